// auto-generated by cutlass_sweep.grouped_gemm — config: {"arch": "sm_90", "cluster_m": 1, "cluster_n": 1, "dtype": "e4m3", "schedule": "cooperative", "tile_k": 128, "tile_m": 256, "tile_n": 256}
#include "cutlass/cutlass.h"
#include "cutlass/gemm/group_array_problem_shape.hpp"
#include "cutlass/gemm/collective/collective_builder.hpp"
#include "cutlass/gemm/device/gemm_universal_adapter.h"
#include "cutlass/gemm/kernel/gemm_universal.hpp"
#include "cutlass/epilogue/collective/collective_builder.hpp"

using Elem = cutlass::float_e4m3_t;
using Acc  = float;
using ElemC = cutlass::half_t;
using TileShape    = cute::Shape<cute::_256, cute::_256, cute::_128>;
using ClusterShape = cute::Shape<cute::_1, cute::_1, cute::_1>;
using ProblemShape = cutlass::gemm::GroupProblemShape<cute::Shape<int,int,int>>;

using CollectiveEpilogue = typename cutlass::epilogue::collective::CollectiveBuilder<
    cutlass::arch::Sm90, cutlass::arch::OpClassTensorOp,
    TileShape, ClusterShape,
    cutlass::epilogue::collective::EpilogueTileAuto,
    Acc, Acc,
    ElemC, cutlass::layout::ColumnMajor *, 128 / cutlass::sizeof_bits<ElemC>::value,
    ElemC, cutlass::layout::ColumnMajor *, 128 / cutlass::sizeof_bits<ElemC>::value,
    cutlass::epilogue::PtrArrayTmaWarpSpecializedCooperative
  >::CollectiveOp;

using CollectiveMainloop = typename cutlass::gemm::collective::CollectiveBuilder<
    cutlass::arch::Sm90, cutlass::arch::OpClassTensorOp,
    Elem, cutlass::layout::RowMajor *, 128 / cutlass::sizeof_bits<Elem>::value,
    Elem, cutlass::layout::ColumnMajor *, 128 / cutlass::sizeof_bits<Elem>::value,
    Acc,
    TileShape, ClusterShape,
    cutlass::gemm::collective::StageCountAutoCarveout<
        static_cast<int>(sizeof(typename CollectiveEpilogue::SharedStorage))>,
    cutlass::gemm::KernelPtrArrayTmaWarpSpecializedCooperativeFP8FastAccum
  >::CollectiveOp;

using GemmKernel = cutlass::gemm::kernel::GemmUniversal<
    ProblemShape, CollectiveMainloop, CollectiveEpilogue>;
using Gemm = cutlass::gemm::device::GemmUniversalAdapter<GemmKernel>;

auto* _anchor = &cutlass::device_kernel<GemmKernel>;


// ===== COMPILED SASS (sm_90a) =====

	.target	sm_90a

	.elftype	@"ET_EXEC"


//--------------------- .note.nv.tkinfo           --------------------------
	.section	.note.nv.tkinfo,"",@"SHT_NOTE"
	.sectionflags	@"SHF_NOTE_NV_TKINFO"
	.tkinfo
        /*0018*/ 	.word	0x00000002
        /*0030*/ 	.string	""
        /*0030*/ 	.string	"ptxas"
        /*0030*/ 	.string	"Cuda compilation tools, release 13.0, V13.0.88"
        /*0030*/ 	.string	"Build cuda_13.0.r13.0/compiler.36424714_0"
        /*0030*/ 	.string	"-arch sm_90a -m 64 "



//--------------------- .note.nv.cuinfo           --------------------------
	.section	.note.nv.cuinfo,"",@"SHT_NOTE"
	.sectionflags	@"SHF_NOTE_NV_CUINFO"
        /*0018*/ 	.short	0x0002
        /*001a*/ 	.short	0x005a
        /*001c*/ 	.short	0x0082
	.zero		2


//--------------------- .nv.info                  --------------------------
	.section	.nv.info,"",@"SHT_CUDA_INFO"
	.align	4


	//----- nvinfo : EIATTR_REGCOUNT
	.align		4
        /*0000*/ 	.byte	0x04, 0x2f
        /*0002*/ 	.short	(.L_15 - .L_14)
	.align		4
.L_14:
        /*0004*/ 	.word	index@(_ZN7cutlass13device_kernelINS_4gemm6kernel13GemmUniversalINS1_17GroupProblemShapeIN4cute5tupleIJiiiEEEEENS1_10collective13CollectiveMmaINS1_39MainloopSm90ArrayTmaGmmaWarpSpecializedILi3ENS6_IJNS5_1CILi1EEESD_SD_EEENS1_55KernelPtrArrayTmaWarpSpecializedCooperativeFP8FastAccumEEENS6_IJNSC_ILi256EEESH_NSC_ILi128EEEEEENS_12float_e4m3_tEPNS6_IJlSD_NSC_ILi0EEEEEESK_SN_NS5_8TiledMMAINS5_8MMA_AtomIJNS5_4SM904GMMA31MMA_64x256x32_F32E4M3E4M3_SS_TNILNSR_7ScaleInE1ELST_1EEEEEENS5_6LayoutINS6_IJNSC_ILi2EEESD_SD_EEENS6_IJSD_SL_SL_EEEEENS6_IJNS5_10UnderscoreES11_S11_EEEEENS5_13SM90_TMA_LOADENS5_14ComposedLayoutINS5_7SwizzleILi3ELi4ELi3EEENS5_18smem_ptr_flag_bitsILi8EEENSW_INS6_IJNSC_ILi8EEESI_EEENS6_IJSI_SD_EEEEEEEvNS5_8identityES14_S1E_vS1F_EENS_8epilogue10collective18CollectiveEpilogueINS1H_30Sm90PtrArrayTmaWarpSpecializedILi4ELi2ELi16ELb1ELb0ELi2EEEJSJ_NS6_IJSI_NSC_ILi32EEEEEENS_6half_tEPNS6_IJSD_lSL_EEES1O_S1Q_NS1H_6fusion15FusionCallbacksIS1L_NS1R_17LinearCombinationIS1O_fS1O_fLNS_15FloatRoundStyleE2EEESJ_S1N_JEEES14_NS15_IS17_NS18_ILi16EEENSW_INS6_IJNSC_ILi64EEES1A_EEENS6_IJSD_S1Y_EEEEEEENS5_17SM75_U16x8_LDSM_TENS5_14SM90_TMA_STOREES22_NS5_17SM90_U16x8_STSM_TENS5_9Copy_AtomIJNS5_17SM90_U32x4_STSM_NES1O_EEEvEEEvvEEEEvNT_6ParamsE)
        /*0008*/ 	.word	0x000000a8


	//----- nvinfo : EIATTR_FRAME_SIZE
	.align		4
.L_15:
        /*000c*/ 	.byte	0x04, 0x11
        /*000e*/ 	.short	(.L_17 - .L_16)
	.align		4
.L_16:
        /*0010*/ 	.word	index@($__internal_0_$__cuda_sm20_div_u64)
        /*0014*/ 	.word	0x000007f8


	//----- nvinfo : EIATTR_FRAME_SIZE
	.align		4
.L_17:
        /*0018*/ 	.byte	0x04, 0x11
        /*001a*/ 	.short	(.L_19 - .L_18)
	.align		4
.L_18:
        /*001c*/ 	.word	index@(_ZN7cutlass13device_kernelINS_4gemm6kernel13GemmUniversalINS1_17GroupProblemShapeIN4cute5tupleIJiiiEEEEENS1_10collective13CollectiveMmaINS1_39MainloopSm90ArrayTmaGmmaWarpSpecializedILi3ENS6_IJNS5_1CILi1EEESD_SD_EEENS1_55KernelPtrArrayTmaWarpSpecializedCooperativeFP8FastAccumEEENS6_IJNSC_ILi256EEESH_NSC_ILi128EEEEEENS_12float_e4m3_tEPNS6_IJlSD_NSC_ILi0EEEEEESK_SN_NS5_8TiledMMAINS5_8MMA_AtomIJNS5_4SM904GMMA31MMA_64x256x32_F32E4M3E4M3_SS_TNILNSR_7ScaleInE1ELST_1EEEEEENS5_6LayoutINS6_IJNSC_ILi2EEESD_SD_EEENS6_IJSD_SL_SL_EEEEENS6_IJNS5_10UnderscoreES11_S11_EEEEENS5_13SM90_TMA_LOADENS5_14ComposedLayoutINS5_7SwizzleILi3ELi4ELi3EEENS5_18smem_ptr_flag_bitsILi8EEENSW_INS6_IJNSC_ILi8EEESI_EEENS6_IJSI_SD_EEEEEEEvNS5_8identityES14_S1E_vS1F_EENS_8epilogue10collective18CollectiveEpilogueINS1H_30Sm90PtrArrayTmaWarpSpecializedILi4ELi2ELi16ELb1ELb0ELi2EEEJSJ_NS6_IJSI_NSC_ILi32EEEEEENS_6half_tEPNS6_IJSD_lSL_EEES1O_S1Q_NS1H_6fusion15FusionCallbacksIS1L_NS1R_17LinearCombinationIS1O_fS1O_fLNS_15FloatRoundStyleE2EEESJ_S1N_JEEES14_NS15_IS17_NS18_ILi16EEENSW_INS6_IJNSC_ILi64EEES1A_EEENS6_IJSD_S1Y_EEEEEEENS5_17SM75_U16x8_LDSM_TENS5_14SM90_TMA_STOREES22_NS5_17SM90_U16x8_STSM_TENS5_9Copy_AtomIJNS5_17SM90_U32x4_STSM_NES1O_EEEvEEEvvEEEEvNT_6ParamsE)
        /*0020*/ 	.word	0x000007f8


	//----- nvinfo : EIATTR_MIN_STACK_SIZE
	.align		4
.L_19:
        /*0024*/ 	.byte	0x04, 0x12
        /*0026*/ 	.short	(.L_21 - .L_20)
	.align		4
.L_20:
        /*0028*/ 	.word	index@(_ZN7cutlass13device_kernelINS_4gemm6kernel13GemmUniversalINS1_17GroupProblemShapeIN4cute5tupleIJiiiEEEEENS1_10collective13CollectiveMmaINS1_39MainloopSm90ArrayTmaGmmaWarpSpecializedILi3ENS6_IJNS5_1CILi1EEESD_SD_EEENS1_55KernelPtrArrayTmaWarpSpecializedCooperativeFP8FastAccumEEENS6_IJNSC_ILi256EEESH_NSC_ILi128EEEEEENS_12float_e4m3_tEPNS6_IJlSD_NSC_ILi0EEEEEESK_SN_NS5_8TiledMMAINS5_8MMA_AtomIJNS5_4SM904GMMA31MMA_64x256x32_F32E4M3E4M3_SS_TNILNSR_7ScaleInE1ELST_1EEEEEENS5_6LayoutINS6_IJNSC_ILi2EEESD_SD_EEENS6_IJSD_SL_SL_EEEEENS6_IJNS5_10UnderscoreES11_S11_EEEEENS5_13SM90_TMA_LOADENS5_14ComposedLayoutINS5_7SwizzleILi3ELi4ELi3EEENS5_18smem_ptr_flag_bitsILi8EEENSW_INS6_IJNSC_ILi8EEESI_EEENS6_IJSI_SD_EEEEEEEvNS5_8identityES14_S1E_vS1F_EENS_8epilogue10collective18CollectiveEpilogueINS1H_30Sm90PtrArrayTmaWarpSpecializedILi4ELi2ELi16ELb1ELb0ELi2EEEJSJ_NS6_IJSI_NSC_ILi32EEEEEENS_6half_tEPNS6_IJSD_lSL_EEES1O_S1Q_NS1H_6fusion15FusionCallbacksIS1L_NS1R_17LinearCombinationIS1O_fS1O_fLNS_15FloatRoundStyleE2EEESJ_S1N_JEEES14_NS15_IS17_NS18_ILi16EEENSW_INS6_IJNSC_ILi64EEES1A_EEENS6_IJSD_S1Y_EEEEEEENS5_17SM75_U16x8_LDSM_TENS5_14SM90_TMA_STOREES22_NS5_17SM90_U16x8_STSM_TENS5_9Copy_AtomIJNS5_17SM90_U32x4_STSM_NES1O_EEEvEEEvvEEEEvNT_6ParamsE)
        /*002c*/ 	.word	0x000007f8
.L_21:


//--------------------- .nv.compat                --------------------------
	.section	.nv.compat,"",@"SHT_CUDA_COMPAT_INFO"
	.align	4
        /*0000*/ 	.byte	0x02, 0x09, 0x01, 0x00, 0x02, 0x02, 0x04, 0x00, 0x02, 0x05, 0x05, 0x00, 0x03, 0x07, 0x01, 0x01
        /*0010*/ 	.byte	0x02, 0x03, 0x03, 0x00, 0x02, 0x06, 0x01, 0x00, 0x04, 0x0b, 0x08, 0x00, 0x00, 0x00, 0x00, 0x00
        /*0020*/ 	.byte	0x00, 0x00, 0x00, 0x00


//--------------------- .nv.info._ZN7cutlass13device_kernelINS_4gemm6kernel13GemmUniversalINS1_17GroupProblemShapeIN4cute5tupleIJiiiEEEEENS1_10collective13CollectiveMmaINS1_39MainloopSm90ArrayTmaGmmaWarpSpecializedILi3ENS6_IJNS5_1CILi1EEESD_SD_EEENS1_55KernelPtrArrayTmaWarpSpecializedCooperativeFP8FastAccumEEENS6_IJNSC_ILi256EEESH_NSC_ILi128EEEEEENS_12float_e4m3_tEPNS6_IJlSD_NSC_ILi0EEEEEESK_SN_NS5_8TiledMMAINS5_8MMA_AtomIJNS5_4SM904GMMA31MMA_64x256x32_F32E4M3E4M3_SS_TNILNSR_7ScaleInE1ELST_1EEEEEENS5_6LayoutINS6_IJNSC_ILi2EEESD_SD_EEENS6_IJSD_SL_SL_EEEEENS6_IJNS5_10UnderscoreES11_S11_EEEEENS5_13SM90_TMA_LOADENS5_14ComposedLayoutINS5_7SwizzleILi3ELi4ELi3EEENS5_18smem_ptr_flag_bitsILi8EEENSW_INS6_IJNSC_ILi8EEESI_EEENS6_IJSI_SD_EEEEEEEvNS5_8identityES14_S1E_vS1F_EENS_8epilogue10collective18CollectiveEpilogueINS1H_30Sm90PtrArrayTmaWarpSpecializedILi4ELi2ELi16ELb1ELb0ELi2EEEJSJ_NS6_IJSI_NSC_ILi32EEEEEENS_6half_tEPNS6_IJSD_lSL_EEES1O_S1Q_NS1H_6fusion15FusionCallbacksIS1L_NS1R_17LinearCombinationIS1O_fS1O_fLNS_15FloatRoundStyleE2EEESJ_S1N_JEEES14_NS15_IS17_NS18_ILi16EEENSW_INS6_IJNSC_ILi64EEES1A_EEENS6_IJSD_S1Y_EEEEEEENS5_17SM75_U16x8_LDSM_TENS5_14SM90_TMA_STOREES22_NS5_17SM90_U16x8_STSM_TENS5_9Copy_AtomIJNS5_17SM90_U32x4_STSM_NES1O_EEEvEEEvvEEEEvNT_6ParamsE --------------------------
	.section	.nv.info._ZN7cutlass13device_kernelINS_4gemm6kernel13GemmUniversalINS1_17GroupProblemShapeIN4cute5tupleIJiiiEEEEENS1_10collective13CollectiveMmaINS1_39MainloopSm90ArrayTmaGmmaWarpSpecializedILi3ENS6_IJNS5_1CILi1EEESD_SD_EEENS1_55KernelPtrArrayTmaWarpSpecializedCooperativeFP8FastAccumEEENS6_IJNSC_ILi256EEESH_NSC_ILi128EEEEEENS_12float_e4m3_tEPNS6_IJlSD_NSC_ILi0EEEEEESK_SN_NS5_8TiledMMAINS5_8MMA_AtomIJNS5_4SM904GMMA31MMA_64x256x32_F32E4M3E4M3_SS_TNILNSR_7ScaleInE1ELST_1EEEEEENS5_6LayoutINS6_IJNSC_ILi2EEESD_SD_EEENS6_IJSD_SL_SL_EEEEENS6_IJNS5_10UnderscoreES11_S11_EEEEENS5_13SM90_TMA_LOADENS5_14ComposedLayoutINS5_7SwizzleILi3ELi4ELi3EEENS5_18smem_ptr_flag_bitsILi8EEENSW_INS6_IJNSC_ILi8EEESI_EEENS6_IJSI_SD_EEEEEEEvNS5_8identityES14_S1E_vS1F_EENS_8epilogue10collective18CollectiveEpilogueINS1H_30Sm90PtrArrayTmaWarpSpecializedILi4ELi2ELi16ELb1ELb0ELi2EEEJSJ_NS6_IJSI_NSC_ILi32EEEEEENS_6half_tEPNS6_IJSD_lSL_EEES1O_S1Q_NS1H_6fusion15FusionCallbacksIS1L_NS1R_17LinearCombinationIS1O_fS1O_fLNS_15FloatRoundStyleE2EEESJ_S1N_JEEES14_NS15_IS17_NS18_ILi16EEENSW_INS6_IJNSC_ILi64EEES1A_EEENS6_IJSD_S1Y_EEEEEEENS5_17SM75_U16x8_LDSM_TENS5_14SM90_TMA_STOREES22_NS5_17SM90_U16x8_STSM_TENS5_9Copy_AtomIJNS5_17SM90_U32x4_STSM_NES1O_EEEvEEEvvEEEEvNT_6ParamsE,"",@"SHT_CUDA_INFO"
	.sectionflags	@""
	.align	4


	//----- nvinfo : EIATTR_CUDA_API_VERSION
	.align		4
        /*0000*/ 	.byte	0x04, 0x37
        /*0002*/ 	.short	(.L_23 - .L_22)
.L_22:
        /*0004*/ 	.word	0x00000082


	//----- nvinfo : EIATTR_KPARAM_INFO
	.align		4
.L_23:
        /*0008*/ 	.byte	0x04, 0x17
        /*000a*/ 	.short	(.L_25 - .L_24)
.L_24:
        /*000c*/ 	.word	0x00000000
        /*0010*/ 	.short	0x0000
        /*0012*/ 	.short	0x0070
        /*0014*/ 	.byte	0x00, 0xf0, 0x01, 0x1c


	//----- nvinfo : EIATTR_SPARSE_MMA_MASK
	.align		4
.L_25:
        /*0018*/ 	.byte	0x03, 0x50
        /*001a*/ 	.short	0x0000


	//----- nvinfo : EIATTR_MAXREG_COUNT
	.align		4
        /*001c*/ 	.byte	0x03, 0x1b
        /*001e*/ 	.short	0x00a8


	//----- nvinfo : EIATTR_NUM_BARRIERS
	.align		4
        /*0020*/ 	.byte	0x02, 0x4c
        /*0022*/ 	.byte	0x02
	.zero		1


	//----- nvinfo : EIATTR_EXTERNS
	.align		4
        /*0024*/ 	.byte	0x04, 0x0f
        /*0026*/ 	.short	(.L_27 - .L_26)


	//   ....[0]....
	.align		4
.L_26:
        /*0028*/ 	.word	index@(__assertfail)


	//----- nvinfo : EIATTR_ANNOTATIONS
	.align		4
.L_27:
        /*002c*/ 	.byte	0x04, 0x55
        /*002e*/ 	.short	(.L_29 - .L_28)


	//   ....[0]....
.L_28:
        /*0030*/ 	.word	0x00000001
        /*0034*/ 	.byte	0xb0, 0x36, 0x00, 0x00, 0x01, 0x00, 0x00, 0x00, 0xf0, 0x36, 0x00, 0x00, 0x01, 0x00, 0x00, 0x00
        /* <DEDUP_REMOVED lines=780> */
        /*3104*/ 	.byte	0x80, 0x67, 0x01, 0x00, 0x01, 0x00, 0x00, 0x00, 0xd0, 0x67, 0x01, 0x00


	//----- nvinfo : EIATTR_MERCURY_ISA_VERSION
	.align		4
.L_29:
        /*3110*/ 	.byte	0x03, 0x5f
        /*3112*/ 	.short	0x0101


	//----- nvinfo : EIATTR_INT_WARP_WIDE_INSTR_OFFSETS
	.align		4
        /*3114*/ 	.byte	0x04, 0x31
        /*3116*/ 	.short	(.L_31 - .L_30)


	//   ....[0]....
.L_30:
        /*3118*/ 	.word	0x00001140


	//   ....[1]....
        /*311c*/ 	.word	0x00001150


	//   ....[2]....
        /*3120*/ 	.word	0x000011c0


	//----- nvinfo : EIATTR_COOP_GROUP_MASK_REGIDS
	.align		4
.L_31:
        /*3124*/ 	.byte	0x04, 0x29
        /*3126*/ 	.short	(.L_33 - .L_32)


	//   ....[0]....
.L_32:
        /*3128*/ 	.word	0xffffffff


	//   ....[1]....
        /*312c*/ 	.word	0xffffffff


	//   ....[2]....
        /*3130*/ 	.word	0xffffffff


	//   ....[3]....
        /*3134*/ 	.word	0xffffffff


	//   ....[4]....
        /*3138*/ 	.word	0xffffffff


	//   ....[5]....
        /*313c*/ 	.word	0xffffffff


	//   ....[6]....
        /*3140*/ 	.word	0xffffffff


	//   ....[7]....
        /*3144*/ 	.word	0xffffffff


	//   ....[8]....
        /*3148*/ 	.word	0xffffffff


	//   ....[9]....
        /*314c*/ 	.word	0xffffffff


	//   ....[10]....
        /*3150*/ 	.word	0xffffffff


	//   ....[11]....
        /*3154*/ 	.word	0xffffffff


	//   ....[12]....
        /*3158*/ 	.word	0xffffffff


	//   ....[13]....
        /*315c*/ 	.word	0xffffffff


	//   ....[14]....
        /*3160*/ 	.word	0xffffffff


	//   ....[15]....
        /*3164*/ 	.word	0xffffffff


	//   ....[16]....
        /*3168*/ 	.word	0xffffffff


	//   ....[17]....
        /*316c*/ 	.word	0xffffffff


	//   ....[18]....
        /*3170*/ 	.word	0xffffffff


	//   ....[19]....
        /*3174*/ 	.word	0xffffffff


	//   ....[20]....
        /*3178*/ 	.word	0xffffffff


	//   ....[21]....
        /*317c*/ 	.word	0xffffffff


	//   ....[22]....
        /*3180*/ 	.word	0xffffffff


	//   ....[23]....
        /*3184*/ 	.word	0xffffffff


	//   ....[24]....
        /*3188*/ 	.word	0xffffffff


	//   ....[25]....
        /*318c*/ 	.word	0xffffffff


	//   ....[26]....
        /*3190*/ 	.word	0xffffffff


	//   ....[27]....
        /*3194*/ 	.word	0xffffffff


	//   ....[28]....
        /*3198*/ 	.word	0xffffffff


	//   ....[29]....
        /*319c*/ 	.word	0xffffffff


	//   ....[30]....
        /*31a0*/ 	.word	0xffffffff


	//   ....[31]....
        /*31a4*/ 	.word	0xffffffff


	//   ....[32]....
        /*31a8*/ 	.word	0xffffffff


	//   ....[33]....
        /*31ac*/ 	.word	0xffffffff


	//   ....[34]....
        /*31b0*/ 	.word	0xffffffff


	//   ....[35]....
        /*31b4*/ 	.word	0xffffffff


	//   ....[36]....
        /*31b8*/ 	.word	0xffffffff


	//   ....[37]....
        /*31bc*/ 	.word	0xffffffff


	//   ....[38]....
        /*31c0*/ 	.word	0xffffffff


	//   ....[39]....
        /*31c4*/ 	.word	0xffffffff


	//   ....[40]....
        /*31c8*/ 	.word	0xffffffff


	//   ....[41]....
        /*31cc*/ 	.word	0xffffffff


	//   ....[42]....
        /*31d0*/ 	.word	0xffffffff


	//   ....[43]....
        /*31d4*/ 	.word	0xffffffff


	//   ....[44]....
        /*31d8*/ 	.word	0xffffffff


	//   ....[45]....
        /*31dc*/ 	.word	0xffffffff


	//   ....[46]....
        /*31e0*/ 	.word	0xffffffff


	//   ....[47]....
        /*31e4*/ 	.word	0xffffffff


	//   ....[48]....
        /*31e8*/ 	.word	0xffffffff


	//   ....[49]....
        /*31ec*/ 	.word	0xffffffff


	//   ....[50]....
        /*31f0*/ 	.word	0xffffffff


	//   ....[51]....
        /*31f4*/ 	.word	0xffffffff


	//   ....[52]....
        /*31f8*/ 	.word	0xffffffff


	//   ....[53]....
        /*31fc*/ 	.word	0xffffffff


	//   ....[54]....
        /*3200*/ 	.word	0xffffffff


	//   ....[55]....
        /*3204*/ 	.word	0xffffffff


	//   ....[56]....
        /*3208*/ 	.word	0xffffffff


	//   ....[57]....
        /*320c*/ 	.word	0xffffffff


	//   ....[58]....
        /*3210*/ 	.word	0xffffffff


	//   ....[59]....
        /*3214*/ 	.word	0xffffffff


	//   ....[60]....
        /*3218*/ 	.word	0xffffffff


	//   ....[61]....
        /*321c*/ 	.word	0xffffffff


	//   ....[62]....
        /*3220*/ 	.word	0xffffffff


	//   ....[63]....
        /*3224*/ 	.word	0xffffffff


	//   ....[64]....
        /*3228*/ 	.word	0xffffffff


	//   ....[65]....
        /*322c*/ 	.word	0xffffffff


	//   ....[66]....
        /*3230*/ 	.word	0xffffffff


	//   ....[67]....
        /*3234*/ 	.word	0xffffffff


	//   ....[68]....
        /*3238*/ 	.word	0xffffffff


	//   ....[69]....
        /*323c*/ 	.word	0xffffffff


	//   ....[70]....
        /*3240*/ 	.word	0xffffffff


	//   ....[71]....
        /*3244*/ 	.word	0xffffffff


	//   ....[72]....
        /*3248*/ 	.word	0xffffffff


	//   ....[73]....
        /*324c*/ 	.word	0xffffffff


	//   ....[74]....
        /*3250*/ 	.word	0xffffffff


	//   ....[75]....
        /*3254*/ 	.word	0xffffffff


	//   ....[76]....
        /*3258*/ 	.word	0xffffffff


	//   ....[77]....
        /*325c*/ 	.word	0xffffffff


	//   ....[78]....
        /*3260*/ 	.word	0x0500000f


	//----- nvinfo : EIATTR_COOP_GROUP_INSTR_OFFSETS
	.align		4
.L_33:
        /*3264*/ 	.byte	0x04, 0x28
        /*3266*/ 	.short	(.L_35 - .L_34)


	//   ....[0]....
.L_34:
        /*3268*/ 	.word	0x00000820


	//   ....[1]....
        /*326c*/ 	.word	0x00000850


	//   ....[2]....
        /*3270*/ 	.word	0x00000d00


	//   ....[3]....
        /*3274*/ 	.word	0x00000ed0


	//   ....[4]....
        /*3278*/ 	.word	0x000010a0


	//   ....[5]....
        /*327c*/ 	.word	0x000018f0


	//   ....[6]....
        /*3280*/ 	.word	0x00001920


	//   ....[7]....
        /*3284*/ 	.word	0x000019a0


	//   ....[8]....
        /*3288*/ 	.word	0x000019b0


	//   ....[9]....
        /*328c*/ 	.word	0x000019f0


	//   ....[10]....
        /*3290*/ 	.word	0x00001a10


	//   ....[11]....
        /*3294*/ 	.word	0x00001a50


	//   ....[12]....
        /*3298*/ 	.word	0x00001a70


	//   ....[13]....
        /*329c*/ 	.word	0x00001ab0


	//   ....[14]....
        /*32a0*/ 	.word	0x00001ad0


	//   ....[15]....
        /*32a4*/ 	.word	0x00001b40


	//   ....[16]....
        /*32a8*/ 	.word	0x00001c70


	//   ....[17]....
        /*32ac*/ 	.word	0x00001cf0


	//   ....[18]....
        /*32b0*/ 	.word	0x000022d0


	//   ....[19]....
        /*32b4*/ 	.word	0x000022e0


	//   ....[20]....
        /*32b8*/ 	.word	0x00002330


	//   ....[21]....
        /*32bc*/ 	.word	0x00002340


	//   ....[22]....
        /*32c0*/ 	.word	0x00002390


	//   ....[23]....
        /*32c4*/ 	.word	0x000023a0


	//   ....[24]....
        /*32c8*/ 	.word	0x000023f0


	//   ....[25]....
        /*32cc*/ 	.word	0x00002400


	//   ....[26]....
        /*32d0*/ 	.word	0x00002450


	//   ....[27]....
        /*32d4*/ 	.word	0x00002460


	//   ....[28]....
        /*32d8*/ 	.word	0x000024f0


	//   ....[29]....
        /*32dc*/ 	.word	0x00002540


	//   ....[30]....
        /*32e0*/ 	.word	0x000025d0


	//   ....[31]....
        /*32e4*/ 	.word	0x000025f0


	//   ....[32]....
        /*32e8*/ 	.word	0x00002600


	//   ....[33]....
        /*32ec*/ 	.word	0x00002610


	//   ....[34]....
        /*32f0*/ 	.word	0x00002620


	//   ....[35]....
        /*32f4*/ 	.word	0x00002630


	//   ....[36]....
        /*32f8*/ 	.word	0x00002bd0


	//   ....[37]....
        /*32fc*/ 	.word	0x00002e70


	//   ....[38]....
        /*3300*/ 	.word	0x00003220


	//   ....[39]....
        /*3304*/ 	.word	0x00004090


	//   ....[40]....
        /*3308*/ 	.word	0x000137d0


	//   ....[41]....
        /*330c*/ 	.word	0x00013c90


	//   ....[42]....
        /*3310*/ 	.word	0x00014030


	//   ....[43]....
        /*3314*/ 	.word	0x00016250


	//   ....[44]....
        /*3318*/ 	.word	0x00016980


	//   ....[45]....
        /*331c*/ 	.word	0x00016e50


	//   ....[46]....
        /*3320*/ 	.word	0x00017c40


	//   ....[47]....
        /*3324*/ 	.word	0x000189e0


	//   ....[48]....
        /*3328*/ 	.word	0x00018a00


	//   ....[49]....
        /*332c*/ 	.word	0x00018a50


	//   ....[50]....
        /*3330*/ 	.word	0x00018a70


	//   ....[51]....
        /*3334*/ 	.word	0x00018ab0


	//   ....[52]....
        /*3338*/ 	.word	0x00018ae0


	//   ....[53]....
        /*333c*/ 	.word	0x00018b20


	//   ....[54]....
        /*3340*/ 	.word	0x00018b50


	//   ....[55]....
        /*3344*/ 	.word	0x00018b90


	//   ....[56]....
        /*3348*/ 	.word	0x00018bc0


	//   ....[57]....
        /*334c*/ 	.word	0x00018c50


	//   ....[58]....
        /*3350*/ 	.word	0x00018d70


	//   ....[59]....
        /*3354*/ 	.word	0x00018d90


	//   ....[60]....
        /*3358*/ 	.word	0x000193f0


	//   ....[61]....
        /*335c*/ 	.word	0x00019400


	//   ....[62]....
        /*3360*/ 	.word	0x00019450


	//   ....[63]....
        /*3364*/ 	.word	0x00019460


	//   ....[64]....
        /*3368*/ 	.word	0x000194b0


	//   ....[65]....
        /*336c*/ 	.word	0x000194c0


	//   ....[66]....
        /*3370*/ 	.word	0x00019510


	//   ....[67]....
        /*3374*/ 	.word	0x00019520


	//   ....[68]....
        /*3378*/ 	.word	0x00019570


	//   ....[69]....
        /*337c*/ 	.word	0x00019580


	//   ....[70]....
        /*3380*/ 	.word	0x00019610


	//   ....[71]....
        /*3384*/ 	.word	0x00019680


	//   ....[72]....
        /*3388*/ 	.word	0x00019710


	//   ....[73]....
        /*338c*/ 	.word	0x00019730


	//   ....[74]....
        /*3390*/ 	.word	0x00019740


	//   ....[75]....
        /*3394*/ 	.word	0x00019750


	//   ....[76]....
        /*3398*/ 	.word	0x00019760


	//   ....[77]....
        /*339c*/ 	.word	0x00019770


	//   ....[78]....
        /*33a0*/ 	.word	0x0001b4a0


	//----- nvinfo : EIATTR_REG_RECONFIG
	.align		4
.L_35:
        /*33a4*/ 	.byte	0x01, 0x54
	.zero		2


	//----- nvinfo : EIATTR_SYSCALL_OFFSETS
	.align		4
        /*33a8*/ 	.byte	0x04, 0x46
        /*33aa*/ 	.short	(.L_37 - .L_36)


	//   ....[0]....
.L_36:
        /*33ac*/ 	.word	0x0000c570


	//   ....[1]....
        /*33b0*/ 	.word	0x0000c660


	//----- nvinfo : EIATTR_MBARRIER_INSTR_OFFSETS
	.align		4
.L_37:
        /*33b4*/ 	.byte	0x04, 0x39
        /*33b6*/ 	.short	(.L_39 - .L_38)


	//   ....[0]....
.L_38:
        /*33b8*/ 	.word	0x00000be0
        /*33bc*/ 	.word	0x000000ff
        /*33c0*/ 	.word	0x00038400
        /*33c4*/ 	.short	0x0100
        /*33c6*/ 	.byte	0x06
	.zero		1


	//   ....[1]....
        /*33c8*/ 	.word	0x00000bf0
        /*33cc*/ 	.word	0x000000ff
        /*33d0*/ 	.word	0x00038440
        /*33d4*/ 	.short	0x0100
        /*33d6*/ 	.byte	0x06
	.zero		1


	//   ....[2]....
        /*33d8*/ 	.word	0x00000c00
        /*33dc*/ 	.word	0x000000ff
        /*33e0*/ 	.word	0x00038408
        /*33e4*/ 	.short	0x0100
        /*33e6*/ 	.byte	0x06
	.zero		1


	//   ....[3]....
        /*33e8*/ 	.word	0x00000c10
        /*33ec*/ 	.word	0x000000ff
        /*33f0*/ 	.word	0x00038448
        /*33f4*/ 	.short	0x0100
        /*33f6*/ 	.byte	0x06
	.zero		1


	//   ....[4]....
        /*33f8*/ 	.word	0x00000c20
        /*33fc*/ 	.word	0x000000ff
        /*3400*/ 	.word	0x00038410
        /*3404*/ 	.short	0x0100
        /*3406*/ 	.byte	0x06
	.zero		1


	//   ....[5]....
        /*3408*/ 	.word	0x00000c30
        /*340c*/ 	.word	0x000000ff
        /*3410*/ 	.word	0x00038450
        /*3414*/ 	.short	0x0100
        /*3416*/ 	.byte	0x06
	.zero		1


	//   ....[6]....
        /*3418*/ 	.word	0x00000c40
        /*341c*/ 	.word	0x000000ff
        /*3420*/ 	.word	0x00038418
        /*3424*/ 	.short	0x0100
        /*3426*/ 	.byte	0x06
	.zero		1


	//   ....[7]....
        /*3428*/ 	.word	0x00000c50
        /*342c*/ 	.word	0x000000ff
        /*3430*/ 	.word	0x00038458
        /*3434*/ 	.short	0x0100
        /*3436*/ 	.byte	0x06
	.zero		1


	//   ....[8]....
        /*3438*/ 	.word	0x00000c60
        /*343c*/ 	.word	0x000000ff
        /*3440*/ 	.word	0x00038420
        /*3444*/ 	.short	0x0100
        /*3446*/ 	.byte	0x06
	.zero		1


	//   ....[9]....
        /*3448*/ 	.word	0x00000c70
        /*344c*/ 	.word	0x000000ff
        /*3450*/ 	.word	0x00038460
        /*3454*/ 	.short	0x0100
        /*3456*/ 	.byte	0x06
	.zero		1


	//   ....[10]....
        /*3458*/ 	.word	0x00000c80
        /*345c*/ 	.word	0x000000ff
        /*3460*/ 	.word	0x00038428
        /*3464*/ 	.short	0x0100
        /*3466*/ 	.byte	0x06
	.zero		1


	//   ....[11]....
        /*3468*/ 	.word	0x00000c90
        /*346c*/ 	.word	0x000000ff
        /*3470*/ 	.word	0x00038468
        /*3474*/ 	.short	0x0100
        /*3476*/ 	.byte	0x06
	.zero		1


	//   ....[12]....
        /*3478*/ 	.word	0x00000ca0
        /*347c*/ 	.word	0x000000ff
        /*3480*/ 	.word	0x00038430
        /*3484*/ 	.short	0x0100
        /*3486*/ 	.byte	0x06
	.zero		1


	//   ....[13]....
        /*3488*/ 	.word	0x00000cb0
        /*348c*/ 	.word	0x000000ff
        /*3490*/ 	.word	0x00038470
        /*3494*/ 	.short	0x0100
        /*3496*/ 	.byte	0x06
	.zero		1


	//   ....[14]....
        /*3498*/ 	.word	0x00000cc0
        /*349c*/ 	.word	0x000000ff
        /*34a0*/ 	.word	0x00038438
        /*34a4*/ 	.short	0x0100
        /*34a6*/ 	.byte	0x06
	.zero		1


	//   ....[15]....
        /*34a8*/ 	.word	0x00000cd0
        /*34ac*/ 	.word	0x000000ff
        /*34b0*/ 	.word	0x00038478
        /*34b4*/ 	.short	0x0100
        /*34b6*/ 	.byte	0x06
	.zero		1


	//   ....[16]....
        /*34b8*/ 	.word	0x00000e60
        /*34bc*/ 	.word	0x000000ff
        /*34c0*/ 	.word	0x00038480
        /*34c4*/ 	.short	0x0100
        /*34c6*/ 	.byte	0x06
	.zero		1


	//   ....[17]....
        /*34c8*/ 	.word	0x00000e70
        /*34cc*/ 	.word	0x000000ff
        /*34d0*/ 	.word	0x00038498
        /*34d4*/ 	.short	0x0100
        /*34d6*/ 	.byte	0x06
	.zero		1


	//   ....[18]....
        /*34d8*/ 	.word	0x00000e80
        /*34dc*/ 	.word	0x000000ff
        /*34e0*/ 	.word	0x00038488
        /*34e4*/ 	.short	0x0100
        /*34e6*/ 	.byte	0x06
	.zero		1


	//   ....[19]....
        /*34e8*/ 	.word	0x00000e90
        /*34ec*/ 	.word	0x000000ff
        /*34f0*/ 	.word	0x000384a0
        /*34f4*/ 	.short	0x0100
        /*34f6*/ 	.byte	0x06
	.zero		1


	//   ....[20]....
        /*34f8*/ 	.word	0x00000ea0
        /*34fc*/ 	.word	0x000000ff
        /*3500*/ 	.word	0x00038490
        /*3504*/ 	.short	0x0100
        /*3506*/ 	.byte	0x06
	.zero		1


	//   ....[21]....
        /*3508*/ 	.word	0x00000eb0
        /*350c*/ 	.word	0x000000ff
        /*3510*/ 	.word	0x000384a8
        /*3514*/ 	.short	0x0100
        /*3516*/ 	.byte	0x06
	.zero		1


	//   ....[22]....
        /*3518*/ 	.word	0x00001010
        /*351c*/ 	.word	0x000000ff
        /*3520*/ 	.word	0x000384b0
        /*3524*/ 	.short	0x0100
        /*3526*/ 	.byte	0x06
	.zero		1


	//   ....[23]....
        /*3528*/ 	.word	0x00001020
        /*352c*/ 	.word	0x000000ff
        /*3530*/ 	.word	0x000384d0
        /*3534*/ 	.short	0x0100
        /*3536*/ 	.byte	0x06
	.zero		1


	//   ....[24]....
        /*3538*/ 	.word	0x00001030
        /*353c*/ 	.word	0x000000ff
        /*3540*/ 	.word	0x000384b8
        /*3544*/ 	.short	0x0100
        /*3546*/ 	.byte	0x06
	.zero		1


	//   ....[25]....
        /*3548*/ 	.word	0x00001040
        /*354c*/ 	.word	0x000000ff
        /*3550*/ 	.word	0x000384d8
        /*3554*/ 	.short	0x0100
        /*3556*/ 	.byte	0x06
	.zero		1


	//   ....[26]....
        /*3558*/ 	.word	0x00001050
        /*355c*/ 	.word	0x000000ff
        /*3560*/ 	.word	0x000384c0
        /*3564*/ 	.short	0x0100
        /*3566*/ 	.byte	0x06
	.zero		1


	//   ....[27]....
        /*3568*/ 	.word	0x00001060
        /*356c*/ 	.word	0x000000ff
        /*3570*/ 	.word	0x000384e0
        /*3574*/ 	.short	0x0100
        /*3576*/ 	.byte	0x06
	.zero		1


	//   ....[28]....
        /*3578*/ 	.word	0x00001070
        /*357c*/ 	.word	0x000000ff
        /*3580*/ 	.word	0x000384c8
        /*3584*/ 	.short	0x0100
        /*3586*/ 	.byte	0x06
	.zero		1


	//   ....[29]....
        /*3588*/ 	.word	0x00001080
        /*358c*/ 	.word	0x000000ff
        /*3590*/ 	.word	0x000384e8
        /*3594*/ 	.short	0x0100
        /*3596*/ 	.byte	0x06
	.zero		1


	//   ....[30]....
        /*3598*/ 	.word	0x00001220
        /*359c*/ 	.word	0x000000ff
        /*35a0*/ 	.word	0x000384f0
        /*35a4*/ 	.short	0x0100
        /*35a6*/ 	.byte	0x06
	.zero		1


	//   ....[31]....
        /*35a8*/ 	.word	0x00001230
        /*35ac*/ 	.word	0x000000ff
        /*35b0*/ 	.word	0x000384f8
        /*35b4*/ 	.short	0x0100
        /*35b6*/ 	.byte	0x06
	.zero		1


	//   ....[32]....
        /*35b8*/ 	.word	0x00004420
        /*35bc*/ 	.word	0x000000ff
        /*35c0*/ 	.word	0x00038480
        /*35c4*/ 	.short	0x010a
        /*35c6*/ 	.byte	0x04
	.zero		1


	//   ....[33]....
        /*35c8*/ 	.word	0x00004460
        /*35cc*/ 	.word	0x000000ff
        /*35d0*/ 	.word	0x00038480
        /*35d4*/ 	.short	0x010a
        /*35d6*/ 	.byte	0x04
	.zero		1


	//   ....[34]....
        /*35d8*/ 	.word	0x00007cc0
        /*35dc*/ 	.word	0x000000ff
        /*35e0*/ 	.word	0x00038480
        /*35e4*/ 	.short	0x010a
        /*35e6*/ 	.byte	0x04
	.zero		1


	//   ....[35]....
        /*35e8*/ 	.word	0x00007d00
        /*35ec*/ 	.word	0x000000ff
        /*35f0*/ 	.word	0x00038480
        /*35f4*/ 	.short	0x010a
        /*35f6*/ 	.byte	0x04
	.zero		1


	//   ....[36]....
        /*35f8*/ 	.word	0x0000c0d0
        /*35fc*/ 	.word	0x000000ff
        /*3600*/ 	.word	0x00000000
        /*3604*/ 	.short	0x0101
        /*3606*/ 	.byte	0x04
	.zero		1


	//   ....[37]....
        /*3608*/ 	.word	0x0000c2a0
        /*360c*/ 	.word	0x00000000
        /*3610*/ 	.word	0x00000000
        /*3614*/ 	.short	0x0101
        /*3616*/ 	.byte	0x3f
	.zero		1


	//   ....[38]....
        /*3618*/ 	.word	0x0000ca00
        /*361c*/ 	.word	0x000000ff
        /*3620*/ 	.word	0x000384b0
        /*3624*/ 	.short	0x010a
        /*3626*/ 	.byte	0x2b
	.zero		1


	//   ....[39]....
        /*3628*/ 	.word	0x0000d1a0
        /*362c*/ 	.word	0x000000ff
        /*3630*/ 	.word	0x00000000
        /*3634*/ 	.short	0x0101
        /*3636*/ 	.byte	0x04
	.zero		1


	//   ....[40]....
        /*3638*/ 	.word	0x0000d1d0
        /*363c*/ 	.word	0x000000ff
        /*3640*/ 	.word	0x000384b8
        /*3644*/ 	.short	0x010a
        /*3646*/ 	.byte	0x2b
	.zero		1


	//   ....[41]....
        /*3648*/ 	.word	0x0000d770
        /*364c*/ 	.word	0x000000ff
        /*3650*/ 	.word	0x00000000
        /*3654*/ 	.short	0x0101
        /*3656*/ 	.byte	0x04
	.zero		1


	//   ....[42]....
        /*3658*/ 	.word	0x0000d7a0
        /*365c*/ 	.word	0x000000ff
        /*3660*/ 	.word	0x000384c0
        /*3664*/ 	.short	0x010a
        /*3666*/ 	.byte	0x2b
	.zero		1


	//   ....[43]....
        /*3668*/ 	.word	0x0000de70
        /*366c*/ 	.word	0x000000ff
        /*3670*/ 	.word	0x00000000
        /*3674*/ 	.short	0x0101
        /*3676*/ 	.byte	0x04
	.zero		1


	//   ....[44]....
        /*3678*/ 	.word	0x0000dea0
        /*367c*/ 	.word	0x000000ff
        /*3680*/ 	.word	0x000384c8
        /*3684*/ 	.short	0x010a
        /*3686*/ 	.byte	0x2b
	.zero		1


	//   ....[45]....
        /*3688*/ 	.word	0x0000e470
        /*368c*/ 	.word	0x000000ff
        /*3690*/ 	.word	0x00000000
        /*3694*/ 	.short	0x0101
        /*3696*/ 	.byte	0x04
	.zero		1


	//   ....[46]....
        /*3698*/ 	.word	0x0000e4c0
        /*369c*/ 	.word	0x000000ff
        /*36a0*/ 	.word	0x000384b0
        /*36a4*/ 	.short	0x010a
        /*36a6*/ 	.byte	0x2b
	.zero		1


	//   ....[47]....
        /*36a8*/ 	.word	0x0000eb90
        /*36ac*/ 	.word	0x000000ff
        /*36b0*/ 	.word	0x00000000
        /*36b4*/ 	.short	0x0101
        /*36b6*/ 	.byte	0x04
	.zero		1


	//   ....[48]....
        /*36b8*/ 	.word	0x0000ebc0
        /*36bc*/ 	.word	0x000000ff
        /*36c0*/ 	.word	0x000384b8
        /*36c4*/ 	.short	0x010a
        /*36c6*/ 	.byte	0x2b
	.zero		1


	//   ....[49]....
        /*36c8*/ 	.word	0x0000f190
        /*36cc*/ 	.word	0x000000ff
        /*36d0*/ 	.word	0x00000000
        /*36d4*/ 	.short	0x0101
        /*36d6*/ 	.byte	0x04
	.zero		1


	//   ....[50]....
        /*36d8*/ 	.word	0x0000f1c0
        /*36dc*/ 	.word	0x000000ff
        /*36e0*/ 	.word	0x000384c0
        /*36e4*/ 	.short	0x010a
        /*36e6*/ 	.byte	0x2b
	.zero		1


	//   ....[51]....
        /*36e8*/ 	.word	0x0000f890
        /*36ec*/ 	.word	0x000000ff
        /*36f0*/ 	.word	0x00000000
        /*36f4*/ 	.short	0x0101
        /*36f6*/ 	.byte	0x04
	.zero		1


	//   ....[52]....
        /*36f8*/ 	.word	0x0000f8c0
        /*36fc*/ 	.word	0x000000ff
        /*3700*/ 	.word	0x000384c8
        /*3704*/ 	.short	0x010a
        /*3706*/ 	.byte	0x2b
	.zero		1


	//   ....[53]....
        /*3708*/ 	.word	0x0000fe90
        /*370c*/ 	.word	0x000000ff
        /*3710*/ 	.word	0x00000000
        /*3714*/ 	.short	0x0101
        /*3716*/ 	.byte	0x04
	.zero		1


	//   ....[54]....
        /*3718*/ 	.word	0x0000fec0
        /*371c*/ 	.word	0x000000ff
        /*3720*/ 	.word	0x000384b0
        /*3724*/ 	.short	0x010a
        /*3726*/ 	.byte	0x2b
	.zero		1


	//   ....[55]....
        /*3728*/ 	.word	0x00010590
        /*372c*/ 	.word	0x000000ff
        /*3730*/ 	.word	0x00000000
        /*3734*/ 	.short	0x0101
        /*3736*/ 	.byte	0x04
	.zero		1


	//   ....[56]....
        /*3738*/ 	.word	0x000105c0
        /*373c*/ 	.word	0x000000ff
        /*3740*/ 	.word	0x000384b8
        /*3744*/ 	.short	0x010a
        /*3746*/ 	.byte	0x2b
	.zero		1


	//   ....[57]....
        /*3748*/ 	.word	0x00010b90
        /*374c*/ 	.word	0x000000ff
        /*3750*/ 	.word	0x00000000
        /*3754*/ 	.short	0x0101
        /*3756*/ 	.byte	0x04
	.zero		1


	//   ....[58]....
        /*3758*/ 	.word	0x00010bc0
        /*375c*/ 	.word	0x000000ff
        /*3760*/ 	.word	0x000384c0
        /*3764*/ 	.short	0x010a
        /*3766*/ 	.byte	0x2b
	.zero		1


	//   ....[59]....
        /*3768*/ 	.word	0x00011290
        /*376c*/ 	.word	0x000000ff
        /*3770*/ 	.word	0x00000000
        /*3774*/ 	.short	0x0101
        /*3776*/ 	.byte	0x04
	.zero		1


	//   ....[60]....
        /*3778*/ 	.word	0x000112c0
        /*377c*/ 	.word	0x000000ff
        /*3780*/ 	.word	0x000384c8
        /*3784*/ 	.short	0x010a
        /*3786*/ 	.byte	0x2b
	.zero		1


	//   ....[61]....
        /*3788*/ 	.word	0x00011890
        /*378c*/ 	.word	0x000000ff
        /*3790*/ 	.word	0x00000000
        /*3794*/ 	.short	0x0101
        /*3796*/ 	.byte	0x04
	.zero		1


	//   ....[62]....
        /*3798*/ 	.word	0x000118c0
        /*379c*/ 	.word	0x000000ff
        /*37a0*/ 	.word	0x000384b0
        /*37a4*/ 	.short	0x010a
        /*37a6*/ 	.byte	0x2b
	.zero		1


	//   ....[63]....
        /*37a8*/ 	.word	0x00011f90
        /*37ac*/ 	.word	0x000000ff
        /*37b0*/ 	.word	0x00000000
        /*37b4*/ 	.short	0x0101
        /*37b6*/ 	.byte	0x04
	.zero		1


	//   ....[64]....
        /*37b8*/ 	.word	0x00011fc0
        /*37bc*/ 	.word	0x000000ff
        /*37c0*/ 	.word	0x000384b8
        /*37c4*/ 	.short	0x010a
        /*37c6*/ 	.byte	0x2b
	.zero		1


	//   ....[65]....
        /*37c8*/ 	.word	0x00012590
        /*37cc*/ 	.word	0x000000ff
        /*37d0*/ 	.word	0x00000000
        /*37d4*/ 	.short	0x0101
        /*37d6*/ 	.byte	0x04
	.zero		1


	//   ....[66]....
        /*37d8*/ 	.word	0x000125c0
        /*37dc*/ 	.word	0x000000ff
        /*37e0*/ 	.word	0x000384c0
        /*37e4*/ 	.short	0x010a
        /*37e6*/ 	.byte	0x2b
	.zero		1


	//   ....[67]....
        /*37e8*/ 	.word	0x00012c90
        /*37ec*/ 	.word	0x000000ff
        /*37f0*/ 	.word	0x00000000
        /*37f4*/ 	.short	0x0101
        /*37f6*/ 	.byte	0x04
	.zero		1


	//   ....[68]....
        /*37f8*/ 	.word	0x00012cc0
        /*37fc*/ 	.word	0x000000ff
        /*3800*/ 	.word	0x000384c8
        /*3804*/ 	.short	0x010a
        /*3806*/ 	.byte	0x2b
	.zero		1


	//   ....[69]....
        /*3808*/ 	.word	0x00013310
        /*380c*/ 	.word	0x000000ff
        /*3810*/ 	.word	0x00000000
        /*3814*/ 	.short	0x0101
        /*3816*/ 	.byte	0x05
	.zero		1


	//   ....[70]....
        /*3818*/ 	.word	0x00013360
        /*381c*/ 	.word	0x000000ff
        /*3820*/ 	.word	0x00038400
        /*3824*/ 	.short	0x010a
        /*3826*/ 	.byte	0x04
	.zero		1


	//   ....[71]....
        /*3828*/ 	.word	0x00013470
        /*382c*/ 	.word	0x000000ff
        /*3830*/ 	.word	0x00000000
        /*3834*/ 	.short	0x0101
        /*3836*/ 	.byte	0x04
	.zero		1


	//   ....[72]....
        /*3838*/ 	.word	0x000139a0
        /*383c*/ 	.word	0x000000ff
        /*3840*/ 	.word	0x00000000
        /*3844*/ 	.short	0x0101
        /*3846*/ 	.byte	0x2b
	.zero		1


	//   ....[73]....
        /*3848*/ 	.word	0x00014140
        /*384c*/ 	.word	0x000000ff
        /*3850*/ 	.word	0x000384f8
        /*3854*/ 	.short	0x010a
        /*3856*/ 	.byte	0x23
	.zero		1


	//   ....[74]....
        /*3858*/ 	.word	0x00014240
        /*385c*/ 	.word	0x000000ff
        /*3860*/ 	.word	0x00038400
        /*3864*/ 	.short	0x010a
        /*3866*/ 	.byte	0x08
	.zero		1


	//   ....[75]....
        /*3868*/ 	.word	0x00014370
        /*386c*/ 	.word	0x000000ff
        /*3870*/ 	.word	0x00000000
        /*3874*/ 	.short	0x0101
        /*3876*/ 	.byte	0x08
	.zero		1


	//   ....[76]....
        /*3878*/ 	.word	0x00014560
        /*387c*/ 	.word	0x000000ff
        /*3880*/ 	.word	0x000384d0
        /*3884*/ 	.short	0x010a
        /*3886*/ 	.byte	0x23
	.zero		1


	//   ....[77]....
        /*3888*/ 	.word	0x00014670
        /*388c*/ 	.word	0x000000ff
        /*3890*/ 	.word	0x000384b0
        /*3894*/ 	.short	0x010b
        /*3896*/ 	.byte	0x23
	.zero		1


	//   ....[78]....
        /*3898*/ 	.word	0x000146d0
        /*389c*/ 	.word	0x000000ff
        /*38a0*/ 	.word	0x00000000
        /*38a4*/ 	.short	0x0101
        /*38a6*/ 	.byte	0x09
	.zero		1


	//   ....[79]....
        /*38a8*/ 	.word	0x00014700
        /*38ac*/ 	.word	0x000000ff
        /*38b0*/ 	.word	0x000384d8
        /*38b4*/ 	.short	0x010a
        /*38b6*/ 	.byte	0x23
	.zero		1


	//   ....[80]....
        /*38b8*/ 	.word	0x00014830
        /*38bc*/ 	.word	0x000000ff
        /*38c0*/ 	.word	0x000384b8
        /*38c4*/ 	.short	0x010b
        /*38c6*/ 	.byte	0x23
	.zero		1


	//   ....[81]....
        /*38c8*/ 	.word	0x000148a0
        /*38cc*/ 	.word	0x000000ff
        /*38d0*/ 	.word	0x00000000
        /*38d4*/ 	.short	0x0101
        /*38d6*/ 	.byte	0x08
	.zero		1


	//   ....[82]....
        /*38d8*/ 	.word	0x000148d0
        /*38dc*/ 	.word	0x000000ff
        /*38e0*/ 	.word	0x000384e0
        /*38e4*/ 	.short	0x010a
        /*38e6*/ 	.byte	0x23
	.zero		1


	//   ....[83]....
        /*38e8*/ 	.word	0x000149f0
        /*38ec*/ 	.word	0x000000ff
        /*38f0*/ 	.word	0x000384c0
        /*38f4*/ 	.short	0x010b
        /*38f6*/ 	.byte	0x23
	.zero		1


	//   ....[84]....
        /*38f8*/ 	.word	0x00014a50
        /*38fc*/ 	.word	0x000000ff
        /*3900*/ 	.word	0x00000000
        /*3904*/ 	.short	0x0101
        /*3906*/ 	.byte	0x2a
	.zero		1


	//   ....[85]....
        /*3908*/ 	.word	0x00014a80
        /*390c*/ 	.word	0x000000ff
        /*3910*/ 	.word	0x000384e8
        /*3914*/ 	.short	0x010a
        /*3916*/ 	.byte	0x23
	.zero		1


	//   ....[86]....
        /*3918*/ 	.word	0x00014ba0
        /*391c*/ 	.word	0x000000ff
        /*3920*/ 	.word	0x000384c8
        /*3924*/ 	.short	0x010b
        /*3926*/ 	.byte	0x23
	.zero		1


	//   ....[87]....
        /*3928*/ 	.word	0x00014c10
        /*392c*/ 	.word	0x000000ff
        /*3930*/ 	.word	0x00000000
        /*3934*/ 	.short	0x0101
        /*3936*/ 	.byte	0x2b
	.zero		1


	//   ....[88]....
        /*3938*/ 	.word	0x00014c50
        /*393c*/ 	.word	0x000000ff
        /*3940*/ 	.word	0x000384d0
        /*3944*/ 	.short	0x010a
        /*3946*/ 	.byte	0x23
	.zero		1


	//   ....[89]....
        /*3948*/ 	.word	0x00014d60
        /*394c*/ 	.word	0x000000ff
        /*3950*/ 	.word	0x000384b0
        /*3954*/ 	.short	0x010b
        /*3956*/ 	.byte	0x23
	.zero		1


	//   ....[90]....
        /*3958*/ 	.word	0x00014da0
        /*395c*/ 	.word	0x000000ff
        /*3960*/ 	.word	0x00000000
        /*3964*/ 	.short	0x0101
        /*3966*/ 	.byte	0x09
	.zero		1


	//   ....[91]....
        /*3968*/ 	.word	0x00014dd0
        /*396c*/ 	.word	0x000000ff
        /*3970*/ 	.word	0x000384d8
        /*3974*/ 	.short	0x010a
        /*3976*/ 	.byte	0x23
	.zero		1


	//   ....[92]....
        /*3978*/ 	.word	0x00014ef0
        /*397c*/ 	.word	0x000000ff
        /*3980*/ 	.word	0x000384b8
        /*3984*/ 	.short	0x010b
        /*3986*/ 	.byte	0x23
	.zero		1


	//   ....[93]....
        /*3988*/ 	.word	0x00014f30
        /*398c*/ 	.word	0x000000ff
        /*3990*/ 	.word	0x00000000
        /*3994*/ 	.short	0x0101
        /*3996*/ 	.byte	0x08
	.zero		1


	//   ....[94]....
        /*3998*/ 	.word	0x00014f70
        /*399c*/ 	.word	0x000000ff
        /*39a0*/ 	.word	0x000384e0
        /*39a4*/ 	.short	0x010a
        /*39a6*/ 	.byte	0x23
	.zero		1


	//   ....[95]....
        /*39a8*/ 	.word	0x00015080
        /*39ac*/ 	.word	0x000000ff
        /*39b0*/ 	.word	0x000384c0
        /*39b4*/ 	.short	0x010b
        /*39b6*/ 	.byte	0x23
	.zero		1


	//   ....[96]....
        /*39b8*/ 	.word	0x000150c0
        /*39bc*/ 	.word	0x000000ff
        /*39c0*/ 	.word	0x00000000
        /*39c4*/ 	.short	0x0101
        /*39c6*/ 	.byte	0x2a
	.zero		1


	//   ....[97]....
        /*39c8*/ 	.word	0x000150f0
        /*39cc*/ 	.word	0x000000ff
        /*39d0*/ 	.word	0x000384e8
        /*39d4*/ 	.short	0x010a
        /*39d6*/ 	.byte	0x23
	.zero		1


	//   ....[98]....
        /*39d8*/ 	.word	0x00015210
        /*39dc*/ 	.word	0x000000ff
        /*39e0*/ 	.word	0x000384c8
        /*39e4*/ 	.short	0x010b
        /*39e6*/ 	.byte	0x23
	.zero		1


	//   ....[99]....
        /*39e8*/ 	.word	0x00015250
        /*39ec*/ 	.word	0x000000ff
        /*39f0*/ 	.word	0x00000000
        /*39f4*/ 	.short	0x0101
        /*39f6*/ 	.byte	0x2b
	.zero		1


	//   ....[100]....
        /*39f8*/ 	.word	0x00015290
        /*39fc*/ 	.word	0x000000ff
        /*3a00*/ 	.word	0x000384d0
        /*3a04*/ 	.short	0x010a
        /*3a06*/ 	.byte	0x23
	.zero		1


	//   ....[101]....
        /*3a08*/ 	.word	0x000153a0
        /*3a0c*/ 	.word	0x000000ff
        /*3a10*/ 	.word	0x000384b0
        /*3a14*/ 	.short	0x010b
        /*3a16*/ 	.byte	0x23
	.zero		1


	//   ....[102]....
        /*3a18*/ 	.word	0x000153e0
        /*3a1c*/ 	.word	0x000000ff
        /*3a20*/ 	.word	0x00000000
        /*3a24*/ 	.short	0x0101
        /*3a26*/ 	.byte	0x09
	.zero		1


	//   ....[103]....
        /*3a28*/ 	.word	0x00015410
        /*3a2c*/ 	.word	0x000000ff
        /*3a30*/ 	.word	0x000384d8
        /*3a34*/ 	.short	0x010a
        /*3a36*/ 	.byte	0x23
	.zero		1


	//   ....[104]....
        /*3a38*/ 	.word	0x00015530
        /*3a3c*/ 	.word	0x000000ff
        /*3a40*/ 	.word	0x000384b8
        /*3a44*/ 	.short	0x010b
        /*3a46*/ 	.byte	0x23
	.zero		1


	//   ....[105]....
        /*3a48*/ 	.word	0x00015570
        /*3a4c*/ 	.word	0x000000ff
        /*3a50*/ 	.word	0x00000000
        /*3a54*/ 	.short	0x0101
        /*3a56*/ 	.byte	0x08
	.zero		1


	//   ....[106]....
        /*3a58*/ 	.word	0x000155b0
        /*3a5c*/ 	.word	0x000000ff
        /*3a60*/ 	.word	0x000384e0
        /*3a64*/ 	.short	0x010a
        /*3a66*/ 	.byte	0x23
	.zero		1


	//   ....[107]....
        /*3a68*/ 	.word	0x000156c0
        /*3a6c*/ 	.word	0x000000ff
        /*3a70*/ 	.word	0x000384c0
        /*3a74*/ 	.short	0x010b
        /*3a76*/ 	.byte	0x23
	.zero		1


	//   ....[108]....
        /*3a78*/ 	.word	0x00015700
        /*3a7c*/ 	.word	0x000000ff
        /*3a80*/ 	.word	0x00000000
        /*3a84*/ 	.short	0x0101
        /*3a86*/ 	.byte	0x2a
	.zero		1


	//   ....[109]....
        /*3a88*/ 	.word	0x00015730
        /*3a8c*/ 	.word	0x000000ff
        /*3a90*/ 	.word	0x000384e8
        /*3a94*/ 	.short	0x010a
        /*3a96*/ 	.byte	0x23
	.zero		1


	//   ....[110]....
        /*3a98*/ 	.word	0x00015850
        /*3a9c*/ 	.word	0x000000ff
        /*3aa0*/ 	.word	0x000384c8
        /*3aa4*/ 	.short	0x010b
        /*3aa6*/ 	.byte	0x23
	.zero		1


	//   ....[111]....
        /*3aa8*/ 	.word	0x00015890
        /*3aac*/ 	.word	0x000000ff
        /*3ab0*/ 	.word	0x00000000
        /*3ab4*/ 	.short	0x0101
        /*3ab6*/ 	.byte	0x2b
	.zero		1


	//   ....[112]....
        /*3ab8*/ 	.word	0x000158d0
        /*3abc*/ 	.word	0x000000ff
        /*3ac0*/ 	.word	0x000384d0
        /*3ac4*/ 	.short	0x010a
        /*3ac6*/ 	.byte	0x23
	.zero		1


	//   ....[113]....
        /*3ac8*/ 	.word	0x000159e0
        /*3acc*/ 	.word	0x000000ff
        /*3ad0*/ 	.word	0x000384b0
        /*3ad4*/ 	.short	0x010b
        /*3ad6*/ 	.byte	0x23
	.zero		1


	//   ....[114]....
        /*3ad8*/ 	.word	0x00015a20
        /*3adc*/ 	.word	0x000000ff
        /*3ae0*/ 	.word	0x00000000
        /*3ae4*/ 	.short	0x0101
        /*3ae6*/ 	.byte	0x09
	.zero		1


	//   ....[115]....
        /*3ae8*/ 	.word	0x00015a50
        /*3aec*/ 	.word	0x000000ff
        /*3af0*/ 	.word	0x000384d8
        /*3af4*/ 	.short	0x010a
        /*3af6*/ 	.byte	0x23
	.zero		1


	//   ....[116]....
        /*3af8*/ 	.word	0x00015b60
        /*3afc*/ 	.word	0x000000ff
        /*3b00*/ 	.word	0x000384b8
        /*3b04*/ 	.short	0x010b
        /*3b06*/ 	.byte	0x23
	.zero		1


	//   ....[117]....
        /*3b08*/ 	.word	0x00015ba0
        /*3b0c*/ 	.word	0x000000ff
        /*3b10*/ 	.word	0x00000000
        /*3b14*/ 	.short	0x0101
        /*3b16*/ 	.byte	0x08
	.zero		1


	//   ....[118]....
        /*3b18*/ 	.word	0x00015be0
        /*3b1c*/ 	.word	0x000000ff
        /*3b20*/ 	.word	0x000384e0
        /*3b24*/ 	.short	0x010a
        /*3b26*/ 	.byte	0x23
	.zero		1


	//   ....[119]....
        /*3b28*/ 	.word	0x00015ce0
        /*3b2c*/ 	.word	0x000000ff
        /*3b30*/ 	.word	0x000384c0
        /*3b34*/ 	.short	0x010b
        /*3b36*/ 	.byte	0x23
	.zero		1


	//   ....[120]....
        /*3b38*/ 	.word	0x00015d20
        /*3b3c*/ 	.word	0x000000ff
        /*3b40*/ 	.word	0x00000000
        /*3b44*/ 	.short	0x0101
        /*3b46*/ 	.byte	0x2a
	.zero		1


	//   ....[121]....
        /*3b48*/ 	.word	0x00015d50
        /*3b4c*/ 	.word	0x000000ff
        /*3b50*/ 	.word	0x000384e8
        /*3b54*/ 	.short	0x010a
        /*3b56*/ 	.byte	0x23
	.zero		1


	//   ....[122]....
        /*3b58*/ 	.word	0x00015e70
        /*3b5c*/ 	.word	0x000000ff
        /*3b60*/ 	.word	0x000384c8
        /*3b64*/ 	.short	0x010b
        /*3b66*/ 	.byte	0x23
	.zero		1


	//   ....[123]....
        /*3b68*/ 	.word	0x00015ec0
        /*3b6c*/ 	.word	0x000000ff
        /*3b70*/ 	.word	0x00000000
        /*3b74*/ 	.short	0x0101
        /*3b76*/ 	.byte	0x2b
	.zero		1


	//   ....[124]....
        /*3b78*/ 	.word	0x00016410
        /*3b7c*/ 	.word	0x000000ff
        /*3b80*/ 	.word	0x000384d0
        /*3b84*/ 	.short	0x010a
        /*3b86*/ 	.byte	0x23
	.zero		1


	//   ....[125]....
        /*3b88*/ 	.word	0x00016450
        /*3b8c*/ 	.word	0x000000ff
        /*3b90*/ 	.word	0x000384d8
        /*3b94*/ 	.short	0x010a
        /*3b96*/ 	.byte	0x23
	.zero		1


	//   ....[126]....
        /*3b98*/ 	.word	0x00016490
        /*3b9c*/ 	.word	0x000000ff
        /*3ba0*/ 	.word	0x000384e0
        /*3ba4*/ 	.short	0x010a
        /*3ba6*/ 	.byte	0x23
	.zero		1


	//   ....[127]....
        /*3ba8*/ 	.word	0x00016500
        /*3bac*/ 	.word	0x00000003
        /*3bb0*/ 	.word	0x000384e8
        /*3bb4*/ 	.short	0x010a
        /*3bb6*/ 	.byte	0x3f
	.zero		1


	//   ....[128]....
        /*3bb8*/ 	.word	0x00017250
        /*3bbc*/ 	.word	0x0000000c
        /*3bc0*/ 	.word	0x00038498
        /*3bc4*/ 	.short	0x010a
        /*3bc6*/ 	.byte	0x3f
	.zero		1


	//   ....[129]....
        /*3bc8*/ 	.word	0x000174f0
        /*3bcc*/ 	.word	0x000000ff
        /*3bd0*/ 	.word	0x000384f8
        /*3bd4*/ 	.short	0x0101
        /*3bd6*/ 	.byte	0x0c
	.zero		1


	//   ....[130]....
        /*3bd8*/ 	.word	0x000175b0
        /*3bdc*/ 	.word	0x00000003
        /*3be0*/ 	.word	0x00038400
        /*3be4*/ 	.short	0x010a
        /*3be6*/ 	.byte	0x3f
	.zero		1


	//   ....[131]....
        /*3be8*/ 	.word	0x000176f0
        /*3bec*/ 	.word	0x00000002
        /*3bf0*/ 	.word	0x00000000
        /*3bf4*/ 	.short	0x0101
        /*3bf6*/ 	.byte	0x3f
	.zero		1


	//   ....[132]....
        /*3bf8*/ 	.word	0x00017ed0
        /*3bfc*/ 	.word	0x00000007
        /*3c00*/ 	.word	0x00000000
        /*3c04*/ 	.short	0x010a
        /*3c06*/ 	.byte	0x3f
	.zero		1


	//   ....[133]....
        /*3c08*/ 	.word	0x00017f50
        /*3c0c*/ 	.word	0x00000006
        /*3c10*/ 	.word	0x00000000
        /*3c14*/ 	.short	0x010a
        /*3c16*/ 	.byte	0x3f
	.zero		1


	//   ....[134]....
        /*3c18*/ 	.word	0x00017fe0
        /*3c1c*/ 	.word	0x00000003
        /*3c20*/ 	.word	0x00000000
        /*3c24*/ 	.short	0x010a
        /*3c26*/ 	.byte	0x3f
	.zero		1


	//   ....[135]....
        /*3c28*/ 	.word	0x00019c60
        /*3c2c*/ 	.word	0x0000000c
        /*3c30*/ 	.word	0x00038440
        /*3c34*/ 	.short	0x010a
        /*3c36*/ 	.byte	0x3f
	.zero		1


	//   ....[136]....
        /*3c38*/ 	.word	0x00019d80
        /*3c3c*/ 	.word	0x0000000c
        /*3c40*/ 	.word	0x00038400
        /*3c44*/ 	.short	0x0101
        /*3c46*/ 	.byte	0x3f
	.zero		1


	//   ....[137]....
        /*3c48*/ 	.word	0x00019e50
        /*3c4c*/ 	.word	0x00000003
        /*3c50*/ 	.word	0x00038440
        /*3c54*/ 	.short	0x010a
        /*3c56*/ 	.byte	0x3f
	.zero		1


	//   ....[138]....
        /*3c58*/ 	.word	0x00019f00
        /*3c5c*/ 	.word	0x00000003
        /*3c60*/ 	.word	0x00038440
        /*3c64*/ 	.short	0x010a
        /*3c66*/ 	.byte	0x3f
	.zero		1


	//   ....[139]....
        /*3c68*/ 	.word	0x00019fb0
        /*3c6c*/ 	.word	0x00000003
        /*3c70*/ 	.word	0x00038440
        /*3c74*/ 	.short	0x010a
        /*3c76*/ 	.byte	0x3f
	.zero		1


	//   ....[140]....
        /*3c78*/ 	.word	0x0001a060
        /*3c7c*/ 	.word	0x00000003
        /*3c80*/ 	.word	0x00038440
        /*3c84*/ 	.short	0x010a
        /*3c86*/ 	.byte	0x3f
	.zero		1


	//   ....[141]....
        /*3c88*/ 	.word	0x0001a110
        /*3c8c*/ 	.word	0x00000003
        /*3c90*/ 	.word	0x00038440
        /*3c94*/ 	.short	0x010a
        /*3c96*/ 	.byte	0x3f
	.zero		1


	//   ....[142]....
        /*3c98*/ 	.word	0x0001a1c0
        /*3c9c*/ 	.word	0x00000003
        /*3ca0*/ 	.word	0x00038440
        /*3ca4*/ 	.short	0x010a
        /*3ca6*/ 	.byte	0x3f
	.zero		1


	//   ....[143]....
        /*3ca8*/ 	.word	0x0001a270
        /*3cac*/ 	.word	0x00000003
        /*3cb0*/ 	.word	0x00038440
        /*3cb4*/ 	.short	0x010a
        /*3cb6*/ 	.byte	0x3f
	.zero		1


	//   ....[144]....
        /*3cb8*/ 	.word	0x0001a320
        /*3cbc*/ 	.word	0x00000003
        /*3cc0*/ 	.word	0x00038440
        /*3cc4*/ 	.short	0x010a
        /*3cc6*/ 	.byte	0x3f
	.zero		1


	//   ....[145]....
        /*3cc8*/ 	.word	0x0001a380
        /*3ccc*/ 	.word	0x00000003
        /*3cd0*/ 	.word	0x00038480
        /*3cd4*/ 	.short	0x010a
        /*3cd6*/ 	.byte	0x3f
	.zero		1


	//   ....[146]....
        /*3cd8*/ 	.word	0x0001a3e0
        /*3cdc*/ 	.word	0x00000007
        /*3ce0*/ 	.word	0x00038480
        /*3ce4*/ 	.short	0x010a
        /*3ce6*/ 	.byte	0x3f
	.zero		1


	//   ....[147]....
        /*3ce8*/ 	.word	0x0001a4a0
        /*3cec*/ 	.word	0x00000004
        /*3cf0*/ 	.word	0x000384b0
        /*3cf4*/ 	.short	0x010a
        /*3cf6*/ 	.byte	0x3f
	.zero		1


	//   ....[148]....
        /*3cf8*/ 	.word	0x0001a500
        /*3cfc*/ 	.word	0x0000000c
        /*3d00*/ 	.word	0x000384b8
        /*3d04*/ 	.short	0x010a
        /*3d06*/ 	.byte	0x3f
	.zero		1


	//   ....[149]....
        /*3d08*/ 	.word	0x0001a560
        /*3d0c*/ 	.word	0x0000000c
        /*3d10*/ 	.word	0x000384c0
        /*3d14*/ 	.short	0x010a
        /*3d16*/ 	.byte	0x3f
	.zero		1


	//   ....[150]....
        /*3d18*/ 	.word	0x0001a5c0
        /*3d1c*/ 	.word	0x0000000c
        /*3d20*/ 	.word	0x000384c8
        /*3d24*/ 	.short	0x010a
        /*3d26*/ 	.byte	0x3f
	.zero		1


	//   ....[151]....
        /*3d28*/ 	.word	0x0001a620
        /*3d2c*/ 	.word	0x0000000d
        /*3d30*/ 	.word	0x000384b0
        /*3d34*/ 	.short	0x010a
        /*3d36*/ 	.byte	0x3f
	.zero		1


	//   ....[152]....
        /*3d38*/ 	.word	0x0001a680
        /*3d3c*/ 	.word	0x0000000d
        /*3d40*/ 	.word	0x000384b8
        /*3d44*/ 	.short	0x010a
        /*3d46*/ 	.byte	0x3f
	.zero		1


	//   ....[153]....
        /*3d48*/ 	.word	0x0001a6e0
        /*3d4c*/ 	.word	0x0000000d
        /*3d50*/ 	.word	0x000384c0
        /*3d54*/ 	.short	0x010a
        /*3d56*/ 	.byte	0x3f
	.zero		1


	//   ....[154]....
        /*3d58*/ 	.word	0x0001a740
        /*3d5c*/ 	.word	0x0000000d
        /*3d60*/ 	.word	0x000384c8
        /*3d64*/ 	.short	0x010a
        /*3d66*/ 	.byte	0x3f
	.zero		1


	//   ....[155]....
        /*3d68*/ 	.word	0x0001a7a0
        /*3d6c*/ 	.word	0x0000000c
        /*3d70*/ 	.word	0x000384b0
        /*3d74*/ 	.short	0x010a
        /*3d76*/ 	.byte	0x3f
	.zero		1


	//   ....[156]....
        /*3d78*/ 	.word	0x0001a800
        /*3d7c*/ 	.word	0x0000000c
        /*3d80*/ 	.word	0x000384b8
        /*3d84*/ 	.short	0x010a
        /*3d86*/ 	.byte	0x3f
	.zero		1


	//   ....[157]....
        /*3d88*/ 	.word	0x0001a860
        /*3d8c*/ 	.word	0x0000000c
        /*3d90*/ 	.word	0x000384c0
        /*3d94*/ 	.short	0x010a
        /*3d96*/ 	.byte	0x3f
	.zero		1


	//   ....[158]....
        /*3d98*/ 	.word	0x0001a8c0
        /*3d9c*/ 	.word	0x0000000c
        /*3da0*/ 	.word	0x000384c8
        /*3da4*/ 	.short	0x010a
        /*3da6*/ 	.byte	0x3f
	.zero		1


	//   ....[159]....
        /*3da8*/ 	.word	0x0001a920
        /*3dac*/ 	.word	0x0000000d
        /*3db0*/ 	.word	0x000384b0
        /*3db4*/ 	.short	0x010a
        /*3db6*/ 	.byte	0x3f
	.zero		1


	//   ....[160]....
        /*3db8*/ 	.word	0x0001a980
        /*3dbc*/ 	.word	0x0000000d
        /*3dc0*/ 	.word	0x000384b8
        /*3dc4*/ 	.short	0x010a
        /*3dc6*/ 	.byte	0x3f
	.zero		1


	//   ....[161]....
        /*3dc8*/ 	.word	0x0001a9e0
        /*3dcc*/ 	.word	0x0000000d
        /*3dd0*/ 	.word	0x000384c0
        /*3dd4*/ 	.short	0x010a
        /*3dd6*/ 	.byte	0x3f
	.zero		1


	//   ....[162]....
        /*3dd8*/ 	.word	0x0001aa40
        /*3ddc*/ 	.word	0x0000000d
        /*3de0*/ 	.word	0x000384c8
        /*3de4*/ 	.short	0x010a
        /*3de6*/ 	.byte	0x3f
	.zero		1


	//   ....[163]....
        /*3de8*/ 	.word	0x0001aaa0
        /*3dec*/ 	.word	0x00000003
        /*3df0*/ 	.word	0x00038400
        /*3df4*/ 	.short	0x010a
        /*3df6*/ 	.byte	0x3f
	.zero		1


	//   ....[164]....
        /*3df8*/ 	.word	0x0001ab00
        /*3dfc*/ 	.word	0x00000003
        /*3e00*/ 	.word	0x000384f8
        /*3e04*/ 	.short	0x010a
        /*3e06*/ 	.byte	0x3f
	.zero		1


	//   ....[165]....
        /*3e08*/ 	.word	0x0001ab60
        /*3e0c*/ 	.word	0x00000003
        /*3e10*/ 	.word	0x00038400
        /*3e14*/ 	.short	0x010a
        /*3e16*/ 	.byte	0x3f
	.zero		1


	//   ....[166]....
        /*3e18*/ 	.word	0x0001abc0
        /*3e1c*/ 	.word	0x00000003
        /*3e20*/ 	.word	0x000384d0
        /*3e24*/ 	.short	0x010a
        /*3e26*/ 	.byte	0x3f
	.zero		1


	//   ....[167]....
        /*3e28*/ 	.word	0x0001ac20
        /*3e2c*/ 	.word	0x00000003
        /*3e30*/ 	.word	0x000384d8
        /*3e34*/ 	.short	0x010a
        /*3e36*/ 	.byte	0x3f
	.zero		1


	//   ....[168]....
        /*3e38*/ 	.word	0x0001ac80
        /*3e3c*/ 	.word	0x00000003
        /*3e40*/ 	.word	0x000384e0
        /*3e44*/ 	.short	0x010a
        /*3e46*/ 	.byte	0x3f
	.zero		1


	//   ....[169]....
        /*3e48*/ 	.word	0x0001ace0
        /*3e4c*/ 	.word	0x00000003
        /*3e50*/ 	.word	0x000384e8
        /*3e54*/ 	.short	0x010a
        /*3e56*/ 	.byte	0x3f
	.zero		1


	//   ....[170]....
        /*3e58*/ 	.word	0x0001ad40
        /*3e5c*/ 	.word	0x00000003
        /*3e60*/ 	.word	0x000384d0
        /*3e64*/ 	.short	0x010a
        /*3e66*/ 	.byte	0x3f
	.zero		1


	//   ....[171]....
        /*3e68*/ 	.word	0x0001ada0
        /*3e6c*/ 	.word	0x00000003
        /*3e70*/ 	.word	0x000384d8
        /*3e74*/ 	.short	0x010a
        /*3e76*/ 	.byte	0x3f
	.zero		1


	//   ....[172]....
        /*3e78*/ 	.word	0x0001ae00
        /*3e7c*/ 	.word	0x00000003
        /*3e80*/ 	.word	0x000384e0
        /*3e84*/ 	.short	0x010a
        /*3e86*/ 	.byte	0x3f
	.zero		1


	//   ....[173]....
        /*3e88*/ 	.word	0x0001ae60
        /*3e8c*/ 	.word	0x00000003
        /*3e90*/ 	.word	0x000384e8
        /*3e94*/ 	.short	0x010a
        /*3e96*/ 	.byte	0x3f
	.zero		1


	//   ....[174]....
        /*3e98*/ 	.word	0x0001aec0
        /*3e9c*/ 	.word	0x00000003
        /*3ea0*/ 	.word	0x000384d0
        /*3ea4*/ 	.short	0x010a
        /*3ea6*/ 	.byte	0x3f
	.zero		1


	//   ....[175]....
        /*3ea8*/ 	.word	0x0001af20
        /*3eac*/ 	.word	0x00000003
        /*3eb0*/ 	.word	0x000384d8
        /*3eb4*/ 	.short	0x010a
        /*3eb6*/ 	.byte	0x3f
	.zero		1


	//   ....[176]....
        /*3eb8*/ 	.word	0x0001af80
        /*3ebc*/ 	.word	0x00000003
        /*3ec0*/ 	.word	0x000384e0
        /*3ec4*/ 	.short	0x010a
        /*3ec6*/ 	.byte	0x3f
	.zero		1


	//   ....[177]....
        /*3ec8*/ 	.word	0x0001afe0
        /*3ecc*/ 	.word	0x00000003
        /*3ed0*/ 	.word	0x000384e8
        /*3ed4*/ 	.short	0x010a
        /*3ed6*/ 	.byte	0x3f
	.zero		1


	//   ....[178]....
        /*3ed8*/ 	.word	0x0001b040
        /*3edc*/ 	.word	0x00000003
        /*3ee0*/ 	.word	0x000384d0
        /*3ee4*/ 	.short	0x010a
        /*3ee6*/ 	.byte	0x3f
	.zero		1


	//   ....[179]....
        /*3ee8*/ 	.word	0x0001b0a0
        /*3eec*/ 	.word	0x00000003
        /*3ef0*/ 	.word	0x000384d8
        /*3ef4*/ 	.short	0x010a
        /*3ef6*/ 	.byte	0x3f
	.zero		1


	//   ....[180]....
        /*3ef8*/ 	.word	0x0001b100
        /*3efc*/ 	.word	0x00000003
        /*3f00*/ 	.word	0x000384e0
        /*3f04*/ 	.short	0x010a
        /*3f06*/ 	.byte	0x3f
	.zero		1


	//   ....[181]....
        /*3f08*/ 	.word	0x0001b160
        /*3f0c*/ 	.word	0x00000003
        /*3f10*/ 	.word	0x000384e8
        /*3f14*/ 	.short	0x010a
        /*3f16*/ 	.byte	0x3f
	.zero		1


	//   ....[182]....
        /*3f18*/ 	.word	0x0001b1c0
        /*3f1c*/ 	.word	0x00000003
        /*3f20*/ 	.word	0x000384d0
        /*3f24*/ 	.short	0x010a
        /*3f26*/ 	.byte	0x3f
	.zero		1


	//   ....[183]....
        /*3f28*/ 	.word	0x0001b220
        /*3f2c*/ 	.word	0x00000003
        /*3f30*/ 	.word	0x000384d8
        /*3f34*/ 	.short	0x010a
        /*3f36*/ 	.byte	0x3f
	.zero		1


	//   ....[184]....
        /*3f38*/ 	.word	0x0001b280
        /*3f3c*/ 	.word	0x00000003
        /*3f40*/ 	.word	0x000384e0
        /*3f44*/ 	.short	0x010a
        /*3f46*/ 	.byte	0x3f
	.zero		1


	//   ....[185]....
        /*3f48*/ 	.word	0x0001b350
        /*3f4c*/ 	.word	0x0000000c
        /*3f50*/ 	.word	0x00038498
        /*3f54*/ 	.short	0x010a
        /*3f56*/ 	.byte	0x3f
	.zero		1


	//   ....[186]....
        /*3f58*/ 	.word	0x0001b3a0
        /*3f5c*/ 	.word	0x00000003
        /*3f60*/ 	.word	0x00038400
        /*3f64*/ 	.short	0x010a
        /*3f66*/ 	.byte	0x3f
	.zero		1


	//   ....[187]....
        /*3f68*/ 	.word	0x0001b5b0
        /*3f6c*/ 	.word	0x00000007
        /*3f70*/ 	.word	0x00000000
        /*3f74*/ 	.short	0x010a
        /*3f76*/ 	.byte	0x3f
	.zero		1


	//   ....[188]....
        /*3f78*/ 	.word	0x0001b600
        /*3f7c*/ 	.word	0x00000006
        /*3f80*/ 	.word	0x00000000
        /*3f84*/ 	.short	0x010a
        /*3f86*/ 	.byte	0x3f
	.zero		1


	//   ....[189]....
        /*3f88*/ 	.word	0x0001b650
        /*3f8c*/ 	.word	0x0000000c
        /*3f90*/ 	.word	0x00038440
        /*3f94*/ 	.short	0x010a
        /*3f96*/ 	.byte	0x3f
	.zero		1


	//   ....[190]....
        /*3f98*/ 	.word	0x0001b6a0
        /*3f9c*/ 	.word	0x00000003
        /*3fa0*/ 	.word	0x00038440
        /*3fa4*/ 	.short	0x010a
        /*3fa6*/ 	.byte	0x3f
	.zero		1


	//   ....[191]....
        /*3fa8*/ 	.word	0x0001b6f0
        /*3fac*/ 	.word	0x00000003
        /*3fb0*/ 	.word	0x00038440
        /*3fb4*/ 	.short	0x010a
        /*3fb6*/ 	.byte	0x3f
	.zero		1


	//   ....[192]....
        /*3fb8*/ 	.word	0x0001b740
        /*3fbc*/ 	.word	0x00000003
        /*3fc0*/ 	.word	0x00038440
        /*3fc4*/ 	.short	0x010a
        /*3fc6*/ 	.byte	0x3f
	.zero		1


	//   ....[193]....
        /*3fc8*/ 	.word	0x0001b790
        /*3fcc*/ 	.word	0x00000003
        /*3fd0*/ 	.word	0x00038440
        /*3fd4*/ 	.short	0x010a
        /*3fd6*/ 	.byte	0x3f
	.zero		1


	//   ....[194]....
        /*3fd8*/ 	.word	0x0001b7e0
        /*3fdc*/ 	.word	0x00000003
        /*3fe0*/ 	.word	0x00038440
        /*3fe4*/ 	.short	0x010a
        /*3fe6*/ 	.byte	0x3f
	.zero		1


	//   ....[195]....
        /*3fe8*/ 	.word	0x0001b830
        /*3fec*/ 	.word	0x00000003
        /*3ff0*/ 	.word	0x00038440
        /*3ff4*/ 	.short	0x010a
        /*3ff6*/ 	.byte	0x3f
	.zero		1


	//   ....[196]....
        /*3ff8*/ 	.word	0x0001b880
        /*3ffc*/ 	.word	0x00000003
        /*4000*/ 	.word	0x00038440
        /*4004*/ 	.short	0x010a
        /*4006*/ 	.byte	0x3f
	.zero		1


	//----- nvinfo : EIATTR_NUM_MBARRIERS
	.align		4
.L_39:
        /*4008*/ 	.byte	0x03, 0x38
        /*400a*/ 	.short	0x0020


	//----- nvinfo : EIATTR_EXIT_INSTR_OFFSETS
	.align		4
        /*400c*/ 	.byte	0x04, 0x1c
        /*400e*/ 	.short	(.L_41 - .L_40)


	//   ....[0]....
.L_40:
        /*4010*/ 	.word	0x00002ac0


	//   ....[1]....
        /*4014*/ 	.word	0x00002b80


	//   ....[2]....
        /*4018*/ 	.word	0x000139b0


	//   ....[3]....
        /*401c*/ 	.word	0x00013a50


	//   ....[4]....
        /*4020*/ 	.word	0x00016550


	//   ....[5]....
        /*4024*/ 	.word	0x00018030


	//   ....[6]....
        /*4028*/ 	.word	0x0001a350


	//----- nvinfo : EIATTR_MAX_THREADS
	.align		4
.L_41:
        /*402c*/ 	.byte	0x04, 0x05
        /*402e*/ 	.short	(.L_43 - .L_42)
.L_42:
        /*4030*/ 	.word	0x00000180
        /*4034*/ 	.word	0x00000001
        /*4038*/ 	.word	0x00000001


	//----- nvinfo : EIATTR_CRS_STACK_SIZE
	.align		4
.L_43:
        /*403c*/ 	.byte	0x04, 0x1e
        /*403e*/ 	.short	(.L_45 - .L_44)
.L_44:
        /*4040*/ 	.word	0x00000000


	//----- nvinfo : EIATTR_CBANK_PARAM_SIZE
	.align		4
.L_45:
        /*4044*/ 	.byte	0x03, 0x19
        /*4046*/ 	.short	0x0770


	//----- nvinfo : EIATTR_PARAM_CBANK
	.align		4
        /*4048*/ 	.byte	0x04, 0x0a
        /*404a*/ 	.short	(.L_47 - .L_46)
	.align		4
.L_46:
        /*404c*/ 	.word	index@(.nv.constant0._ZN7cutlass13device_kernelINS_4gemm6kernel13GemmUniversalINS1_17GroupProblemShapeIN4cute5tupleIJiiiEEEEENS1_10collective13CollectiveMmaINS1_39MainloopSm90ArrayTmaGmmaWarpSpecializedILi3ENS6_IJNS5_1CILi1EEESD_SD_EEENS1_55KernelPtrArrayTmaWarpSpecializedCooperativeFP8FastAccumEEENS6_IJNSC_ILi256EEESH_NSC_ILi128EEEEEENS_12float_e4m3_tEPNS6_IJlSD_NSC_ILi0EEEEEESK_SN_NS5_8TiledMMAINS5_8MMA_AtomIJNS5_4SM904GMMA31MMA_64x256x32_F32E4M3E4M3_SS_TNILNSR_7ScaleInE1ELST_1EEEEEENS5_6LayoutINS6_IJNSC_ILi2EEESD_SD_EEENS6_IJSD_SL_SL_EEEEENS6_IJNS5_10UnderscoreES11_S11_EEEEENS5_13SM90_TMA_LOADENS5_14ComposedLayoutINS5_7SwizzleILi3ELi4ELi3EEENS5_18smem_ptr_flag_bitsILi8EEENSW_INS6_IJNSC_ILi8EEESI_EEENS6_IJSI_SD_EEEEEEEvNS5_8identityES14_S1E_vS1F_EENS_8epilogue10collective18CollectiveEpilogueINS1H_30Sm90PtrArrayTmaWarpSpecializedILi4ELi2ELi16ELb1ELb0ELi2EEEJSJ_NS6_IJSI_NSC_ILi32EEEEEENS_6half_tEPNS6_IJSD_lSL_EEES1O_S1Q_NS1H_6fusion15FusionCallbacksIS1L_NS1R_17LinearCombinationIS1O_fS1O_fLNS_15FloatRoundStyleE2EEESJ_S1N_JEEES14_NS15_IS17_NS18_ILi16EEENSW_INS6_IJNSC_ILi64EEES1A_EEENS6_IJSD_S1Y_EEEEEEENS5_17SM75_U16x8_LDSM_TENS5_14SM90_TMA_STOREES22_NS5_17SM90_U16x8_STSM_TENS5_9Copy_AtomIJNS5_17SM90_U32x4_STSM_NES1O_EEEvEEEvvEEEEvNT_6ParamsE)
        /*4050*/ 	.short	0x0210
        /*4052*/ 	.short	0x0770


	//----- nvinfo : EIATTR_SW_WAR
	.align		4
.L_47:
        /*4054*/ 	.byte	0x04, 0x36
        /*4056*/ 	.short	(.L_49 - .L_48)
.L_48:
        /*4058*/ 	.word	0x00000008
.L_49:


//--------------------- .nv.callgraph             --------------------------
	.section	.nv.callgraph,"",@"SHT_CUDA_CALLGRAPH"
	.align	4
	.sectionentsize	8
	.align		4
        /*0000*/ 	.word	0x00000000
	.align		4
        /*0004*/ 	.word	0xffffffff
	.align		4
        /*0008*/ 	.word	index@(_ZN7cutlass13device_kernelINS_4gemm6kernel13GemmUniversalINS1_17GroupProblemShapeIN4cute5tupleIJiiiEEEEENS1_10collective13CollectiveMmaINS1_39MainloopSm90ArrayTmaGmmaWarpSpecializedILi3ENS6_IJNS5_1CILi1EEESD_SD_EEENS1_55KernelPtrArrayTmaWarpSpecializedCooperativeFP8FastAccumEEENS6_IJNSC_ILi256EEESH_NSC_ILi128EEEEEENS_12float_e4m3_tEPNS6_IJlSD_NSC_ILi0EEEEEESK_SN_NS5_8TiledMMAINS5_8MMA_AtomIJNS5_4SM904GMMA31MMA_64x256x32_F32E4M3E4M3_SS_TNILNSR_7ScaleInE1ELST_1EEEEEENS5_6LayoutINS6_IJNSC_ILi2EEESD_SD_EEENS6_IJSD_SL_SL_EEEEENS6_IJNS5_10UnderscoreES11_S11_EEEEENS5_13SM90_TMA_LOADENS5_14ComposedLayoutINS5_7SwizzleILi3ELi4ELi3EEENS5_18smem_ptr_flag_bitsILi8EEENSW_INS6_IJNSC_ILi8EEESI_EEENS6_IJSI_SD_EEEEEEEvNS5_8identityES14_S1E_vS1F_EENS_8epilogue10collective18CollectiveEpilogueINS1H_30Sm90PtrArrayTmaWarpSpecializedILi4ELi2ELi16ELb1ELb0ELi2EEEJSJ_NS6_IJSI_NSC_ILi32EEEEEENS_6half_tEPNS6_IJSD_lSL_EEES1O_S1Q_NS1H_6fusion15FusionCallbacksIS1L_NS1R_17LinearCombinationIS1O_fS1O_fLNS_15FloatRoundStyleE2EEESJ_S1N_JEEES14_NS15_IS17_NS18_ILi16EEENSW_INS6_IJNSC_ILi64EEES1A_EEENS6_IJSD_S1Y_EEEEEEENS5_17SM75_U16x8_LDSM_TENS5_14SM90_TMA_STOREES22_NS5_17SM90_U16x8_STSM_TENS5_9Copy_AtomIJNS5_17SM90_U32x4_STSM_NES1O_EEEvEEEvvEEEEvNT_6ParamsE)
	.align		4
        /*000c*/ 	.word	index@(__assertfail)
	.align		4
        /*0010*/ 	.word	0x00000000
	.align		4
        /*0014*/ 	.word	0xfffffffe
	.align		4
        /*0018*/ 	.word	0x00000000
	.align		4
        /*001c*/ 	.word	0xfffffffd
	.align		4
        /*0020*/ 	.word	0x00000000
	.align		4
        /*0024*/ 	.word	0xfffffffc


//--------------------- .nv.constant4             --------------------------
	.section	.nv.constant4,"a",@progbits
	.align	8
	.align		8
.nv.constant4:
        /*0000*/ 	.dword	__assertfail
	.align		8
        /*0008*/ 	.dword	__unnamed_1
	.align		8
        /*0010*/ 	.dword	_ZN39_INTERNAL_dcf19595_4_k_cu_394d6408_39194cuda3std3__45__cpo5beginE
	.align		8
        /*0018*/ 	.dword	_ZN39_INTERNAL_dcf19595_4_k_cu_394d6408_39194cuda3std3__45__cpo3endE
	.align		8
        /*0020*/ 	.dword	_ZN39_INTERNAL_dcf19595_4_k_cu_394d6408_39194cuda3std3__45__cpo6cbeginE
	.align		8
        /*0028*/ 	.dword	_ZN39_INTERNAL_dcf19595_4_k_cu_394d6408_39194cuda3std3__45__cpo4cendE
	.align		8
        /*0030*/ 	.dword	_ZN39_INTERNAL_dcf19595_4_k_cu_394d6408_39194cuda3std3__441_GLOBAL__N__dcf19595_4_k_cu_394d6408_39196ignoreE
	.align		8
        /*0038*/ 	.dword	_ZN39_INTERNAL_dcf19595_4_k_cu_394d6408_39194cuda3std3__419piecewise_constructE
	.align		8
        /*0040*/ 	.dword	_ZN39_INTERNAL_dcf19595_4_k_cu_394d6408_39194cuda3std3__48in_placeE
	.align		8
        /*0048*/ 	.dword	_ZN39_INTERNAL_dcf19595_4_k_cu_394d6408_39194cuda3std6ranges3__45__cpo4swapE
	.align		8
        /*0050*/ 	.dword	_ZN39_INTERNAL_dcf19595_4_k_cu_394d6408_39194cuda3std6ranges3__45__cpo9iter_moveE
	.align		8
        /*0058*/ 	.dword	_ZN39_INTERNAL_dcf19595_4_k_cu_394d6408_39194cute7productE
	.align		8
        /*0060*/ 	.dword	_ZN39_INTERNAL_dcf19595_4_k_cu_394d6408_39194cute1_E
	.align		8
        /*0068*/ 	.dword	$str$24
	.align		8
        /*0070*/ 	.dword	$str$25


//--------------------- .text._ZN7cutlass13device_kernelINS_4gemm6kernel13GemmUniversalINS1_17GroupProblemShapeIN4cute5tupleIJiiiEEEEENS1_10collective13CollectiveMmaINS1_39MainloopSm90ArrayTmaGmmaWarpSpecializedILi3ENS6_IJNS5_1CILi1EEESD_SD_EEENS1_55KernelPtrArrayTmaWarpSpecializedCooperativeFP8FastAccumEEENS6_IJNSC_ILi256EEESH_NSC_ILi128EEEEEENS_12float_e4m3_tEPNS6_IJlSD_NSC_ILi0EEEEEESK_SN_NS5_8TiledMMAINS5_8MMA_AtomIJNS5_4SM904GMMA31MMA_64x256x32_F32E4M3E4M3_SS_TNILNSR_7ScaleInE1ELST_1EEEEEENS5_6LayoutINS6_IJNSC_ILi2EEESD_SD_EEENS6_IJSD_SL_SL_EEEEENS6_IJNS5_10UnderscoreES11_S11_EEEEENS5_13SM90_TMA_LOADENS5_14ComposedLayoutINS5_7SwizzleILi3ELi4ELi3EEENS5_18smem_ptr_flag_bitsILi8EEENSW_INS6_IJNSC_ILi8EEESI_EEENS6_IJSI_SD_EEEEEEEvNS5_8identityES14_S1E_vS1F_EENS_8epilogue10collective18CollectiveEpilogueINS1H_30Sm90PtrArrayTmaWarpSpecializedILi4ELi2ELi16ELb1ELb0ELi2EEEJSJ_NS6_IJSI_NSC_ILi32EEEEEENS_6half_tEPNS6_IJSD_lSL_EEES1O_S1Q_NS1H_6fusion15FusionCallbacksIS1L_NS1R_17LinearCombinationIS1O_fS1O_fLNS_15FloatRoundStyleE2EEESJ_S1N_JEEES14_NS15_IS17_NS18_ILi16EEENSW_INS6_IJNSC_ILi64EEES1A_EEENS6_IJSD_S1Y_EEEEEEENS5_17SM75_U16x8_LDSM_TENS5_14SM90_TMA_STOREES22_NS5_17SM90_U16x8_STSM_TENS5_9Copy_AtomIJNS5_17SM90_U32x4_STSM_NES1O_EEEvEEEvvEEEEvNT_6ParamsE --------------------------
	.section	.text._ZN7cutlass13device_kernelINS_4gemm6kernel13GemmUniversalINS1_17GroupProblemShapeIN4cute5tupleIJiiiEEEEENS1_10collective13CollectiveMmaINS1_39MainloopSm90ArrayTmaGmmaWarpSpecializedILi3ENS6_IJNS5_1CILi1EEESD_SD_EEENS1_55KernelPtrArrayTmaWarpSpecializedCooperativeFP8FastAccumEEENS6_IJNSC_ILi256EEESH_NSC_ILi128EEEEEENS_12float_e4m3_tEPNS6_IJlSD_NSC_ILi0EEEEEESK_SN_NS5_8TiledMMAINS5_8MMA_AtomIJNS5_4SM904GMMA31MMA_64x256x32_F32E4M3E4M3_SS_TNILNSR_7ScaleInE1ELST_1EEEEEENS5_6LayoutINS6_IJNSC_ILi2EEESD_SD_EEENS6_IJSD_SL_SL_EEEEENS6_IJNS5_10UnderscoreES11_S11_EEEEENS5_13SM90_TMA_LOADENS5_14ComposedLayoutINS5_7SwizzleILi3ELi4ELi3EEENS5_18smem_ptr_flag_bitsILi8EEENSW_INS6_IJNSC_ILi8EEESI_EEENS6_IJSI_SD_EEEEEEEvNS5_8identityES14_S1E_vS1F_EENS_8epilogue10collective18CollectiveEpilogueINS1H_30Sm90PtrArrayTmaWarpSpecializedILi4ELi2ELi16ELb1ELb0ELi2EEEJSJ_NS6_IJSI_NSC_ILi32EEEEEENS_6half_tEPNS6_IJSD_lSL_EEES1O_S1Q_NS1H_6fusion15FusionCallbacksIS1L_NS1R_17LinearCombinationIS1O_fS1O_fLNS_15FloatRoundStyleE2EEESJ_S1N_JEEES14_NS15_IS17_NS18_ILi16EEENSW_INS6_IJNSC_ILi64EEES1A_EEENS6_IJSD_S1Y_EEEEEEENS5_17SM75_U16x8_LDSM_TENS5_14SM90_TMA_STOREES22_NS5_17SM90_U16x8_STSM_TENS5_9Copy_AtomIJNS5_17SM90_U32x4_STSM_NES1O_EEEvEEEvvEEEEvNT_6ParamsE,"ax",@progbits
	.align	128
.text._ZN7cutlass13device_kernelINS_4gemm6kernel13GemmUniversalINS1_17GroupProblemShapeIN4cute5tupleIJiiiEEEEENS1_10collective13CollectiveMmaINS1_39MainloopSm90ArrayTmaGmmaWarpSpecializedILi3ENS6_IJNS5_1CILi1EEESD_SD_EEENS1_55KernelPtrArrayTmaWarpSpecializedCooperativeFP8FastAccumEEENS6_IJNSC_ILi256EEESH_NSC_ILi128EEEEEENS_12float_e4m3_tEPNS6_IJlSD_NSC_ILi0EEEEEESK_SN_NS5_8TiledMMAINS5_8MMA_AtomIJNS5_4SM904GMMA31MMA_64x256x32_F32E4M3E4M3_SS_TNILNSR_7ScaleInE1ELST_1EEEEEENS5_6LayoutINS6_IJNSC_ILi2EEESD_SD_EEENS6_IJSD_SL_SL_EEEEENS6_IJNS5_10UnderscoreES11_S11_EEEEENS5_13SM90_TMA_LOADENS5_14ComposedLayoutINS5_7SwizzleILi3ELi4ELi3EEENS5_18smem_ptr_flag_bitsILi8EEENSW_INS6_IJNSC_ILi8EEESI_EEENS6_IJSI_SD_EEEEEEEvNS5_8identityES14_S1E_vS1F_EENS_8epilogue10collective18CollectiveEpilogueINS1H_30Sm90PtrArrayTmaWarpSpecializedILi4ELi2ELi16ELb1ELb0ELi2EEEJSJ_NS6_IJSI_NSC_ILi32EEEEEENS_6half_tEPNS6_IJSD_lSL_EEES1O_S1Q_NS1H_6fusion15FusionCallbacksIS1L_NS1R_17LinearCombinationIS1O_fS1O_fLNS_15FloatRoundStyleE2EEESJ_S1N_JEEES14_NS15_IS17_NS18_ILi16EEENSW_INS6_IJNSC_ILi64EEES1A_EEENS6_IJSD_S1Y_EEEEEEENS5_17SM75_U16x8_LDSM_TENS5_14SM90_TMA_STOREES22_NS5_17SM90_U16x8_STSM_TENS5_9Copy_AtomIJNS5_17SM90_U32x4_STSM_NES1O_EEEvEEEvvEEEEvNT_6ParamsE:
        .type           _ZN7cutlass13device_kernelINS_4gemm6kernel13GemmUniversalINS1_17GroupProblemShapeIN4cute5tupleIJiiiEEEEENS1_10collective13CollectiveMmaINS1_39MainloopSm90ArrayTmaGmmaWarpSpecializedILi3ENS6_IJNS5_1CILi1EEESD_SD_EEENS1_55KernelPtrArrayTmaWarpSpecializedCooperativeFP8FastAccumEEENS6_IJNSC_ILi256EEESH_NSC_ILi128EEEEEENS_12float_e4m3_tEPNS6_IJlSD_NSC_ILi0EEEEEESK_SN_NS5_8TiledMMAINS5_8MMA_AtomIJNS5_4SM904GMMA31MMA_64x256x32_F32E4M3E4M3_SS_TNILNSR_7ScaleInE1ELST_1EEEEEENS5_6LayoutINS6_IJNSC_ILi2EEESD_SD_EEENS6_IJSD_SL_SL_EEEEENS6_IJNS5_10UnderscoreES11_S11_EEEEENS5_13SM90_TMA_LOADENS5_14ComposedLayoutINS5_7SwizzleILi3ELi4ELi3EEENS5_18smem_ptr_flag_bitsILi8EEENSW_INS6_IJNSC_ILi8EEESI_EEENS6_IJSI_SD_EEEEEEEvNS5_8identityES14_S1E_vS1F_EENS_8epilogue10collective18CollectiveEpilogueINS1H_30Sm90PtrArrayTmaWarpSpecializedILi4ELi2ELi16ELb1ELb0ELi2EEEJSJ_NS6_IJSI_NSC_ILi32EEEEEENS_6half_tEPNS6_IJSD_lSL_EEES1O_S1Q_NS1H_6fusion15FusionCallbacksIS1L_NS1R_17LinearCombinationIS1O_fS1O_fLNS_15FloatRoundStyleE2EEESJ_S1N_JEEES14_NS15_IS17_NS18_ILi16EEENSW_INS6_IJNSC_ILi64EEES1A_EEENS6_IJSD_S1Y_EEEEEEENS5_17SM75_U16x8_LDSM_TENS5_14SM90_TMA_STOREES22_NS5_17SM90_U16x8_STSM_TENS5_9Copy_AtomIJNS5_17SM90_U32x4_STSM_NES1O_EEEvEEEvvEEEEvNT_6ParamsE,@function
        .size           _ZN7cutlass13device_kernelINS_4gemm6kernel13GemmUniversalINS1_17GroupProblemShapeIN4cute5tupleIJiiiEEEEENS1_10collective13CollectiveMmaINS1_39MainloopSm90ArrayTmaGmmaWarpSpecializedILi3ENS6_IJNS5_1CILi1EEESD_SD_EEENS1_55KernelPtrArrayTmaWarpSpecializedCooperativeFP8FastAccumEEENS6_IJNSC_ILi256EEESH_NSC_ILi128EEEEEENS_12float_e4m3_tEPNS6_IJlSD_NSC_ILi0EEEEEESK_SN_NS5_8TiledMMAINS5_8MMA_AtomIJNS5_4SM904GMMA31MMA_64x256x32_F32E4M3E4M3_SS_TNILNSR_7ScaleInE1ELST_1EEEEEENS5_6LayoutINS6_IJNSC_ILi2EEESD_SD_EEENS6_IJSD_SL_SL_EEEEENS6_IJNS5_10UnderscoreES11_S11_EEEEENS5_13SM90_TMA_LOADENS5_14ComposedLayoutINS5_7SwizzleILi3ELi4ELi3EEENS5_18smem_ptr_flag_bitsILi8EEENSW_INS6_IJNSC_ILi8EEESI_EEENS6_IJSI_SD_EEEEEEEvNS5_8identityES14_S1E_vS1F_EENS_8epilogue10collective18CollectiveEpilogueINS1H_30Sm90PtrArrayTmaWarpSpecializedILi4ELi2ELi16ELb1ELb0ELi2EEEJSJ_NS6_IJSI_NSC_ILi32EEEEEENS_6half_tEPNS6_IJSD_lSL_EEES1O_S1Q_NS1H_6fusion15FusionCallbacksIS1L_NS1R_17LinearCombinationIS1O_fS1O_fLNS_15FloatRoundStyleE2EEESJ_S1N_JEEES14_NS15_IS17_NS18_ILi16EEENSW_INS6_IJNSC_ILi64EEES1A_EEENS6_IJSD_S1Y_EEEEEEENS5_17SM75_U16x8_LDSM_TENS5_14SM90_TMA_STOREES22_NS5_17SM90_U16x8_STSM_TENS5_9Copy_AtomIJNS5_17SM90_U32x4_STSM_NES1O_EEEvEEEvvEEEEvNT_6ParamsE,(.L_x_417 - _ZN7cutlass13device_kernelINS_4gemm6kernel13GemmUniversalINS1_17GroupProblemShapeIN4cute5tupleIJiiiEEEEENS1_10collective13CollectiveMmaINS1_39MainloopSm90ArrayTmaGmmaWarpSpecializedILi3ENS6_IJNS5_1CILi1EEESD_SD_EEENS1_55KernelPtrArrayTmaWarpSpecializedCooperativeFP8FastAccumEEENS6_IJNSC_ILi256EEESH_NSC_ILi128EEEEEENS_12float_e4m3_tEPNS6_IJlSD_NSC_ILi0EEEEEESK_SN_NS5_8TiledMMAINS5_8MMA_AtomIJNS5_4SM904GMMA31MMA_64x256x32_F32E4M3E4M3_SS_TNILNSR_7ScaleInE1ELST_1EEEEEENS5_6LayoutINS6_IJNSC_ILi2EEESD_SD_EEENS6_IJSD_SL_SL_EEEEENS6_IJNS5_10UnderscoreES11_S11_EEEEENS5_13SM90_TMA_LOADENS5_14ComposedLayoutINS5_7SwizzleILi3ELi4ELi3EEENS5_18smem_ptr_flag_bitsILi8EEENSW_INS6_IJNSC_ILi8EEESI_EEENS6_IJSI_SD_EEEEEEEvNS5_8identityES14_S1E_vS1F_EENS_8epilogue10collective18CollectiveEpilogueINS1H_30Sm90PtrArrayTmaWarpSpecializedILi4ELi2ELi16ELb1ELb0ELi2EEEJSJ_NS6_IJSI_NSC_ILi32EEEEEENS_6half_tEPNS6_IJSD_lSL_EEES1O_S1Q_NS1H_6fusion15FusionCallbacksIS1L_NS1R_17LinearCombinationIS1O_fS1O_fLNS_15FloatRoundStyleE2EEESJ_S1N_JEEES14_NS15_IS17_NS18_ILi16EEENSW_INS6_IJNSC_ILi64EEES1A_EEENS6_IJSD_S1Y_EEEEEEENS5_17SM75_U16x8_LDSM_TENS5_14SM90_TMA_STOREES22_NS5_17SM90_U16x8_STSM_TENS5_9Copy_AtomIJNS5_17SM90_U32x4_STSM_NES1O_EEEvEEEvvEEEEvNT_6ParamsE)
        .other          _ZN7cutlass13device_kernelINS_4gemm6kernel13GemmUniversalINS1_17GroupProblemShapeIN4cute5tupleIJiiiEEEEENS1_10collective13CollectiveMmaINS1_39MainloopSm90ArrayTmaGmmaWarpSpecializedILi3ENS6_IJNS5_1CILi1EEESD_SD_EEENS1_55KernelPtrArrayTmaWarpSpecializedCooperativeFP8FastAccumEEENS6_IJNSC_ILi256EEESH_NSC_ILi128EEEEEENS_12float_e4m3_tEPNS6_IJlSD_NSC_ILi0EEEEEESK_SN_NS5_8TiledMMAINS5_8MMA_AtomIJNS5_4SM904GMMA31MMA_64x256x32_F32E4M3E4M3_SS_TNILNSR_7ScaleInE1ELST_1EEEEEENS5_6LayoutINS6_IJNSC_ILi2EEESD_SD_EEENS6_IJSD_SL_SL_EEEEENS6_IJNS5_10UnderscoreES11_S11_EEEEENS5_13SM90_TMA_LOADENS5_14ComposedLayoutINS5_7SwizzleILi3ELi4ELi3EEENS5_18smem_ptr_flag_bitsILi8EEENSW_INS6_IJNSC_ILi8EEESI_EEENS6_IJSI_SD_EEEEEEEvNS5_8identityES14_S1E_vS1F_EENS_8epilogue10collective18CollectiveEpilogueINS1H_30Sm90PtrArrayTmaWarpSpecializedILi4ELi2ELi16ELb1ELb0ELi2EEEJSJ_NS6_IJSI_NSC_ILi32EEEEEENS_6half_tEPNS6_IJSD_lSL_EEES1O_S1Q_NS1H_6fusion15FusionCallbacksIS1L_NS1R_17LinearCombinationIS1O_fS1O_fLNS_15FloatRoundStyleE2EEESJ_S1N_JEEES14_NS15_IS17_NS18_ILi16EEENSW_INS6_IJNSC_ILi64EEES1A_EEENS6_IJSD_S1Y_EEEEEEENS5_17SM75_U16x8_LDSM_TENS5_14SM90_TMA_STOREES22_NS5_17SM90_U16x8_STSM_TENS5_9Copy_AtomIJNS5_17SM90_U32x4_STSM_NES1O_EEEvEEEvvEEEEvNT_6ParamsE,@"STO_CUDA_ENTRY STV_DEFAULT"
_ZN7cutlass13device_kernelINS_4gemm6kernel13GemmUniversalINS1_17GroupProblemShapeIN4cute5tupleIJiiiEEEEENS1_10collective13CollectiveMmaINS1_39MainloopSm90ArrayTmaGmmaWarpSpecializedILi3ENS6_IJNS5_1CILi1EEESD_SD_EEENS1_55KernelPtrArrayTmaWarpSpecializedCooperativeFP8FastAccumEEENS6_IJNSC_ILi256EEESH_NSC_ILi128EEEEEENS_12float_e4m3_tEPNS6_IJlSD_NSC_ILi0EEEEEESK_SN_NS5_8TiledMMAINS5_8MMA_AtomIJNS5_4SM904GMMA31MMA_64x256x32_F32E4M3E4M3_SS_TNILNSR_7ScaleInE1ELST_1EEEEEENS5_6LayoutINS6_IJNSC_ILi2EEESD_SD_EEENS6_IJSD_SL_SL_EEEEENS6_IJNS5_10UnderscoreES11_S11_EEEEENS5_13SM90_TMA_LOADENS5_14ComposedLayoutINS5_7SwizzleILi3ELi4ELi3EEENS5_18smem_ptr_flag_bitsILi8EEENSW_INS6_IJNSC_ILi8EEESI_EEENS6_IJSI_SD_EEEEEEEvNS5_8identityES14_S1E_vS1F_EENS_8epilogue10collective18CollectiveEpilogueINS1H_30Sm90PtrArrayTmaWarpSpecializedILi4ELi2ELi16ELb1ELb0ELi2EEEJSJ_NS6_IJSI_NSC_ILi32EEEEEENS_6half_tEPNS6_IJSD_lSL_EEES1O_S1Q_NS1H_6fusion15FusionCallbacksIS1L_NS1R_17LinearCombinationIS1O_fS1O_fLNS_15FloatRoundStyleE2EEESJ_S1N_JEEES14_NS15_IS17_NS18_ILi16EEENSW_INS6_IJNSC_ILi64EEES1A_EEENS6_IJSD_S1Y_EEEEEEENS5_17SM75_U16x8_LDSM_TENS5_14SM90_TMA_STOREES22_NS5_17SM90_U16x8_STSM_TENS5_9Copy_AtomIJNS5_17SM90_U32x4_STSM_NES1O_EEEvEEEvvEEEEvNT_6ParamsE:
[----:B------:R-:W1:Y:S02]  /*0000*/  LDC R1, c[0x0][0x28] ;  /* 0x00000a00ff017b82 */ /* 0x000e640000000800 */
[----:B-1----:R-:W-:-:S06]  /*0010*/  VIADD R1, R1, 0xfffff808 ;  /* 0xfffff80801017836 */ /* 0x002fcc0000000000 */
[----:B------:R-:W1:Y:S01]  /*0020*/  LDC.64 R6, c[0x0][0x918] ;  /* 0x00024600ff067b82 */ /* 0x000e620000000a00 */
[----:B------:R-:W-:Y:S01]  /*0030*/  ULDC.64 UR56, c[0x0][0x208] ;  /* 0x0000820000387ab9 */ /* 0x000fe20000000a00 */
[----:B------:R-:W2:Y:S01]  /*0040*/  S2R R14, SR_TID.X ;  /* 0x00000000000e7919 */ /* 0x000ea20000002100 */
[----:B------:R-:W-:Y:S01]  /*0050*/  ULDC UR4, c[0x0][0x910] ;  /* 0x0002440000047ab9 */ /* 0x000fe20000000800 */
[----:B------:R-:W-:Y:S01]  /*0060*/  ULDC.64 UR20, c[0x0][0x8d0] ;  /* 0x0002340000147ab9 */ /* 0x000fe20000000a00 */
[----:B------:R-:W-:Y:S01]  /*0070*/  ULDC.64 UR14, c[0x0][0x8c8] ;  /* 0x00023200000e7ab9 */ /* 0x000fe20000000a00 */
[----:B------:R-:W-:Y:S01]  /*0080*/  ULDC UR5, c[0x0][0x908] ;  /* 0x0002420000057ab9 */ /* 0x000fe20000000800 */
[----:B------:R-:W-:Y:S01]  /*0090*/  MOV R8, RZ ;  /* 0x000000ff00087202 */ /* 0x000fe20000000f00 */
[----:B------:R-:W-:Y:S01]  /*00a0*/  S2UR UR40, SR_CTAID.X ;  /* 0x00000000002879c3 */ /* 0x000fe20000002500 */
[----:B------:R-:W-:Y:S01]  /*00b0*/  IMAD.MOV.U32 R0, RZ, RZ, RZ ;  /* 0x000000ffff007224 */ /* 0x000fe200078e00ff */
[----:B------:R-:W-:Y:S01]  /*00c0*/  ULDC.64 UR22, c[0x0][0x8e8] ;  /* 0x00023a0000167ab9 */ /* 0x000fe20000000a00 */
[----:B------:R-:W-:Y:S01]  /*00d0*/  ULDC.64 UR16, c[0x0][0x8e0] ;  /* 0x0002380000107ab9 */ /* 0x000fe20000000a00 */
[----:B-1----:R-:W3:Y:S01]  /*00e0*/  LDG.E R9, desc[UR56][R6.64] ;  /* 0x0000003806097981 */ /* 0x002ee2000c1e1900 */
[----:B------:R-:W-:-:S03]  /*00f0*/  IMAD.U32 R3, RZ, RZ, UR4 ;  /* 0x00000004ff037e24 */ /* 0x000fc6000f8e00ff */
[----:B------:R-:W4:Y:S01]  /*0100*/  LDG.E R2, desc[UR56][R6.64+0x4] ;  /* 0x0000043806027981 */ /* 0x000f22000c1e1900 */
[----:B--2---:R-:W-:-:S04]  /*0110*/  LOP3.LUT R20, R14, 0x1f, RZ, 0xc0, !PT ;  /* 0x0000001f0e147812 */ /* 0x004fc800078ec0ff */
[----:B------:R-:W-:Y:S01]  /*0120*/  ISETP.GE.AND P0, PT, R20, R3, PT ;  /* 0x000000031400720c */ /* 0x000fe20003f06270 */
[----:B------:R-:W1:Y:S01]  /*0130*/  S2UR UR4, SR_CTAID.Y ;  /* 0x00000000000479c3 */ /* 0x000e620000002600 */
[----:B------:R-:W-:-:S04]  /*0140*/  UISETP.NE.U32.AND UP0, UPT, UR20, URZ, UPT ;  /* 0x0000003f1400728c */ /* 0x000fc8000bf05070 */
[----:B------:R-:W-:-:S07]  /*0150*/  UISETP.NE.AND.EX UP0, UPT, UR21, URZ, UPT, UP0 ;  /* 0x0000003f1500728c */ /* 0x000fce000bf05300 */
[----:B------:R-:W2:Y:S01]  /*0160*/  @!P0 LDC.64 R4, c[0x0][0x918] ;  /* 0x00024600ff048b82 */ /* 0x000ea20000000a00 */
[----:B------:R-:W-:-:S03]  /*0170*/  UISETP.NE.AND UP3, UPT, UR5, 0x1, UPT ;  /* 0x000000010500788c */ /* 0x000fc6000bf65270 */
[----:B------:R-:W-:-:S08]  /*0180*/  @UP0 ULDC UR8, c[0x0][0x8dc] ;  /* 0x0002370000080ab9 */ /* 0x000fd00000000800 */
[----:B------:R-:W-:Y:S01]  /*0190*/  @UP3 ULDC UR12, c[0x0][0x10] ;  /* 0x00000400000c3ab9 */ /* 0x000fe20000000800 */
[----:B------:R-:W-:Y:S02]  /*01a0*/  @UP3 UMOV UR5, URZ ;  /* 0x0000003f00053c82 */ /* 0x000fe40008000000 */
[----:B-1----:R-:W-:Y:S01]  /*01b0*/  @UP3 UIMAD.WIDE.U32 UR12, UR40, UR12, UR4 ;  /* 0x0000000c280c32a5 */ /* 0x002fe2000f8e0004 */
[----:B------:R-:W-:Y:S01]  /*01c0*/  @UP3 UMOV UR9, URZ ;  /* 0x0000003f00093c82 */ /* 0x000fe20008000000 */
[----:B--2---:R-:W-:Y:S02]  /*01d0*/  @!P0 IMAD.WIDE.U32 R4, R20, 0xc, R4 ;  /* 0x0000000c14048825 */ /* 0x004fe400078e0004 */
[----:B------:R-:W-:-:S03]  /*01e0*/  @UP3 UIADD3 UR9, UR13, UR9, URZ ;  /* 0x000000090d093290 */ /* 0x000fc6000fffe03f */
[----:B------:R-:W-:Y:S01]  /*01f0*/  @UP3 UMOV UR10, UR12 ;  /* 0x0000000c000a3c82 */ /* 0x000fe20008000000 */
[----:B------:R1:W5:Y:S04]  /*0200*/  @!P0 LDG.E R8, desc[UR56][R4.64] ;  /* 0x0000003804088981 */ /* 0x000368000c1e1900 */
[----:B------:R1:W5:Y:S01]  /*0210*/  @!P0 LDG.E R0, desc[UR56][R4.64+0x4] ;  /* 0x0000043804008981 */ /* 0x000362000c1e1900 */
[----:B------:R-:W-:Y:S01]  /*0220*/  ISETP.NE.U32.AND P0, PT, RZ, UR22, PT ;  /* 0x00000016ff007c0c */ /* 0x000fe2000bf05070 */
[----:B------:R-:W-:Y:S01]  /*0230*/  @!UP3 ULDC UR5, c[0x0][0xc] ;  /* 0x000003000005bab9 */ /* 0x000fe20000000800 */
[----:B------:R-:W-:Y:S02]  /*0240*/  UMOV UR41, URZ ;  /* 0x0000003f00297c82 */ /* 0x000fe40008000000 */
[----:B------:R-:W-:Y:S01]  /*0250*/  ISETP.NE.AND.EX P0, PT, RZ, UR23, PT, P0 ;  /* 0x00000017ff007c0c */ /* 0x000fe2000bf05300 */
[----:B------:R-:W-:-:S07]  /*0260*/  @!UP3 UIMAD.WIDE.U32 UR4, UR5, UR4, UR40 ;  /* 0x000000040504b2a5 */ /* 0x000fce000f8e0028 */
[----:B------:R-:W-:Y:S01]  /*0270*/  @!UP3 UMOV UR9, UR5 ;  /* 0x000000050009bc82 */ /* 0x000fe20008000000 */
[----:B------:R-:W-:Y:S01]  /*0280*/  @!UP3 UMOV UR10, UR4 ;  /* 0x00000004000abc82 */ /* 0x000fe20008000000 */
[----:B---3--:R-:W-:-:S13]  /*0290*/  R2UR UR11, R9 ;  /* 0x00000000090b72ca */ /* 0x008fda00000e0000 */
[----:B------:R-:W-:-:S04]  /*02a0*/  UIADD3 UR6, UP1, UR11, UR14, URZ ;  /* 0x0000000e0b067290 */ /* 0x000fc8000ff3e03f */
[----:B------:R-:W-:Y:S02]  /*02b0*/  ULEA.HI.X.SX32 UR11, UR11, UR15, 0x1, UP1 ;  /* 0x0000000f0b0b7291 */ /* 0x000fe400088f0e3f */
[----:B------:R-:W-:Y:S01]  /*02c0*/  UIADD3 UR6, UP1, UR6, -0x1, URZ ;  /* 0xffffffff06067890 */ /* 0x000fe2000ff3e03f */
[----:B----4-:R-:W-:-:S03]  /*02d0*/  R2UR UR24, R2 ;  /* 0x00000000021872ca */ /* 0x010fc600000e0000 */
[----:B------:R-:W-:Y:S02]  /*02e0*/  UIADD3.X UR11, UR11, -0x1, URZ, UP1, !UPT ;  /* 0xffffffff0b0b7890 */ /* 0x000fe40008ffe43f */
[----:B------:R-:W-:-:S04]  /*02f0*/  @UP0 UIADD3 UR8, UP1, UR6, UR8, URZ ;  /* 0x0000000806080290 */ /* 0x000fc8000ff3e03f */
[----:B------:R-:W-:-:S04]  /*0300*/  @UP0 UIADD3.X UR26, URZ, UR11, URZ, UP1, !UPT ;  /* 0x0000000b3f1a0290 */ /* 0x000fc80008ffe43f */
[----:B------:R-:W-:Y:S02]  /*0310*/  @UP0 UIMAD.WIDE.U32 UR18, UR26, UR20, URZ ;  /* 0x000000141a1202a5 */ /* 0x000fe4000f8e003f */
[----:B------:R-:W-:Y:S02]  /*0320*/  @UP0 UIMAD.WIDE.U32 UR12, UR8, UR20, URZ ;  /* 0x00000014080c02a5 */ /* 0x000fe4000f8e003f */
[----:B------:R-:W-:Y:S02]  /*0330*/  @UP0 UIMAD.WIDE.U32 UR18, UP1, UR8, UR21, UR18 ;  /* 0x00000015081202a5 */ /* 0x000fe4000f820012 */
[----:B------:R-:W-:Y:S02]  /*0340*/  UIADD3 UR7, UP2, UR24, UR16, URZ ;  /* 0x0000001018077290 */ /* 0x000fe4000ff5e03f */
[----:B------:R-:W-:Y:S02]  /*0350*/  @UP0 UIADD3.X UR25, URZ, URZ, URZ, UP1, !UPT ;  /* 0x0000003f3f190290 */ /* 0x000fe40008ffe43f */
[----:B------:R-:W-:-:S02]  /*0360*/  @UP0 UIADD3 URZ, UP1, UR13, UR18, URZ ;  /* 0x000000120d3f0290 */ /* 0x000fc4000ff3e03f */
[----:B------:R-:W-:-:S03]  /*0370*/  ULEA.HI.X.SX32 UR8, UR24, UR17, 0x1, UP2 ;  /* 0x0000001118087291 */ /* 0x000fc600090f0e3f */
[----:B------:R-:W-:Y:S02]  /*0380*/  @UP0 UMOV UR24, UR19 ;  /* 0x0000001300180c82 */ /* 0x000fe40008000000 */
[----:B------:R-:W-:Y:S02]  /*0390*/  @UP0 UIMAD.WIDE.U32.X UR12, UR26, UR21, UR24, UP1 ;  /* 0x000000151a0c02a5 */ /* 0x000fe400088e0418 */
[----:B------:R-:W-:-:S04]  /*03a0*/  UIADD3 UR19, UP1, UR7, -0x1, URZ ;  /* 0xffffffff07137890 */ /* 0x000fc8000ff3e03f */
[----:B------:R-:W-:Y:S01]  /*03b0*/  UIADD3.X UR5, UR8, -0x1, URZ, UP1, !UPT ;  /* 0xffffffff08057890 */ /* 0x000fe20008ffe43f */
[----:B------:R-:W-:Y:S01]  /*03c0*/  @UP0 UMOV UR6, UR12 ;  /* 0x0000000c00060c82 */ /* 0x000fe20008000000 */
[----:B------:R-:W-:Y:S01]  /*03d0*/  @UP0 UMOV UR11, UR13 ;  /* 0x0000000d000b0c82 */ /* 0x000fe20008000000 */
[----:B-1----:R-:W-:Y:S09]  /*03e0*/  @!P0 BRA `(.L_x_0) ;  /* 0x00000000002c8947 */ /* 0x002ff20003800000 */
[----:B------:R-:W-:Y:S02]  /*03f0*/  ULDC UR7, c[0x0][0x8f4] ;  /* 0x00023d0000077ab9 */ /* 0x000fe40000000800 */
[----:B------:R-:W-:-:S04]  /*0400*/  UIADD3 UR7, UP1, UR19, UR7, URZ ;  /* 0x0000000713077290 */ /* 0x000fc8000ff3e03f */
[----:B------:R-:W-:-:S04]  /*0410*/  UIADD3.X UR8, URZ, UR5, URZ, UP1, !UPT ;  /* 0x000000053f087290 */ /* 0x000fc80008ffe43f */
[----:B------:R-:W-:-:S04]  /*0420*/  UIMAD.WIDE.U32 UR4, UR8, UR22, URZ ;  /* 0x00000016080472a5 */ /* 0x000fc8000f8e003f */
[----:B------:R-:W-:Y:S02]  /*0430*/  UIMAD.WIDE.U32 UR12, UP1, UR7, UR23, UR4 ;  /* 0x00000017070c72a5 */ /* 0x000fe4000f820004 */
[----:B------:R-:W-:Y:S02]  /*0440*/  UIMAD.WIDE.U32 UR4, UR7, UR22, URZ ;  /* 0x00000016070472a5 */ /* 0x000fe4000f8e003f */
[----:B------:R-:W-:Y:S02]  /*0450*/  UIADD3.X UR19, URZ, URZ, URZ, UP1, !UPT ;  /* 0x0000003f3f137290 */ /* 0x000fe40008ffe43f */
[----:B------:R-:W-:Y:S01]  /*0460*/  UIADD3 URZ, UP1, UR5, UR12, URZ ;  /* 0x0000000c053f7290 */ /* 0x000fe2000ff3e03f */
[----:B------:R-:W-:-:S03]  /*0470*/  UMOV UR18, UR13 ;  /* 0x0000000d00127c82 */ /* 0x000fc60008000000 */
[----:B------:R-:W-:-:S07]  /*0480*/  UIMAD.WIDE.U32.X UR4, UR8, UR23, UR18, UP1 ;  /* 0x00000017080472a5 */ /* 0x000fce00088e0412 */
[----:B------:R-:W-:-:S05]  /*0490*/  UMOV UR19, UR4 ;  /* 0x0000000400137c82 */ /* 0x000fca0008000000 */
.L_x_0:
[----:B------:R-:W-:Y:S01]  /*04a0*/  ULDC UR8, c[0x0][0x934] ;  /* 0x00024d0000087ab9 */ /* 0x000fe20000000800 */
[----:B------:R-:W-:Y:S01]  /*04b0*/  ULDC UR7, c[0x0][0x904] ;  /* 0x0002410000077ab9 */ /* 0x000fe20000000800 */
[----:B------:R-:W-:Y:S01]  /*04c0*/  ULDC UR4, c[0x0][0x938] ;  /* 0x00024e0000047ab9 */ /* 0x000fe20000000800 */
[----:B------:R-:W-:Y:S02]  /*04d0*/  USHF.L.U32 UR8, UR8, UR7, URZ ;  /* 0x0000000708087299 */ /* 0x000fe4000800063f */
[----:B------:R-:W-:Y:S01]  /*04e0*/  USHF.L.U32 UR7, UR4, UR7, URZ ;  /* 0x0000000704077299 */ /* 0x000fe2000800063f */
[----:B------:R-:W-:Y:S01]  /*04f0*/  ULDC UR18, c[0x0][0x8d8] ;  /* 0x0002360000127ab9 */ /* 0x000fe20000000800 */
[----:B------:R-:W-:Y:S02]  /*0500*/  ULDC UR28, c[0x0][0x8f0] ;  /* 0x00023c00001c7ab9 */ /* 0x000fe40000000800 */
[----:B------:R-:W-:Y:S01]  /*0510*/  IMAD.U32 R10, RZ, RZ, UR8 ;  /* 0x00000008ff0a7e24 */ /* 0x000fe2000f8e00ff */
[----:B------:R-:W-:Y:S01]  /*0520*/  USHF.R.U64 UR11, UR6, UR18, UR11 ;  /* 0x00000012060b7299 */ /* 0x000fe2000800120b */
[----:B------:R-:W-:Y:S01]  /*0530*/  MOV R9, UR7 ;  /* 0x0000000700097c02 */ /* 0x000fe20008000f00 */
[----:B------:R-:W-:-:S02]  /*0540*/  USHF.R.U64 UR6, UR19, UR28, UR5 ;  /* 0x0000001c13067299 */ /* 0x000fc40008001205 */
[----:B------:R-:W-:Y:S01]  /*0550*/  IABS R2, R10 ;  /* 0x0000000a00027213 */ /* 0x000fe20000000000 */
[----:B------:R-:W-:Y:S01]  /*0560*/  UIADD3 UR11, UR11, -0x1, UR8 ;  /* 0xffffffff0b0b7890 */ /* 0x000fe2000fffe008 */
[----:B------:R-:W-:Y:S01]  /*0570*/  IABS R4, R9 ;  /* 0x0000000900047213 */ /* 0x000fe20000000000 */
[----:B------:R-:W-:Y:S01]  /*0580*/  UIADD3 UR6, UR6, -0x1, UR7 ;  /* 0xffffffff06067890 */ /* 0x000fe2000fffe007 */
[----:B------:R-:W-:Y:S01]  /*0590*/  R2UR UR27, R2 ;  /* 0x00000000021b72ca */ /* 0x000fe200000e0000 */
[----:B------:R-:W-:Y:S01]  /*05a0*/  UMOV UR4, URZ ;  /* 0x0000003f00047c82 */ /* 0x000fe20008000000 */
[----:B------:R-:W-:Y:S01]  /*05b0*/  UISETP.GE.AND UP5, UPT, UR11, URZ, UPT ;  /* 0x0000003f0b00728c */ /* 0x000fe2000bfa6270 */
[----:B------:R-:W-:Y:S01]  /*05c0*/  IMAD.MOV.U32 R2, RZ, RZ, R4 ;  /* 0x000000ffff027224 */ /* 0x000fe200078e0004 */
[----:B------:R-:W-:Y:S01]  /*05d0*/  UISETP.NE.AND UP4, UPT, UR8, URZ, UPT ;  /* 0x0000003f0800728c */ /* 0x000fe2000bf85270 */
[----:B------:R-:W-:-:S03]  /*05e0*/  UMOV UR53, 0x1 ;  /* 0x0000000100357882 */ /* 0x000fc60000000000 */
[----:B------:R-:W-:-:S05]  /*05f0*/  R2UR UR26, R2 ;  /* 0x00000000021a72ca */ /* 0x000fca00000e0000 */
[----:B------:R-:W1:Y:S08]  /*0600*/  I2F.RP R2, UR27 ;  /* 0x0000001b00027d06 */ /* 0x000e700008209400 */
[----:B------:R-:W2:Y:S08]  /*0610*/  I2F.RP R5, UR26 ;  /* 0x0000001a00057d06 */ /* 0x000eb00008209400 */
[----:B-1----:R-:W1:Y:S08]  /*0620*/  MUFU.RCP R2, R2 ;  /* 0x0000000200027308 */ /* 0x002e700000001000 */
[----:B--2---:R-:W2:Y:S01]  /*0630*/  MUFU.RCP R5, R5 ;  /* 0x0000000500057308 */ /* 0x004ea20000001000 */
[----:B-1----:R-:W-:-:S02]  /*0640*/  VIADD R4, R2, 0xffffffe ;  /* 0x0ffffffe02047836 */ /* 0x002fc40000000000 */
[----:B------:R-:W-:-:S05]  /*0650*/  IMAD.U32 R2, RZ, RZ, UR11 ;  /* 0x0000000bff027e24 */ /* 0x000fca000f8e00ff */
[----:B------:R-:W1:Y:S01]  /*0660*/  F2I.FTZ.U32.TRUNC.NTZ R4, R4 ;  /* 0x0000000400047305 */ /* 0x000e62000021f000 */
[----:B------:R-:W-:Y:S02]  /*0670*/  IABS R2, R2 ;  /* 0x0000000200027213 */ /* 0x000fe40000000000 */
[----:B--2---:R-:W-:Y:S02]  /*0680*/  IADD3 R6, R5, 0xffffffe, RZ ;  /* 0x0ffffffe05067810 */ /* 0x004fe40007ffe0ff */
[----:B------:R-:W-:Y:S02]  /*0690*/  IABS R5, R10 ;  /* 0x0000000a00057213 */ /* 0x000fe40000000000 */
[----:B------:R-:W-:Y:S02]  /*06a0*/  R2UR UR31, R2 ;  /* 0x00000000021f72ca */ /* 0x000fe400000e0000 */
[----:B------:R-:W2:Y:S01]  /*06b0*/  F2I.FTZ.U32.TRUNC.NTZ R6, R6 ;  /* 0x0000000600067305 */ /* 0x000ea2000021f000 */
[----:B------:R-:W-:-:S02]  /*06c0*/  IADD3 R5, RZ, -R5, RZ ;  /* 0x80000005ff057210 */ /* 0x000fc40007ffe0ff */
[----:B-1----:R-:W-:Y:S01]  /*06d0*/  R2UR UR5, R4 ;  /* 0x00000000040572ca */ /* 0x002fe200000e0000 */
[----:B------:R-:W-:Y:S01]  /*06e0*/  IMAD.U32 R4, RZ, RZ, UR6 ;  /* 0x00000006ff047e24 */ /* 0x000fe2000f8e00ff */
[----:B--2---:R-:W-:-:S04]  /*06f0*/  R2UR UR13, R6 ;  /* 0x00000000060d72ca */ /* 0x004fc800000e0000 */
[----:B------:R-:W-:Y:S01]  /*0700*/  IABS R6, R4 ;  /* 0x0000000400067213 */ /* 0x000fe20000000000 */
[----:B------:R-:W-:-:S06]  /*0710*/  IMAD.MOV.U32 R4, RZ, RZ, R5 ;  /* 0x000000ffff047224 */ /* 0x000fcc00078e0005 */
[----:B------:R-:W-:Y:S01]  /*0720*/  UIADD3 UR12, URZ, -UR5, URZ ;  /* 0x800000053f0c7290 */ /* 0x000fe2000fffe03f */
[----:B------:R-:W-:Y:S01]  /*0730*/  IABS R5, R9 ;  /* 0x0000000900057213 */ /* 0x000fe20000000000 */
[----:B------:R-:W-:Y:S02]  /*0740*/  IMAD.MOV.U32 R2, RZ, RZ, R6 ;  /* 0x000000ffff027224 */ /* 0x000fe400078e0006 */
[----:B------:R-:W-:Y:S01]  /*0750*/  UIMAD UR12, UR12, UR27, URZ ;  /* 0x0000001b0c0c72a4 */ /* 0x000fe2000f8e023f */
[----:B------:R-:W-:Y:S02]  /*0760*/  IADD3 R5, RZ, -R5, RZ ;  /* 0x80000005ff057210 */ /* 0x000fe40007ffe0ff */
[----:B------:R-:W-:Y:S01]  /*0770*/  R2UR UR29, R4 ;  /* 0x00000000041d72ca */ /* 0x000fe200000e0000 */
[----:B------:R-:W-:Y:S01]  /*0780*/  UIMAD.WIDE.U32 UR4, UR5, UR12, UR4 ;  /* 0x0000000c050472a5 */ /* 0x000fe2000f8e0004 */
[----:B------:R-:W-:Y:S01]  /*0790*/  R2UR UR32, R2 ;  /* 0x00000000022072ca */ /* 0x000fe200000e0000 */
[----:B------:R-:W-:Y:S01]  /*07a0*/  UIADD3 UR24, URZ, -UR13, URZ ;  /* 0x8000000d3f187290 */ /* 0x000fe2000fffe03f */
[----:B------:R-:W-:Y:S01]  /*07b0*/  IMAD.MOV.U32 R2, RZ, RZ, R5 ;  /* 0x000000ffff027224 */ /* 0x000fe200078e0005 */
[----:B------:R-:W-:Y:S01]  /*07c0*/  UMOV UR12, URZ ;  /* 0x0000003f000c7c82 */ /* 0x000fe20008000000 */
[----:B------:R-:W-:Y:S01]  /*07d0*/  SHF.R.U32.HI R4, RZ, 0x7, R14 ;  /* 0x00000007ff047819 */ /* 0x000fe2000001160e */
[----:B------:R-:W-:-:S02]  /*07e0*/  UIMAD UR24, UR24, UR26, URZ ;  /* 0x0000001a181872a4 */ /* 0x000fc4000f8e023f */
[----:B------:R-:W-:Y:S02]  /*07f0*/  R2UR UR30, R2 ;  /* 0x00000000021e72ca */ /* 0x000fe400000e0000 */
[----:B------:R-:W-:Y:S01]  /*0800*/  UIMAD.WIDE.U32 UR24, UR13, UR24, UR12 ;  /* 0x000000180d1872a5 */ /* 0x000fe2000f8e000c */
[----:B------:R-:W-:Y:S01]  /*0810*/  SHF.R.U32.HI R2, RZ, 0x5, R14 ;  /* 0x00000005ff027819 */ /* 0x000fe2000001160e */
[----:B------:R-:W1:Y:S01]  /*0820*/  SHFL.IDX PT, R4, R4, RZ, 0x1f ;  /* 0x00001fff04047589 */ /* 0x000e6200000e0000 */
[----:B------:R-:W-:Y:S02]  /*0830*/  UMOV UR13, UR5 ;  /* 0x00000005000d7c82 */ /* 0x000fe40008000000 */
[----:B------:R-:W-:Y:S01]  /*0840*/  UIMAD.WIDE.U32 UR4, UR13, UR31, URZ ;  /* 0x0000001f0d0472a5 */ /* 0x000fe2000f8e003f */
[----:B------:R-:W2:Y:S01]  /*0850*/  SHFL.IDX PT, R5, R2, RZ, 0x1f ;  /* 0x00001fff02057589 */ /* 0x000ea200000e0000 */
[----:B------:R-:W-:Y:S02]  /*0860*/  UMOV UR19, UR25 ;  /* 0x0000001900137c82 */ /* 0x000fe40008000000 */
[----:B------:R-:W-:-:S02]  /*0870*/  UIMAD UR5, UR5, UR29, UR31 ;  /* 0x0000001d050572a4 */ /* 0x000fc4000f8e021f */
[----:B------:R-:W-:Y:S02]  /*0880*/  UIMAD.WIDE.U32 UR24, UR19, UR32, URZ ;  /* 0x00000020131872a5 */ /* 0x000fe4000f8e003f */
[----:B------:R-:W-:Y:S02]  /*0890*/  UISETP.GT.U32.AND UP1, UPT, UR27, UR5, UPT ;  /* 0x000000051b00728c */ /* 0x000fe4000bf24070 */
[----:B------:R-:W-:Y:S02]  /*08a0*/  UIMAD UR25, UR25, UR30, UR32 ;  /* 0x0000001e191972a4 */ /* 0x000fe4000f8e0220 */
[----:B------:R-:W-:Y:S02]  /*08b0*/  ULOP3.LUT UR31, URZ, UR8, URZ, 0x33, !UPT ;  /* 0x000000083f1f7292 */ /* 0x000fe4000f8e333f */
[----:B------:R-:W-:Y:S02]  /*08c0*/  UISETP.GT.U32.AND UP2, UPT, UR26, UR25, UPT ;  /* 0x000000191a00728c */ /* 0x000fe4000bf44070 */
[----:B------:R-:W-:-:S03]  /*08d0*/  ULOP3.LUT UR32, URZ, UR7, URZ, 0x33, !UPT ;  /* 0x000000073f207292 */ /* 0x000fc6000f8e333f */
[----:B------:R-:W-:Y:S01]  /*08e0*/  @!UP1 UIADD3 UR5, UR5, -UR27, URZ ;  /* 0x8000001b05059290 */ /* 0x000fe2000fffe03f */
[----:B-1----:R-:W-:-:S03]  /*08f0*/  R2UR UR12, R4 ;  /* 0x00000000040c72ca */ /* 0x002fc600000e0000 */
[----:B------:R-:W-:Y:S02]  /*0900*/  UISETP.GT.U32.AND UP6, UPT, UR27, UR5, UPT ;  /* 0x000000051b00728c */ /* 0x000fe4000bfc4070 */
[----:B------:R-:W-:Y:S01]  /*0910*/  @!UP2 UIADD3 UR25, UR25, -UR26, URZ ;  /* 0x8000001a1919a290 */ /* 0x000fe2000fffe03f */
[----:B--2---:R-:W-:Y:S01]  /*0920*/  R2UR UR33, R5 ;  /* 0x00000000052172ca */ /* 0x004fe200000e0000 */
[----:B------:R-:W-:Y:S02]  /*0930*/  UISETP.NE.AND UP2, UPT, UR7, URZ, UPT ;  /* 0x0000003f0700728c */ /* 0x000fe4000bf45270 */
[----:B------:R-:W-:-:S05]  /*0940*/  UISETP.GT.U32.AND UP1, UPT, UR26, UR25, UPT ;  /* 0x000000191a00728c */ /* 0x000fca000bf24070 */
[----:B------:R-:W-:Y:S02]  /*0950*/  @!UP6 UIADD3 UR5, UR5, -UR27, URZ ;  /* 0x8000001b0505e290 */ /* 0x000fe4000fffe03f */
[----:B------:R-:W-:Y:S02]  /*0960*/  UISETP.GE.AND UP6, UPT, UR6, URZ, UPT ;  /* 0x0000003f0600728c */ /* 0x000fe4000bfc6270 */
[----:B------:R-:W-:Y:S01]  /*0970*/  @!UP5 UIADD3 UR5, -UR5, URZ, URZ ;  /* 0x0000003f0505d290 */ /* 0x000fe2000fffe13f */
[----:B------:R-:W-:Y:S01]  /*0980*/  ISETP.NE.AND P1, PT, RZ, UR33, PT ;  /* 0x00000021ff007c0c */ /* 0x000fe2000bf25270 */
[----:B------:R-:W-:Y:S02]  /*0990*/  @!UP1 UIADD3 UR25, UR25, -UR26, URZ ;  /* 0x8000001a19199290 */ /* 0x000fe4000fffe03f */
[----:B------:R-:W-:Y:S02]  /*09a0*/  USHF.R.S32.HI UR4, URZ, 0x1f, UR33 ;  /* 0x0000001f3f047899 */ /* 0x000fe40008011421 */
[----:B------:R-:W-:-:S02]  /*09b0*/  USEL UR5, UR31, UR5, !UP4 ;  /* 0x000000051f057287 */ /* 0x000fc4000e000000 */
[----:B------:R-:W-:Y:S02]  /*09c0*/  ULEA.HI UR4, UR4, UR33, URZ, 0x2 ;  /* 0x0000002104047291 */ /* 0x000fe4000f8f103f */
[----:B------:R-:W-:Y:S02]  /*09d0*/  @!UP6 UIADD3 UR25, -UR25, URZ, URZ ;  /* 0x0000003f1919e290 */ /* 0x000fe4000fffe13f */
[----:B------:R-:W-:Y:S02]  /*09e0*/  ULOP3.LUT UR4, UR4, 0xfffffffc, URZ, 0xc0, !UPT ;  /* 0xfffffffc04047892 */ /* 0x000fe4000f8ec03f */
[----:B------:R-:W-:Y:S02]  /*09f0*/  USEL UR25, UR32, UR25, !UP2 ;  /* 0x0000001920197287 */ /* 0x000fe4000d000000 */
[----:B------:R-:W-:Y:S02]  /*0a00*/  UIADD3 UR5, UR11, -UR5, URZ ;  /* 0x800000050b057290 */ /* 0x000fe4000fffe03f */
[----:B------:R-:W-:-:S02]  /*0a10*/  UIADD3 UR25, UR6, -UR25, URZ ;  /* 0x8000001906197290 */ /* 0x000fc4000fffe03f */
[----:B------:R-:W-:Y:S02]  /*0a20*/  UIADD3 UR54, UR33, -UR4, URZ ;  /* 0x8000000421367290 */ /* 0x000fe4000fffe03f */
[----:B------:R-:W-:Y:S02]  /*0a30*/  UIMAD UR24, UR5, UR25, URZ ;  /* 0x00000019051872a4 */ /* 0x000fe4000f8e023f */
[----:B------:R-:W-:Y:S02]  /*0a40*/  USEL UR4, UR25, UR5, !UP3 ;  /* 0x0000000519047287 */ /* 0x000fe4000d800000 */
[----:B------:R-:W-:Y:S02]  /*0a50*/  UISETP.NE.AND UP1, UPT, UR12, URZ, UPT ;  /* 0x0000003f0c00728c */ /* 0x000fe4000bf25270 */
[----:B------:R-:W-:Y:S02]  /*0a60*/  USHF.R.S32.HI UR25, URZ, 0x1f, UR24 ;  /* 0x0000001f3f197899 */ /* 0x000fe40008011418 */
[----:B------:R-:W-:Y:S01]  /*0a70*/  IMAD.U32 R6, RZ, RZ, UR24 ;  /* 0x00000018ff067e24 */ /* 0x000fe2000f8e00ff */
[----:B------:R-:W-:-:S02]  /*0a80*/  USHF.R.S32.HI UR5, URZ, 0x1f, UR4 ;  /* 0x0000001f3f057899 */ /* 0x000fc40008011404 */
[----:B------:R-:W-:Y:S01]  /*0a90*/  IMAD.U32 R4, RZ, RZ, UR4 ;  /* 0x00000004ff047e24 */ /* 0x000fe2000f8e00ff */
[----:B------:R-:W-:Y:S01]  /*0aa0*/  UISETP.EQ.AND UP5, UPT, UR54, 0x3, !UP1 ;  /* 0x000000033600788c */ /* 0x000fe2000cfa2270 */
[----:B------:R-:W-:-:S03]  /*0ab0*/  MOV R7, UR25 ;  /* 0x0000001900077c02 */ /* 0x000fc60008000f00 */
[----:B------:R-:W-:Y:S01]  /*0ac0*/  USEL UR53, UR53, 0x2, UP5 ;  /* 0x0000000235357887 */ /* 0x000fe2000a800000 */
[----:B------:R-:W-:Y:S01]  /*0ad0*/  IMAD.U32 R5, RZ, RZ, UR5 ;  /* 0x00000005ff057e24 */ /* 0x000fe2000f8e00ff */
[----:B------:R-:W-:Y:S10]  /*0ae0*/  @P1 BRA `(.L_x_1) ;  /* 0x0000000000841947 */ /* 0x000ff40003800000 */
[----:B------:R-:W-:Y:S01]  /*0af0*/  ELECT P1, URZ, PT ;  /* 0x00000000003f782f */ /* 0x000fe20003820000 */
[----:B------:R-:W-:-:S12]  /*0b00*/  BSSY B0, `(.L_x_1) ;  /* 0x000001f000007945 */ /* 0x000fd80003800000 */
[----:B------:R-:W-:Y:S05]  /*0b10*/  @!P1 BRA `(.L_x_2) ;  /* 0x0000000000749947 */ /* 0x000fea0003800000 */
[----:B------:R-:W1:Y:S01]  /*0b20*/  S2UR UR6, SR_CgaCtaId ;  /* 0x00000000000679c3 */ /* 0x000e620000008800 */
[----:B------:R-:W-:Y:S01]  /*0b30*/  UMOV UR4, 0x400 ;  /* 0x0000040000047882 */ /* 0x000fe20000000000 */
[----:B------:R-:W-:Y:S01]  /*0b40*/  UMOV UR5, 0x1 ;  /* 0x0000000100057882 */ /* 0x000fe20000000000 */
[----:B------:R-:W-:Y:S02]  /*0b50*/  UMOV UR24, 0x140 ;  /* 0x0000014000187882 */ /* 0x000fe40000000000 */
[----:B------:R-:W-:-:S04]  /*0b60*/  UIADD3 UR24, -UR24, 0x100000, URZ ;  /* 0x0010000018187890 */ /* 0x000fc8000fffe13f */
[----:B------:R-:W-:Y:S02]  /*0b70*/  USHF.L.U32 UR25, UR24, 0xb, URZ ;  /* 0x0000000b18197899 */ /* 0x000fe4000800063f */
[----:B------:R-:W-:Y:S02]  /*0b80*/  USHF.L.U32 UR24, UR24, 0x1, URZ ;  /* 0x0000000118187899 */ /* 0x000fe4000800063f */
[----:B-1----:R-:W-:Y:S02]  /*0b90*/  ULEA UR6, UR6, UR4, 0x18 ;  /* 0x0000000406067291 */ /* 0x002fe4000f8ec03f */
[----:B------:R-:W-:-:S04]  /*0ba0*/  UIADD3 UR4, -UR5, 0x100000, URZ ;  /* 0x0010000005047890 */ /* 0x000fc8000fffe13f */
[----:B------:R-:W-:Y:S02]  /*0bb0*/  USHF.L.U32 UR5, UR4, 0xb, URZ ;  /* 0x0000000b04057899 */ /* 0x000fe4000800063f */
[----:B------:R-:W-:Y:S01]  /*0bc0*/  USHF.L.U32 UR4, UR4, 0x1, URZ ;  /* 0x0000000104047899 */ /* 0x000fe2000800063f */
[----:B------:R-:W1:Y:S11]  /*0bd0*/  FENCE.VIEW.ASYNC.S ;  /* 0x00000000000073c6 */ /* 0x000e760000000000 */
[----:B-1----:R1:W2:Y:S01]  /*0be0*/  SYNCS.EXCH.64 URZ, [UR6+0x38400], UR4 ;  /* 0x03840004063f75b2 */ /* 0x0022a20008000100 */
[----:B------:R1:W3:Y:S01]  /*0bf0*/  SYNCS.EXCH.64 URZ, [UR6+0x38440], UR24 ;  /* 0x03844018063f75b2 */ /* 0x0002e20008000100 */
[----:B------:R1:W4:Y:S01]  /*0c00*/  SYNCS.EXCH.64 URZ, [UR6+0x38408], UR4 ;  /* 0x03840804063f75b2 */ /* 0x0003220008000100 */
[----:B------:R1:W1:Y:S01]  /*0c10*/  SYNCS.EXCH.64 URZ, [UR6+0x38448], UR24 ;  /* 0x03844818063f75b2 */ /* 0x0002620008000100 */
        /* <DEDUP_REMOVED lines=12> */
[----:B------:R-:W-:Y:S01]  /*0ce0*/  NOP ;  /* 0x0000000000007918 */ /* 0x000fe20000000000 */
.L_x_2:
[----:B-1----:R-:W-:Y:S05]  /*0cf0*/  BSYNC B0 ;  /* 0x0000000000007941 */ /* 0x002fea0003800000 */
.L_x_1:
[----:B------:R-:W1:Y:S01]  /*0d00*/  SHFL.IDX PT, R11, R2, RZ, 0x1f ;  /* 0x00001fff020b7589 */ /* 0x000e6200000e0000 */
[----:B------:R-:W-:Y:S01]  /*0d10*/  UIADD3 UR33, UR12, -0x1, URZ ;  /* 0xffffffff0c217890 */ /* 0x000fe2000fffe03f */
[----:B------:R-:W-:Y:S01]  /*0d20*/  NOP ;  /* 0x0000000000007918 */ /* 0x000fe20000000000 */
[----:B------:R-:W-:Y:S02]  /*0d30*/  UISETP.LT.U32.AND UP6, UPT, UR54, 0x2, !UP1 ;  /* 0x000000023600788c */ /* 0x000fe4000cfc1070 */
[----:B------:R-:W-:Y:S02]  /*0d40*/  UISETP.GE.U32.AND UP5, UPT, UR33, 0x2, UPT ;  /* 0x000000022100788c */ /* 0x000fe4000bfa6070 */
[----:B------:R-:W-:-:S04]  /*0d50*/  USEL UR52, URZ, 0x1, !UP6 ;  /* 0x000000013f347887 */ /* 0x000fc8000f000000 */
[----:B------:R-:W-:Y:S01]  /*0d60*/  USEL UR52, UR52, 0x2, UP5 ;  /* 0x0000000234347887 */ /* 0x000fe2000a800000 */
[----:B-1----:R-:W-:-:S13]  /*0d70*/  ISETP.NE.AND P1, PT, R11, RZ, PT ;  /* 0x000000ff0b00720c */ /* 0x002fda0003f25270 */
[----:B------:R-:W-:Y:S05]  /*0d80*/  @P1 BRA `(.L_x_3) ;  /* 0x0000000000501947 */ /* 0x000fea0003800000 */
[----:B------:R-:W1:Y:S01]  /*0d90*/  S2UR UR5, SR_CgaCtaId ;  /* 0x00000000000579c3 */ /* 0x000e620000008800 */
[----:B------:R-:W-:Y:S01]  /*0da0*/  UMOV UR4, 0x400 ;  /* 0x0000040000047882 */ /* 0x000fe20000000000 */
[----:B------:R-:W-:Y:S01]  /*0db0*/  UMOV UR24, 0x1 ;  /* 0x0000000100187882 */ /* 0x000fe20000000000 */
[----:B------:R-:W-:Y:S01]  /*0dc0*/  UMOV UR11, 0x100 ;  /* 0x00000100000b7882 */ /* 0x000fe20000000000 */
[----:B------:R-:W-:-:S04]  /*0dd0*/  UIADD3 UR24, -UR24, 0x100000, URZ ;  /* 0x0010000018187890 */ /* 0x000fc8000fffe13f */
[----:B------:R-:W-:Y:S02]  /*0de0*/  USHF.L.U32 UR25, UR24, 0xb, URZ ;  /* 0x0000000b18197899 */ /* 0x000fe4000800063f */
[----:B------:R-:W-:Y:S01]  /*0df0*/  USHF.L.U32 UR24, UR24, 0x1, URZ ;  /* 0x0000000118187899 */ /* 0x000fe2000800063f */
[----:B------:R-:W-:Y:S01]  /*0e00*/  ELECT P1, URZ, PT ;  /* 0x00000000003f782f */ /* 0x000fe20003820000 */
[----:B-1----:R-:W-:Y:S02]  /*0e10*/  ULEA UR6, UR5, UR4, 0x18 ;  /* 0x0000000405067291 */ /* 0x002fe4000f8ec03f */
[----:B------:R-:W-:-:S04]  /*0e20*/  UIADD3 UR4, -UR11, 0x100000, URZ ;  /* 0x001000000b047890 */ /* 0x000fc8000fffe13f */
[----:B------:R-:W-:Y:S02]  /*0e30*/  USHF.L.U32 UR5, UR4, 0xb, URZ ;  /* 0x0000000b04057899 */ /* 0x000fe4000800063f */
[----:B------:R-:W-:Y:S01]  /*0e40*/  USHF.L.U32 UR4, UR4, 0x1, URZ ;  /* 0x0000000104047899 */ /* 0x000fe2000800063f */
[----:B------:R-:W1:Y:S03]  /*0e50*/  FENCE.VIEW.ASYNC.S ;  /* 0x00000000000073c6 */ /* 0x000e660000000000 */
[----:B-1----:R1:W1:Y:S08]  /*0e60*/  SYNCS.EXCH.64 URZ, [UR6+0x38480], UR24 ;  /* 0x03848018063f75b2 */ /* 0x0022700008000100 */
[----:B------:R1:W1:Y:S01]  /*0e70*/  SYNCS.EXCH.64 URZ, [UR6+0x38498], UR4 ;  /* 0x03849804063f75b2 */ /* 0x0002620008000100 */
[----:B------:R1:W1:Y:S01]  /*0e80*/  SYNCS.EXCH.64 URZ, [UR6+0x38488], UR24 ;  /* 0x03848818063f75b2 */ /* 0x0002620008000100 */
[----:B------:R1:W1:Y:S01]  /*0e90*/  SYNCS.EXCH.64 URZ, [UR6+0x384a0], UR4 ;  /* 0x0384a004063f75b2 */ /* 0x0002620008000100 */
[----:B------:R1:W1:Y:S01]  /*0ea0*/  SYNCS.EXCH.64 URZ, [UR6+0x38490], UR24 ;  /* 0x03849018063f75b2 */ /* 0x0002620008000100 */
[----:B------:R1:W1:Y:S01]  /*0eb0*/  SYNCS.EXCH.64 URZ, [UR6+0x384a8], UR4 ;  /* 0x0384a804063f75b2 */ /* 0x0002620008000100 */
[----:B------:R-:W-:Y:S01]  /*0ec0*/  NOP ;  /* 0x0000000000007918 */ /* 0x000fe20000000000 */
.L_x_3:
[----:B------:R-:W2:Y:S01]  /*0ed0*/  SHFL.IDX PT, R11, R2, RZ, 0x1f ;  /* 0x00001fff020b7589 */ /* 0x000ea200000e0000 */
[----:B------:R-:W-:Y:S01]  /*0ee0*/  UISETP.EQ.AND UP6, UPT, UR54, 0x2, !UP1 ;  /* 0x000000023600788c */ /* 0x000fe2000cfc2270 */
[----:B------:R-:W-:-:S03]  /*0ef0*/  NOP ;  /* 0x0000000000007918 */ /* 0x000fc60000000000 */
[----:B------:R-:W-:-:S04]  /*0f00*/  USEL UR51, URZ, 0x1, !UP6 ;  /* 0x000000013f337887 */ /* 0x000fc8000f000000 */
[----:B------:R-:W-:Y:S01]  /*0f10*/  USEL UR51, UR51, 0x2, UP5 ;  /* 0x0000000233337887 */ /* 0x000fe2000a800000 */
[----:B--2---:R-:W-:-:S13]  /*0f20*/  ISETP.NE.AND P1, PT, R11, RZ, PT ;  /* 0x000000ff0b00720c */ /* 0x004fda0003f25270 */
[----:B------:R-:W-:Y:S05]  /*0f30*/  @P1 BRA `(.L_x_4) ;  /* 0x0000000000581947 */ /* 0x000fea0003800000 */
[----:B-1----:R-:W1:Y:S01]  /*0f40*/  S2UR UR5, SR_CgaCtaId ;  /* 0x00000000000579c3 */ /* 0x002e620000008800 */
[----:B------:R-:W-:Y:S01]  /*0f50*/  UMOV UR4, 0x400 ;  /* 0x0000040000047882 */ /* 0x000fe20000000000 */
[----:B------:R-:W-:Y:S01]  /*0f60*/  UMOV UR11, 0x20 ;  /* 0x00000020000b7882 */ /* 0x000fe20000000000 */
[----:B------:R-:W-:Y:S01]  /*0f70*/  UMOV UR24, 0x100 ;  /* 0x0000010000187882 */ /* 0x000fe20000000000 */
[----:B------:R-:W-:Y:S01]  /*0f80*/  ELECT P1, URZ, PT ;  /* 0x00000000003f782f */ /* 0x000fe20003820000 */
        /* <DEDUP_REMOVED lines=8> */
[----:B-1----:R2:W1:Y:S01]  /*1010*/  SYNCS.EXCH.64 URZ, [UR6+0x384b0], UR4 ;  /* 0x0384b004063f75b2 */ /* 0x0024620008000100 */
[----:B------:R2:W1:Y:S01]  /*1020*/  SYNCS.EXCH.64 URZ, [UR6+0x384d0], UR24 ;  /* 0x0384d018063f75b2 */ /* 0x0004620008000100 */
[----:B------:R2:W1:Y:S01]  /*1030*/  SYNCS.EXCH.64 URZ, [UR6+0x384b8], UR4 ;  /* 0x0384b804063f75b2 */ /* 0x0004620008000100 */
[----:B------:R2:W1:Y:S01]  /*1040*/  SYNCS.EXCH.64 URZ, [UR6+0x384d8], UR24 ;  /* 0x0384d818063f75b2 */ /* 0x0004620008000100 */
[----:B------:R2:W1:Y:S01]  /*1050*/  SYNCS.EXCH.64 URZ, [UR6+0x384c0], UR4 ;  /* 0x0384c004063f75b2 */ /* 0x0004620008000100 */
[----:B------:R2:W1:Y:S01]  /*1060*/  SYNCS.EXCH.64 URZ, [UR6+0x384e0], UR24 ;  /* 0x0384e018063f75b2 */ /* 0x0004620008000100 */
[----:B------:R2:W1:Y:S01]  /*1070*/  SYNCS.EXCH.64 URZ, [UR6+0x384c8], UR4 ;  /* 0x0384c804063f75b2 */ /* 0x0004620008000100 */
[----:B------:R2:W1:Y:S02]  /*1080*/  SYNCS.EXCH.64 URZ, [UR6+0x384e8], UR24 ;  /* 0x0384e818063f75b2 */ /* 0x0004640008000100 */
[----:B--2---:R-:W-:Y:S01]  /*1090*/  NOP ;  /* 0x0000000000007918 */ /* 0x004fe20000000000 */
.L_x_4:
[----:B------:R-:W2:Y:S01]  /*10a0*/  SHFL.IDX PT, R11, R2, RZ, 0x1f ;  /* 0x00001fff020b7589 */ /* 0x000ea200000e0000 */
[----:B------:R-:W-:Y:S01]  /*10b0*/  ELECT P1, URZ, PT ;  /* 0x00000000003f782f */ /* 0x000fe20003820000 */
[----:B------:R-:W3:Y:S01]  /*10c0*/  LDC.64 R12, c[0x0][0x8f8] ;  /* 0x00023e00ff0c7b82 */ /* 0x000ee20000000a00 */
[----:B-1----:R-:W-:Y:S01]  /*10d0*/  UMOV UR4, 0x20 ;  /* 0x0000002000047882 */ /* 0x002fe20000000000 */
[----:B------:R-:W-:Y:S01]  /*10e0*/  NOP ;  /* 0x0000000000007918 */ /* 0x000fe20000000000 */
[----:B------:R-:W-:Y:S01]  /*10f0*/  ULDC UR39, c[0x0][0xc] ;  /* 0x0000030000277ab9 */ /* 0x000fe20000000800 */
[----:B------:R-:W-:Y:S01]  /*1100*/  IMAD.MOV.U32 R16, RZ, RZ, -0x1 ;  /* 0xffffffffff107424 */ /* 0x000fe200078e00ff */
[----:B------:R-:W-:Y:S01]  /*1110*/  MOV R18, 0xffffffff ;  /* 0xffffffff00127802 */ /* 0x000fe20000000f00 */
[----:B------:R-:W-:Y:S01]  /*1120*/  IMAD.MOV.U32 R17, RZ, RZ, -0x1 ;  /* 0xffffffffff117424 */ /* 0x000fe200078e00ff */
[----:B--2---:R-:W-:-:S13]  /*1130*/  ISETP.NE.OR P1, PT, R11, RZ, !P1 ;  /* 0x000000ff0b00720c */ /* 0x004fda0004f25670 */
[----:B------:R-:W-:Y:S01]  /*1140*/  VOTEU.ALL UP5, P1 ;  /* 0x00000000003f7886 */ /* 0x000fe200008a0000 */
[----:B------:R-:W-:-:S04]  /*1150*/  VOTEU.ALL UP6, P1 ;  /* 0x00000000003f7886 */ /* 0x000fc800008c0000 */
[----:B------:R-:W1:Y:S01]  /*1160*/  @!UP5 S2UR UR11, SR_CgaCtaId ;  /* 0x00000000000bd9c3 */ /* 0x000e620000008800 */
[----:B------:R-:W-:Y:S01]  /*1170*/  @!UP5 UMOV UR6, 0x400 ;  /* 0x000004000006d882 */ /* 0x000fe20000000000 */
[----:B------:R-:W-:-:S04]  /*1180*/  @!UP5 UIADD3 UR4, -UR4, 0x100000, URZ ;  /* 0x001000000404d890 */ /* 0x000fc8000fffe13f */
[----:B------:R-:W-:Y:S02]  /*1190*/  @!UP5 USHF.L.U32 UR5, UR4, 0xb, URZ ;  /* 0x0000000b0405d899 */ /* 0x000fe4000800063f */
[----:B------:R-:W-:Y:S02]  /*11a0*/  @!UP5 USHF.L.U32 UR4, UR4, 0x1, URZ ;  /* 0x000000010404d899 */ /* 0x000fe4000800063f */
[----:B-1----:R-:W-:Y:S01]  /*11b0*/  @!UP5 ULEA UR6, UR11, UR6, 0x18 ;  /* 0x000000060b06d291 */ /* 0x002fe2000f8ec03f */
[----:B------:R-:W-:Y:S01]  /*11c0*/  VOTEU.ALL UP5, P1 ;  /* 0x00000000003f7886 */ /* 0x000fe200008a0000 */
[----:B---3--:R-:W-:Y:S01]  /*11d0*/  ISETP.LE.U32.AND P1, PT, R12, UR10, PT ;  /* 0x0000000a0c007c0c */ /* 0x008fe2000bf23070 */
[----:B------:R-:W-:Y:S01]  /*11e0*/  UMOV UR11, URZ ;  /* 0x0000003f000b7c82 */ /* 0x000fe20008000000 */
[----:B------:R-:W-:-:S04]  /*11f0*/  MOV R12, UR9 ;  /* 0x00000009000c7c02 */ /* 0x000fc80008000f00 */
[----:B------:R-:W-:Y:S01]  /*1200*/  ISETP.GE.U32.AND.EX P1, PT, R12, R13, PT, P1 ;  /* 0x0000000d0c00720c */ /* 0x000fe20003f26110 */
[----:B------:R-:W1:Y:S03]  /*1210*/  FENCE.VIEW.ASYNC.S ;  /* 0x00000000000073c6 */ /* 0x000e660000000000 */
[----:B-1----:R-:W4:Y:S01]  /*1220*/  @!UP5 SYNCS.EXCH.64 URZ, [UR6+0x384f0], UR4 ;  /* 0x0384f004063fd5b2 */ /* 0x002f220008000100 */
[----:B------:R1:W4:Y:S01]  /*1230*/  @!UP6 SYNCS.EXCH.64 URZ, [UR6+0x384f8], UR4 ;  /* 0x0384f804063fe5b2 */ /* 0x0003220008000100 */
[----:B------:R-:W-:Y:S01]  /*1240*/  NOP ;  /* 0x0000000000007918 */ /* 0x000fe20000000000 */
[----:B-1----:R-:W-:Y:S01]  /*1250*/  ULDC.U8 UR4, c[0x0][0x900] ;  /* 0x0002400000047ab9 */ /* 0x002fe20000000000 */
[----:B------:R-:W-:Y:S01]  /*1260*/  UMOV UR6, URZ ;  /* 0x0000003f00067c82 */ /* 0x000fe20008000000 */
[----:B----4-:R-:W-:Y:S01]  /*1270*/  BAR.SYNC.DEFER_BLOCKING 0x0 ;  /* 0x0000000000007b1d */ /* 0x010fe20000010000 */
[----:B------:R-:W-:-:S04]  /*1280*/  ISETP.NE.AND P2, PT, RZ, UR4, PT ;  /* 0x00000004ff007c0c */ /* 0x000fc8000bf45270 */
[----:B------:R-:W-:Y:S01]  /*1290*/  P2R R15, PR, RZ, 0x4 ;  /* 0x00000004ff0f7803 */ /* 0x000fe20000000000 */
[----:B------:R-:W-:Y:S01]  /*12a0*/  UMOV UR5, URZ ;  /* 0x0000003f00057c82 */ /* 0x000fe20008000000 */
[----:B------:R-:W-:-:S07]  /*12b0*/  UMOV UR4, URZ ;  /* 0x0000003f00047c82 */ /* 0x000fce0008000000 */
[----:B------:R-:W-:Y:S05]  /*12c0*/  @P2 BRA P1, `(.L_x_5) ;  /* 0x0000001400f82947 */ /* 0x000fea0000800000 */
[----:B------:R-:W-:Y:S01]  /*12d0*/  IMAD.U32 R11, RZ, RZ, UR9 ;  /* 0x00000009ff0b7e24 */ /* 0x000fe2000f8e00ff */
[----:B------:R-:W-:Y:S01]  /*12e0*/  ISETP.LE.U32.AND P1, PT, R6, UR10, PT ;  /* 0x0000000a06007c0c */ /* 0x000fe2000bf23070 */
[----:B------:R-:W-:Y:S01]  /*12f0*/  UMOV UR5, URZ ;  /* 0x0000003f00057c82 */ /* 0x000fe20008000000 */
[----:B------:R-:W-:Y:S01]  /*1300*/  UMOV UR4, URZ ;  /* 0x0000003f00047c82 */ /* 0x000fe20008000000 */
[----:B------:R-:W-:Y:S01]  /*1310*/  UMOV UR11, URZ ;  /* 0x0000003f000b7c82 */ /* 0x000fe20008000000 */
[----:B------:R-:W-:Y:S01]  /*1320*/  ISETP.GE.U32.AND.EX P1, PT, R11, R7, PT, P1 ;  /* 0x000000070b00720c */ /* 0x000fe20003f26110 */
[----:B------:R-:W-:-:S12]  /*1330*/  UMOV UR6, URZ ;  /* 0x0000003f00067c82 */ /* 0x000fd80008000000 */
[----:B------:R-:W-:Y:S05]  /*1340*/  @!P1 BRA `(.L_x_6) ;  /* 0x0000001000c49947 */ /* 0x000fea0003800000 */
[----:B------:R-:W-:Y:S01]  /*1350*/  VIADD R12, R20, 0x20 ;  /* 0x00000020140c7836 */ /* 0x000fe20000000000 */
[----:B------:R-:W-:Y:S01]  /*1360*/  MOV R6, R20 ;  /* 0x0000001400067202 */ /* 0x000fe20000000f00 */
[----:B-----5:R-:W-:Y:S01]  /*1370*/  IMAD.MOV.U32 R17, RZ, RZ, R0 ;  /* 0x000000ffff117224 */ /* 0x020fe200078e0000 */
[----:B------:R-:W-:Y:S02]  /*1380*/  MOV R13, R8 ;  /* 0x00000008000d7202 */ /* 0x000fe40000000f00 */
[----:B------:R-:W-:-:S13]  /*1390*/  ISETP.GE.AND P1, PT, R12, R3, PT ;  /* 0x000000030c00720c */ /* 0x000fda0003f26270 */
[----:B------:R-:W1:Y:S01]  /*13a0*/  @!P1 LDC.64 R18, c[0x0][0x918] ;  /* 0x00024600ff129b82 */ /* 0x000e620000000a00 */
[----:B------:R-:W-:Y:S01]  /*13b0*/  @!P1 VIADD R7, R6, 0x20 ;  /* 0x0000002006079836 */ /* 0x000fe20000000000 */
[----:B------:R-:W-:Y:S02]  /*13c0*/  UIADD3 UR16, UP5, UR16, -0x1, URZ ;  /* 0xffffffff10107890 */ /* 0x000fe4000ffbe03f */
[----:B------:R-:W-:Y:S01]  /*13d0*/  UIADD3 UR14, UP6, UR14, -0x1, URZ ;  /* 0xffffffff0e0e7890 */ /* 0x000fe2000ffde03f */
[----:B------:R-:W-:Y:S01]  /*13e0*/  BSSY B0, `(.L_x_7) ;  /* 0x0000050000007945 */ /* 0x000fe20003800000 */
[----:B------:R-:W-:Y:S01]  /*13f0*/  UIADD3.X UR17, UR17, -0x1, URZ, UP5, !UPT ;  /* 0xffffffff11117890 */ /* 0x000fe2000affe43f */
[----:B-1----:R-:W-:-:S05]  /*1400*/  @!P1 IMAD.WIDE R18, R7, 0xc, R18 ;  /* 0x0000000c07129825 */ /* 0x002fca00078e0212 */
[----:B------:R1:W5:Y:S04]  /*1410*/  @!P1 LDG.E R8, desc[UR56][R18.64] ;  /* 0x0000003812089981 */ /* 0x000368000c1e1900 */
[----:B------:R1:W5:Y:S01]  /*1420*/  @!P1 LDG.E R0, desc[UR56][R18.64+0x4] ;  /* 0x0000043812009981 */ /* 0x000362000c1e1900 */
[----:B------:R-:W-:Y:S01]  /*1430*/  ISETP.GE.AND P1, PT, R6, R3, PT ;  /* 0x000000030600720c */ /* 0x000fe20003f26270 */
[----:B------:R-:W-:Y:S01]  /*1440*/  UIADD3.X UR15, UR15, -0x1, URZ, UP6, !UPT ;  /* 0xffffffff0f0f7890 */ /* 0x000fe2000b7fe43f */
[----:B------:R-:W-:Y:S01]  /*1450*/  MOV R11, RZ ;  /* 0x000000ff000b7202 */ /* 0x000fe20000000f00 */
[----:B------:R-:W-:Y:S01]  /*1460*/  UIADD3 UR4, UR8, -0x1, URZ ;  /* 0xffffffff08047890 */ /* 0x000fe2000fffe03f */
[----:B------:R-:W-:Y:S01]  /*1470*/  IMAD.MOV.U32 R7, RZ, RZ, RZ ;  /* 0x000000ffff077224 */ /* 0x000fe200078e00ff */
[----:B------:R-:W-:Y:S01]  /*1480*/  UIADD3 UR5, UR7, -0x1, URZ ;  /* 0xffffffff07057890 */ /* 0x000fe2000fffe03f */
[----:B------:R-:W-:Y:S01]  /*1490*/  MOV R32, 0x7fffffff ;  /* 0x7fffffff00207802 */ /* 0x000fe20000000f00 */
[----:B------:R-:W-:-:S06]  /*14a0*/  IMAD.MOV.U32 R34, RZ, RZ, RZ ;  /* 0x000000ffff227224 */ /* 0x000fcc00078e00ff */
[----:B-1----:R-:W-:Y:S05]  /*14b0*/  @P1 BRA `(.L_x_8) ;  /* 0x0000000400081947 */ /* 0x002fea0003800000 */
[----:B------:R-:W-:Y:S02]  /*14c0*/  PLOP3.LUT P3, PT, PT, PT, UP0, 0x80, 0x0 ;  /* 0x000000000000781c */ /* 0x000fe40003f6f008 */
[----:B------:R-:W-:Y:S02]  /*14d0*/  IADD3 R21, P2, R17, UR16, RZ ;  /* 0x0000001011157c10 */ /* 0x000fe4000ff5e0ff */
[----:B------:R-:W-:Y:S02]  /*14e0*/  IADD3 R25, P1, R13, UR14, RZ ;  /* 0x0000000e0d197c10 */ /* 0x000fe4000ff3e0ff */
[----:B------:R-:W-:Y:S02]  /*14f0*/  LEA.HI.X.SX32 R24, R17, UR17, 0x1, P2 ;  /* 0x0000001111187c11 */ /* 0x000fe400090f0eff */
[----:B------:R-:W-:-:S05]  /*1500*/  LEA.HI.X.SX32 R26, R13, UR15, 0x1, P1 ;  /* 0x0000000f0d1a7c11 */ /* 0x000fca00088f0eff */
[----:B------:R-:W-:Y:S05]  /*1510*/  @!P3 BRA `(.L_x_9) ;  /* 0x000000000030b947 */ /* 0x000fea0003800000 */
[----:B------:R-:W-:Y:S02]  /*1520*/  ULDC UR6, c[0x0][0x8dc] ;  /* 0x0002370000067ab9 */ /* 0x000fe40000000800 */
[----:B------:R-:W-:-:S04]  /*1530*/  IADD3 R13, P1, R25, UR6, RZ ;  /* 0x00000006190d7c10 */ /* 0x000fc8000ff3e0ff */
[----:B------:R-:W-:-:S05]  /*1540*/  IADD3.X R17, RZ, R26, RZ, P1, !PT ;  /* 0x0000001aff117210 */ /* 0x000fca0000ffe4ff */
[----:B------:R-:W-:-:S04]  /*1550*/  IMAD.WIDE.U32 R4, R17, UR20, RZ ;  /* 0x0000001411047c25 */ /* 0x000fc8000f8e00ff */
[----:B------:R-:W-:-:S04]  /*1560*/  IMAD.WIDE.U32 R18, P1, R13, UR21, R4 ;  /* 0x000000150d127c25 */ /* 0x000fc8000f820004 */
[----:B------:R-:W-:Y:S01]  /*1570*/  IMAD.WIDE.U32 R4, R13, UR20, RZ ;  /* 0x000000140d047c25 */ /* 0x000fe2000f8e00ff */
[----:B------:R-:W-:-:S03]  /*1580*/  MOV R22, R19 ;  /* 0x0000001300167202 */ /* 0x000fc60000000f00 */
[----:B------:R-:W-:Y:S01]  /*1590*/  IMAD.X R23, RZ, RZ, RZ, P1 ;  /* 0x000000ffff177224 */ /* 0x000fe200008e06ff */
[----:B------:R-:W-:-:S05]  /*15a0*/  IADD3 RZ, P1, R5, R18, RZ ;  /* 0x0000001205ff7210 */ /* 0x000fca0007f3e0ff */
[----:B------:R-:W-:-:S04]  /*15b0*/  IMAD.WIDE.U32.X R4, R17, UR21, R22, P1 ;  /* 0x0000001511047c25 */ /* 0x000fc800088e0416 */
[----:B------:R-:W-:Y:S01]  /*15c0*/  IMAD.MOV.U32 R25, RZ, RZ, R4 ;  /* 0x000000ffff197224 */ /* 0x000fe200078e0004 */
[----:B------:R-:W-:-:S07]  /*15d0*/  MOV R26, R5 ;  /* 0x00000005001a7202 */ /* 0x000fce0000000f00 */
.L_x_9:
[----:B------:R-:W-:Y:S05]  /*15e0*/  @!P0 BRA `(.L_x_10) ;  /* 0x0000000000308947 */ /* 0x000fea0003800000 */
[----:B------:R-:W-:Y:S02]  /*15f0*/  ULDC UR6, c[0x0][0x8f4] ;  /* 0x00023d0000067ab9 */ /* 0x000fe40000000800 */
[----:B------:R-:W-:-:S05]  /*1600*/  IADD3 R13, P1, R21, UR6, RZ ;  /* 0x00000006150d7c10 */ /* 0x000fca000ff3e0ff */
[----:B------:R-:W-:-:S04]  /*1610*/  IMAD.X R17, RZ, RZ, R24, P1 ;  /* 0x000000ffff117224 */ /* 0x000fc800008e0618 */
[----:B------:R-:W-:-:S04]  /*1620*/  IMAD.WIDE.U32 R4, R17, UR22, RZ ;  /* 0x0000001611047c25 */ /* 0x000fc8000f8e00ff */
[----:B------:R-:W-:-:S04]  /*1630*/  IMAD.WIDE.U32 R18, P1, R13, UR23, R4 ;  /* 0x000000170d127c25 */ /* 0x000fc8000f820004 */
[----:B------:R-:W-:Y:S01]  /*1640*/  IMAD.WIDE.U32 R4, R13, UR22, RZ ;  /* 0x000000160d047c25 */ /* 0x000fe2000f8e00ff */
[----:B------:R-:W-:-:S03]  /*1650*/  IADD3.X R23, RZ, RZ, RZ, P1, !PT ;  /* 0x000000ffff177210 */ /* 0x000fc60000ffe4ff */
[----:B------:R-:W-:Y:S01]  /*1660*/  IMAD.MOV.U32 R22, RZ, RZ, R19 ;  /* 0x000000ffff167224 */ /* 0x000fe200078e0013 */
[----:B------:R-:W-:-:S05]  /*1670*/  IADD3 RZ, P1, R5, R18, RZ ;  /* 0x0000001205ff7210 */ /* 0x000fca0007f3e0ff */
[----:B------:R-:W-:-:S04]  /*1680*/  IMAD.WIDE.U32.X R4, R17, UR23, R22, P1 ;  /* 0x0000001711047c25 */ /* 0x000fc800088e0416 */
[----:B------:R-:W-:Y:S01]  /*1690*/  IMAD.MOV.U32 R24, RZ, RZ, R5 ;  /* 0x000000ffff187224 */ /* 0x000fe200078e0005 */
[----:B------:R-:W-:-:S07]  /*16a0*/  MOV R21, R4 ;  /* 0x0000000400157202 */ /* 0x000fce0000000f00 */
.L_x_10:
[----:B------:R-:W-:Y:S02]  /*16b0*/  SHF.R.U64 R4, R21, UR28, R24 ;  /* 0x0000001c15047c19 */ /* 0x000fe40008001218 */
[----:B------:R-:W-:-:S03]  /*16c0*/  SHF.R.U64 R5, R25, UR18, R26 ;  /* 0x0000001219057c19 */ /* 0x000fc6000800121a */
[----:B------:R-:W-:Y:S01]  /*16d0*/  VIADD R22, R4, UR5 ;  /* 0x0000000504167c36 */ /* 0x000fe20008000000 */
[----:B------:R-:W-:-:S04]  /*16e0*/  IADD3 R17, R5, UR4, RZ ;  /* 0x0000000405117c10 */ /* 0x000fc8000fffe0ff */
[----:B------:R-:W-:Y:S02]  /*16f0*/  IABS R18, R22 ;  /* 0x0000001600127213 */ /* 0x000fe40000000000 */
[----:B------:R-:W-:-:S03]  /*1700*/  IABS R13, R17 ;  /* 0x00000011000d7213 */ /* 0x000fc60000000000 */
[----:B------:R-:W-:-:S04]  /*1710*/  IMAD.HI.U32 R5, R18, UR19, RZ ;  /* 0x0000001312057c27 */ /* 0x000fc8000f8e00ff */
[----:B------:R-:W-:-:S04]  /*1720*/  IMAD.HI.U32 R4, R13, UR13, RZ ;  /* 0x0000000d0d047c27 */ /* 0x000fc8000f8e00ff */
[----:B------:R-:W-:Y:S02]  /*1730*/  IMAD R5, R5, UR30, R18 ;  /* 0x0000001e05057c24 */ /* 0x000fe4000f8e0212 */
[----:B------:R-:W-:Y:S01]  /*1740*/  IMAD R4, R4, UR29, R13 ;  /* 0x0000001d04047c24 */ /* 0x000fe2000f8e020d */
[----:B------:R-:W-:Y:S01]  /*1750*/  MOV R13, UR31 ;  /* 0x0000001f000d7c02 */ /* 0x000fe20008000f00 */
[----:B------:R-:W-:Y:S01]  /*1760*/  IMAD.U32 R18, RZ, RZ, UR32 ;  /* 0x00000020ff127e24 */ /* 0x000fe2000f8e00ff */
[----:B------:R-:W-:Y:S02]  /*1770*/  ISETP.LT.U32.AND P2, PT, R5, UR26, PT ;  /* 0x0000001a05007c0c */ /* 0x000fe4000bf41070 */
[----:B------:R-:W-:-:S11]  /*1780*/  ISETP.LT.U32.AND P1, PT, R4, UR27, PT ;  /* 0x0000001b04007c0c */ /* 0x000fd6000bf21070 */
[----:B------:R-:W-:Y:S01]  /*1790*/  @!P2 VIADD R5, R5, -UR26 ;  /* 0x8000001a0505ac36 */ /* 0x000fe20008000000 */
[----:B------:R-:W-:Y:S02]  /*17a0*/  ISETP.GE.AND P2, PT, R17, RZ, PT ;  /* 0x000000ff1100720c */ /* 0x000fe40003f46270 */
[----:B------:R-:W-:Y:S02]  /*17b0*/  @!P1 IADD3 R4, R4, -UR27, RZ ;  /* 0x8000001b04049c10 */ /* 0x000fe4000fffe0ff */
[----:B------:R-:W-:Y:S02]  /*17c0*/  ISETP.LT.U32.AND P4, PT, R5, UR26, PT ;  /* 0x0000001a05007c0c */ /* 0x000fe4000bf81070 */
[----:B------:R-:W-:Y:S02]  /*17d0*/  ISETP.LT.U32.AND P3, PT, R4, UR27, PT ;  /* 0x0000001b04007c0c */ /* 0x000fe4000bf61070 */
[----:B------:R-:W-:-:S09]  /*17e0*/  ISETP.GE.AND P1, PT, R22, RZ, PT ;  /* 0x000000ff1600720c */ /* 0x000fd20003f26270 */
[----:B------:R-:W-:Y:S01]  /*17f0*/  @!P4 VIADD R5, R5, -UR26 ;  /* 0x8000001a0505cc36 */ /* 0x000fe20008000000 */
[----:B------:R-:W-:Y:S02]  /*1800*/  PLOP3.LUT P4, PT, PT, PT, UP2, 0x80, 0x0 ;  /* 0x000000000000781c */ /* 0x000fe40003f8f028 */
[----:B------:R-:W-:Y:S01]  /*1810*/  @!P3 IADD3 R4, R4, -UR27, RZ ;  /* 0x8000001b0404bc10 */ /* 0x000fe2000fffe0ff */
[----:B------:R-:W-:Y:S01]  /*1820*/  @!P1 IMAD.MOV R5, RZ, RZ, -R5 ;  /* 0x000000ffff059224 */ /* 0x000fe200078e0a05 */
[----:B------:R-:W-:Y:S02]  /*1830*/  PLOP3.LUT P3, PT, PT, PT, UP4, 0x80, 0x0 ;  /* 0x000000000000781c */ /* 0x000fe40003f6f048 */
[----:B------:R-:W-:Y:S02]  /*1840*/  @!P2 IADD3 R4, -R4, RZ, RZ ;  /* 0x000000ff0404a210 */ /* 0x000fe40007ffe1ff */
[----:B------:R-:W-:Y:S02]  /*1850*/  SEL R5, R18, R5, !P4 ;  /* 0x0000000512057207 */ /* 0x000fe40006000000 */
[----:B------:R-:W-:-:S02]  /*1860*/  SEL R4, R13, R4, !P3 ;  /* 0x000000040d047207 */ /* 0x000fc40005800000 */
[----:B------:R-:W-:Y:S01]  /*1870*/  PLOP3.LUT P1, PT, PT, PT, UP3, 0x80, 0x0 ;  /* 0x000000000000781c */ /* 0x000fe20003f2f038 */
[----:B------:R-:W-:Y:S01]  /*1880*/  IMAD.IADD R5, R22, 0x1, -R5 ;  /* 0x0000000116057824 */ /* 0x000fe200078e0a05 */
[----:B------:R-:W-:-:S04]  /*1890*/  IADD3 R32, R17, -R4, RZ ;  /* 0x8000000411207210 */ /* 0x000fc80007ffe0ff */
[----:B------:R-:W-:Y:S01]  /*18a0*/  SEL R4, R5, R32, !P1 ;  /* 0x0000002005047207 */ /* 0x000fe20004800000 */
[----:B------:R-:W-:-:S03]  /*18b0*/  IMAD R32, R32, R5, RZ ;  /* 0x0000000520207224 */ /* 0x000fc600078e02ff */
[----:B------:R-:W-:Y:S02]  /*18c0*/  SHF.R.S32.HI R5, RZ, 0x1f, R4 ;  /* 0x0000001fff057819 */ /* 0x000fe40000011404 */
[----:B------:R-:W-:-:S07]  /*18d0*/  SHF.R.S32.HI R34, RZ, 0x1f, R32 ;  /* 0x0000001fff227819 */ /* 0x000fce0000011420 */
.L_x_8:
[----:B------:R-:W-:Y:S05]  /*18e0*/  BSYNC B0 ;  /* 0x0000000000007941 */ /* 0x000fea0003800000 */
.L_x_7:
[----:B------:R-:W1:Y:S01]  /*18f0*/  SHFL.UP PT, R17, R32, 0x1, RZ ;  /* 0x0420000020117989 */ /* 0x000e6200000e00ff */
[C---:B------:R-:W-:Y:S02]  /*1900*/  ISETP.NE.AND P2, PT, R20.reuse, RZ, PT ;  /* 0x000000ff1400720c */ /* 0x040fe40003f45270 */
[C---:B------:R-:W-:Y:S01]  /*1910*/  ISETP.GE.U32.AND P3, PT, R20.reuse, 0x2, PT ;  /* 0x000000021400780c */ /* 0x040fe20003f66070 */
[----:B------:R-:W2:Y:S01]  /*1920*/  SHFL.UP PT, R13, R34, 0x1, RZ ;  /* 0x04200000220d7989 */ /* 0x000ea200000e00ff */
[C---:B------:R-:W-:Y:S02]  /*1930*/  ISETP.GE.U32.AND P4, PT, R20.reuse, 0x4, PT ;  /* 0x000000041400780c */ /* 0x040fe40003f86070 */
[C---:B------:R-:W-:Y:S02]  /*1940*/  ISETP.GE.U32.AND P5, PT, R20.reuse, 0x8, PT ;  /* 0x000000081400780c */ /* 0x040fe40003fa6070 */
[----:B------:R-:W-:Y:S02]  /*1950*/  ISETP.GE.U32.AND P6, PT, R20, 0x10, PT ;  /* 0x000000101400780c */ /* 0x000fe40003fc6070 */
[----:B-1----:R-:W-:-:S02]  /*1960*/  SEL R17, R17, RZ, P2 ;  /* 0x000000ff11117207 */ /* 0x002fc40001000000 */
[----:B--2---:R-:W-:Y:S02]  /*1970*/  SEL R13, R13, RZ, P2 ;  /* 0x000000ff0d0d7207 */ /* 0x004fe40001000000 */
[----:B------:R-:W-:-:S04]  /*1980*/  IADD3 R18, P1, R17, R32, RZ ;  /* 0x0000002011127210 */ /* 0x000fc80007f3e0ff */
[----:B------:R-:W-:Y:S01]  /*1990*/  IADD3.X R22, R13, R34, RZ, P1, !PT ;  /* 0x000000220d167210 */ /* 0x000fe20000ffe4ff */
[----:B------:R-:W1:Y:S04]  /*19a0*/  SHFL.UP PT, R17, R18, 0x2, RZ ;  /* 0x0440000012117989 */ /* 0x000e6800000e00ff */
[----:B------:R-:W2:Y:S01]  /*19b0*/  SHFL.UP PT, R13, R22, 0x2, RZ ;  /* 0x04400000160d7989 */ /* 0x000ea200000e00ff */
[----:B-1----:R-:W-:-:S04]  /*19c0*/  SEL R17, R17, RZ, P3 ;  /* 0x000000ff11117207 */ /* 0x002fc80001800000 */
[----:B------:R-:W-:Y:S02]  /*19d0*/  IADD3 R24, P1, R17, R18, RZ ;  /* 0x0000001211187210 */ /* 0x000fe40007f3e0ff */
[----:B--2---:R-:W-:-:S03]  /*19e0*/  SEL R13, R13, RZ, P3 ;  /* 0x000000ff0d0d7207 */ /* 0x004fc60001800000 */
[----:B------:R-:W1:Y:S02]  /*19f0*/  SHFL.UP PT, R17, R24, 0x4, RZ ;  /* 0x0480000018117989 */ /* 0x000e6400000e00ff */
[----:B------:R-:W-:-:S05]  /*1a00*/  IMAD.X R26, R13, 0x1, R22, P1 ;  /* 0x000000010d1a7824 */ /* 0x000fca00008e0616 */
[----:B------:R-:W2:Y:S01]  /*1a10*/  SHFL.UP PT, R13, R26, 0x4, RZ ;  /* 0x048000001a0d7989 */ /* 0x000ea200000e00ff */
[----:B-1----:R-:W-:-:S04]  /*1a20*/  SEL R17, R17, RZ, P4 ;  /* 0x000000ff11117207 */ /* 0x002fc80002000000 */
[----:B------:R-:W-:Y:S02]  /*1a30*/  IADD3 R18, P1, R17, R24, RZ ;  /* 0x0000001811127210 */ /* 0x000fe40007f3e0ff */
[----:B--2---:R-:W-:-:S03]  /*1a40*/  SEL R13, R13, RZ, P4 ;  /* 0x000000ff0d0d7207 */ /* 0x004fc60002000000 */
[----:B------:R-:W1:Y:S01]  /*1a50*/  SHFL.UP PT, R17, R18, 0x8, RZ ;  /* 0x0500000012117989 */ /* 0x000e6200000e00ff */
[----:B------:R-:W-:-:S05]  /*1a60*/  IADD3.X R22, R13, R26, RZ, P1, !PT ;  /* 0x0000001a0d167210 */ /* 0x000fca0000ffe4ff */
        /* <DEDUP_REMOVED lines=9> */
[----:B--2---:R-:W-:-:S04]  /*1b00*/  SEL R13, R13, RZ, P6 ;  /* 0x000000ff0d0d7207 */ /* 0x004fc80003000000 */
[----:B------:R-:W-:Y:S02]  /*1b10*/  IADD3.X R22, R13, R26, RZ, P1, !PT ;  /* 0x0000001a0d167210 */ /* 0x000fe40000ffe4ff */
[----:B------:R-:W-:-:S04]  /*1b20*/  ISETP.GT.U32.AND P1, PT, R18, UR10, PT ;  /* 0x0000000a12007c0c */ /* 0x000fc8000bf24070 */
[----:B------:R-:W-:-:S13]  /*1b30*/  ISETP.GT.U32.AND.EX P1, PT, R22, UR9, PT, P1 ;  /* 0x0000000916007c0c */ /* 0x000fda000bf24110 */
[----:B------:R-:W-:-:S04]  /*1b40*/  VOTE.ANY R17, PT, P1 ;  /* 0x0000000000117806 */ /* 0x000fc800008e0100 */
[----:B------:R-:W-:-:S13]  /*1b50*/  ISETP.NE.AND P1, PT, R17, RZ, PT ;  /* 0x000000ff1100720c */ /* 0x000fda0003f25270 */
[----:B------:R-:W-:Y:S05]  /*1b60*/  @P1 BRA `(.L_x_11) ;  /* 0x00000008006c1947 */ /* 0x000fea0003800000 */
[----:B------:R-:W1:Y:S01]  /*1b70*/  LDC R3, c[0x0][0x910] ;  /* 0x00024400ff037b82 */ /* 0x000e620000000800 */
[----:B------:R-:W-:Y:S01]  /*1b80*/  IMAD.MOV.U32 R21, RZ, RZ, R18 ;  /* 0x000000ffff157224 */ /* 0x000fe200078e0012 */
[----:B------:R-:W-:Y:S01]  /*1b90*/  MOV R23, R22 ;  /* 0x0000001600177202 */ /* 0x000fe20000000f00 */
[----:B------:R-:W-:Y:S01]  /*1ba0*/  ULDC UR13, c[0x0][0x8f4] ;  /* 0x00023d00000d7ab9 */ /* 0x000fe20000000800 */
[----:B------:R-:W-:Y:S01]  /*1bb0*/  ULDC UR6, c[0x0][0x8dc] ;  /* 0x0002370000067ab9 */ /* 0x000fe20000000800 */
[----:B------:R-:W-:Y:S01]  /*1bc0*/  ULDC UR22, c[0x0][0x8d8] ;  /* 0x0002360000167ab9 */ /* 0x000fe20000000800 */
[----:B------:R-:W-:Y:S01]  /*1bd0*/  ULDC UR23, c[0x0][0x8f0] ;  /* 0x00023c0000177ab9 */ /* 0x000fe20000000800 */
[----:B------:R-:W-:Y:S01]  /*1be0*/  ULDC.64 UR18, c[0x0][0x8d0] ;  /* 0x0002340000127ab9 */ /* 0x000fe20000000a00 */
[----:B------:R-:W-:-:S05]  /*1bf0*/  ULDC.64 UR20, c[0x0][0x8e8] ;  /* 0x00023a0000147ab9 */ /* 0x000fca0000000a00 */
.L_x_16:
[----:B------:R-:W-:Y:S01]  /*1c00*/  IMAD.MOV.U32 R6, RZ, RZ, R12 ;  /* 0x000000ffff067224 */ /* 0x000fe200078e000c */
[----:B------:R-:W-:Y:S01]  /*1c10*/  IADD3 R12, R12, 0x20, RZ ;  /* 0x000000200c0c7810 */ /* 0x000fe20007ffe0ff */
[----:B-----5:R-:W-:Y:S01]  /*1c20*/  IMAD.MOV.U32 R17, RZ, RZ, R0 ;  /* 0x000000ffff117224 */ /* 0x020fe200078e0000 */
[----:B------:R-:W-:Y:S02]  /*1c30*/  MOV R13, R8 ;  /* 0x00000008000d7202 */ /* 0x000fe40000000f00 */
[----:B-1----:R-:W-:-:S13]  /*1c40*/  ISETP.GE.AND P1, PT, R12, R3, PT ;  /* 0x000000030c00720c */ /* 0x002fda0003f26270 */
[----:B------:R-:W1:Y:S01]  /*1c50*/  @!P1 LDC.64 R18, c[0x0][0x918] ;  /* 0x00024600ff129b82 */ /* 0x000e620000000a00 */
[----:B------:R-:W-:Y:S01]  /*1c60*/  @!P1 VIADD R7, R6, 0x20 ;  /* 0x0000002006079836 */ /* 0x000fe20000000000 */
[----:B------:R2:W3:Y:S01]  /*1c70*/  SHFL.IDX PT, R11, R21, 0x1f, 0x1f ;  /* 0x03e01f00150b7f89 */ /* 0x0004e200000e0000 */
[----:B------:R-:W-:Y:S02]  /*1c80*/  BSSY B0, `(.L_x_12) ;  /* 0x0000064000007945 */ /* 0x000fe40003800000 */
[----:B-1----:R-:W-:-:S05]  /*1c90*/  @!P1 IMAD.WIDE R18, R7, 0xc, R18 ;  /* 0x0000000c07129825 */ /* 0x002fca00078e0212 */
[----:B------:R2:W5:Y:S04]  /*1ca0*/  @!P1 LDG.E R8, desc[UR56][R18.64] ;  /* 0x0000003812089981 */ /* 0x000568000c1e1900 */
[----:B------:R2:W5:Y:S01]  /*1cb0*/  @!P1 LDG.E R0, desc[UR56][R18.64+0x4] ;  /* 0x0000043812009981 */ /* 0x000562000c1e1900 */
[----:B------:R-:W-:Y:S01]  /*1cc0*/  ISETP.GE.AND P1, PT, R6, R3, PT ;  /* 0x000000030600720c */ /* 0x000fe20003f26270 */
[----:B------:R-:W-:Y:S01]  /*1cd0*/  IMAD.MOV.U32 R34, RZ, RZ, RZ ;  /* 0x000000ffff227224 */ /* 0x000fe200078e00ff */
[----:B------:R-:W-:Y:S01]  /*1ce0*/  MOV R32, 0x7fffffff ;  /* 0x7fffffff00207802 */ /* 0x000fe20000000f00 */
[----:B------:R2:W1:Y:S10]  /*1cf0*/  SHFL.IDX PT, R7, R23, 0x1f, 0x1f ;  /* 0x03e01f0017077f89 */ /* 0x00047400000e0000 */
[----:B--23--:R-:W-:Y:S05]  /*1d00*/  @P1 BRA `(.L_x_13) ;  /* 0x00000004006c1947 */ /* 0x00cfea0003800000 */
[----:B------:R-:W-:Y:S02]  /*1d10*/  IABS R28, R9 ;  /* 0x00000009001c7213 */ /* 0x000fe40000000000 */
[C---:B------:R-:W-:Y:S02]  /*1d20*/  IADD3 R21, P1, R13.reuse, UR14, RZ ;  /* 0x0000000e0d157c10 */ /* 0x040fe4000ff3e0ff */
[----:B------:R-:W2:Y:S02]  /*1d30*/  I2F.RP R4, R28 ;  /* 0x0000001c00047306 */ /* 0x000ea40000209400 */
[----:B------:R-:W-:Y:S02]  /*1d40*/  LEA.HI.X.SX32 R26, R13, UR15, 0x1, P1 ;  /* 0x0000000f0d1a7c11 */ /* 0x000fe400088f0eff */
[----:B------:R-:W-:-:S04]  /*1d50*/  IADD3 R13, P1, R17, UR16, RZ ;  /* 0x00000010110d7c10 */ /* 0x000fc8000ff3e0ff */
[----:B------:R-:W-:Y:S02]  /*1d60*/  LEA.HI.X.SX32 R24, R17, UR17, 0x1, P1 ;  /* 0x0000001111187c11 */ /* 0x000fe400088f0eff */
[----:B------:R-:W-:Y:S01]  /*1d70*/  PLOP3.LUT P1, PT, PT, PT, UP0, 0x80, 0x0 ;  /* 0x000000000000781c */ /* 0x000fe20003f2f008 */
[----:B--2---:R-:W2:Y:S02]  /*1d80*/  MUFU.RCP R4, R4 ;  /* 0x0000000400047308 */ /* 0x004ea40000001000 */
[----:B--2---:R-:W-:-:S06]  /*1d90*/  IADD3 R5, R4, 0xffffffe, RZ ;  /* 0x0ffffffe04057810 */ /* 0x004fcc0007ffe0ff */
[----:B------:R-:W2:Y:S02]  /*1da0*/  F2I.FTZ.U32.TRUNC.NTZ R25, R5 ;  /* 0x0000000500197305 */ /* 0x000ea4000021f000 */
[----:B--2---:R-:W-:Y:S02]  /*1db0*/  IMAD.MOV R27, RZ, RZ, -R25 ;  /* 0x000000ffff1b7224 */ /* 0x004fe400078e0a19 */
[----:B------:R-:W-:Y:S05]  /*1dc0*/  @!P1 BRA `(.L_x_14) ;  /* 0x00000000002c9947 */ /* 0x000fea0003800000 */
        /* <DEDUP_REMOVED lines=11> */
.L_x_14:
[----:B------:R-:W-:Y:S05]  /*1e80*/  @!P0 BRA `(.L_x_15) ;  /* 0x00000000002c8947 */ /* 0x000fea0003800000 */
        /* <DEDUP_REMOVED lines=11> */
.L_x_15:
[----:B------:R-:W-:Y:S02]  /*1f40*/  SHF.R.U64 R13, R13, UR23, R24 ;  /* 0x000000170d0d7c19 */ /* 0x000fe40008001218 */
[----:B------:R-:W-:Y:S02]  /*1f50*/  MOV R5, R27 ;  /* 0x0000001b00057202 */ /* 0x000fe40000000f00 */
[----:B------:R-:W-:Y:S01]  /*1f60*/  IABS R4, R9 ;  /* 0x0000000900047213 */ /* 0x000fe20000000000 */
[----:B------:R-:W-:Y:S01]  /*1f70*/  VIADD R17, R13, UR5 ;  /* 0x000000050d117c36 */ /* 0x000fe20008000000 */
[----:B------:R-:W-:Y:S01]  /*1f80*/  IABS R22, R10 ;  /* 0x0000000a00167213 */ /* 0x000fe20000000000 */
[----:B------:R-:W-:Y:S01]  /*1f90*/  IMAD R13, R5, R28, RZ ;  /* 0x0000001c050d7224 */ /* 0x000fe200078e02ff */
[----:B------:R-:W-:Y:S01]  /*1fa0*/  IADD3 R19, RZ, -R4, RZ ;  /* 0x80000004ff137210 */ /* 0x000fe20007ffe0ff */
[----:B------:R-:W-:Y:S01]  /*1fb0*/  IMAD.MOV.U32 R4, RZ, RZ, RZ ;  /* 0x000000ffff047224 */ /* 0x000fe200078e00ff */
[----:B------:R-:W-:-:S02]  /*1fc0*/  MOV R5, R25 ;  /* 0x0000001900057202 */ /* 0x000fc40000000f00 */
[----:B------:R-:W-:Y:S02]  /*1fd0*/  IABS R18, R17 ;  /* 0x0000001100127213 */ /* 0x000fe40000000000 */
[----:B------:R-:W-:Y:S01]  /*1fe0*/  SHF.R.U64 R21, R21, UR22, R26 ;  /* 0x0000001615157c19 */ /* 0x000fe2000800121a */
[----:B------:R-:W-:Y:S01]  /*1ff0*/  IMAD.HI.U32 R4, R25, R13, R4 ;  /* 0x0000000d19047227 */ /* 0x000fe200078e0004 */
[----:B------:R-:W-:Y:S02]  /*2000*/  MOV R5, R19 ;  /* 0x0000001300057202 */ /* 0x000fe40000000f00 */
[----:B------:R-:W2:Y:S01]  /*2010*/  I2F.RP R19, R22 ;  /* 0x0000001600137306 */ /* 0x000ea20000209400 */
[----:B------:R-:W-:Y:S01]  /*2020*/  IMAD.MOV.U32 R13, RZ, RZ, R18 ;  /* 0x000000ffff0d7224 */ /* 0x000fe200078e0012 */
[----:B------:R-:W-:Y:S02]  /*2030*/  IADD3 R18, R21, UR4, RZ ;  /* 0x0000000415127c10 */ /* 0x000fe4000fffe0ff */
[----:B------:R-:W-:Y:S01]  /*2040*/  IABS R25, R10 ;  /* 0x0000000a00197213 */ /* 0x000fe20000000000 */
[----:B------:R-:W-:-:S04]  /*2050*/  IMAD.HI.U32 R4, R4, R13, RZ ;  /* 0x0000000d04047227 */ /* 0x000fc800078e00ff */
[----:B------:R-:W-:-:S05]  /*2060*/  IMAD R13, R4, R5, R13 ;  /* 0x00000005040d7224 */ /* 0x000fca00078e020d */
[----:B------:R-:W-:Y:S01]  /*2070*/  ISETP.GT.U32.AND P1, PT, R28, R13, PT ;  /* 0x0000000d1c00720c */ /* 0x000fe20003f24070 */
[----:B--2---:R-:W2:-:S12]  /*2080*/  MUFU.RCP R19, R19 ;  /* 0x0000001300137308 */ /* 0x004e980000001000 */
[----:B------:R-:W-:Y:S01]  /*2090*/  @!P1 IMAD.IADD R13, R13, 0x1, -R28 ;  /* 0x000000010d0d9824 */ /* 0x000fe200078e0a1c */
[----:B--2---:R-:W-:Y:S02]  /*20a0*/  IADD3 R4, R19, 0xffffffe, RZ ;  /* 0x0ffffffe13047810 */ /* 0x004fe40007ffe0ff */
[----:B------:R-:W-:Y:S02]  /*20b0*/  IADD3 R19, RZ, -R25, RZ ;  /* 0x80000019ff137210 */ /* 0x000fe40007ffe0ff */
[----:B------:R2:W3:Y:S02]  /*20c0*/  F2I.FTZ.U32.TRUNC.NTZ R5, R4 ;  /* 0x0000000400057305 */ /* 0x0004e4000021f000 */
[----:B--2---:R-:W-:Y:S02]  /*20d0*/  IMAD.MOV.U32 R4, RZ, RZ, RZ ;  /* 0x000000ffff047224 */ /* 0x004fe400078e00ff */
[----:B---3--:R-:W-:-:S04]  /*20e0*/  IMAD.MOV R23, RZ, RZ, -R5 ;  /* 0x000000ffff177224 */ /* 0x008fc800078e0a05 */
[----:B------:R-:W-:Y:S01]  /*20f0*/  IMAD R21, R23, R22, RZ ;  /* 0x0000001617157224 */ /* 0x000fe200078e02ff */
[----:B------:R-:W-:-:S03]  /*2100*/  IABS R23, R18 ;  /* 0x0000001200177213 */ /* 0x000fc60000000000 */
[----:B------:R-:W-:-:S04]  /*2110*/  IMAD.HI.U32 R24, R5, R21, R4 ;  /* 0x0000001505187227 */ /* 0x000fc800078e0004 */
[----:B------:R-:W-:-:S04]  /*2120*/  IMAD.MOV.U32 R5, RZ, RZ, R23 ;  /* 0x000000ffff057224 */ /* 0x000fc800078e0017 */
[----:B------:R-:W-:-:S04]  /*2130*/  IMAD.HI.U32 R4, R24, R5, RZ ;  /* 0x0000000518047227 */ /* 0x000fc800078e00ff */
[----:B------:R-:W-:-:S05]  /*2140*/  IMAD R5, R4, R19, R5 ;  /* 0x0000001304057224 */ /* 0x000fca00078e0205 */
[----:B------:R-:W-:-:S13]  /*2150*/  ISETP.GT.U32.AND P1, PT, R22, R5, PT ;  /* 0x000000051600720c */ /* 0x000fda0003f24070 */
[----:B------:R-:W-:Y:S02]  /*2160*/  @!P1 IADD3 R5, R5, -R22, RZ ;  /* 0x8000001605059210 */ /* 0x000fe40007ffe0ff */
[----:B------:R-:W-:-:S13]  /*2170*/  ISETP.GT.U32.AND P1, PT, R28, R13, PT ;  /* 0x0000000d1c00720c */ /* 0x000fda0003f24070 */
[----:B------:R-:W-:Y:S01]  /*2180*/  @!P1 IMAD.IADD R13, R13, 0x1, -R28 ;  /* 0x000000010d0d9824 */ /* 0x000fe200078e0a1c */
[----:B------:R-:W-:-:S03]  /*2190*/  ISETP.GT.U32.AND P1, PT, R22, R5, PT ;  /* 0x000000051600720c */ /* 0x000fc60003f24070 */
[----:B------:R-:W-:-:S10]  /*21a0*/  IMAD.MOV.U32 R4, RZ, RZ, R13 ;  /* 0x000000ffff047224 */ /* 0x000fd400078e000d */
[----:B------:R-:W-:Y:S02]  /*21b0*/  @!P1 IADD3 R5, R5, -R22, RZ ;  /* 0x8000001605059210 */ /* 0x000fe40007ffe0ff */
[----:B------:R-:W-:-:S13]  /*21c0*/  ISETP.GE.AND P1, PT, R17, RZ, PT ;  /* 0x000000ff1100720c */ /* 0x000fda0003f26270 */
[----:B------:R-:W-:Y:S02]  /*21d0*/  @!P1 IADD3 R4, -R4, RZ, RZ ;  /* 0x000000ff04049210 */ /* 0x000fe40007ffe1ff */
[----:B------:R-:W-:-:S13]  /*21e0*/  ISETP.GE.AND P1, PT, R18, RZ, PT ;  /* 0x000000ff1200720c */ /* 0x000fda0003f26270 */
[----:B------:R-:W-:Y:S01]  /*21f0*/  @!P1 IMAD.MOV R5, RZ, RZ, -R5 ;  /* 0x000000ffff059224 */ /* 0x000fe200078e0a05 */
[----:B------:R-:W-:-:S13]  /*2200*/  ISETP.NE.AND P1, PT, RZ, UR7, PT ;  /* 0x00000007ff007c0c */ /* 0x000fda000bf25270 */
[----:B------:R-:W-:Y:S02]  /*2210*/  @!P1 LOP3.LUT R4, RZ, UR7, RZ, 0x33, !PT ;  /* 0x00000007ff049c12 */ /* 0x000fe4000f8e33ff */
[----:B------:R-:W-:Y:S02]  /*2220*/  ISETP.NE.AND P1, PT, RZ, UR8, PT ;  /* 0x00000008ff007c0c */ /* 0x000fe4000bf25270 */
[----:B------:R-:W-:-:S11]  /*2230*/  IADD3 R4, -R4, R17, RZ ;  /* 0x0000001104047210 */ /* 0x000fd60007ffe1ff */
[----:B------:R-:W-:Y:S02]  /*2240*/  @!P1 LOP3.LUT R5, RZ, UR8, RZ, 0x33, !PT ;  /* 0x00000008ff059c12 */ /* 0x000fe4000f8e33ff */
[----:B------:R-:W-:-:S03]  /*2250*/  PLOP3.LUT P1, PT, PT, PT, UP3, 0x80, 0x0 ;  /* 0x000000000000781c */ /* 0x000fc60003f2f038 */
[----:B------:R-:W-:-:S04]  /*2260*/  IMAD.IADD R5, R18, 0x1, -R5 ;  /* 0x0000000112057824 */ /* 0x000fc800078e0a05 */
[CC--:B------:R-:W-:Y:S01]  /*2270*/  IMAD R32, R4.reuse, R5.reuse, RZ ;  /* 0x0000000504207224 */ /* 0x0c0fe200078e02ff */
[----:B------:R-:W-:-:S04]  /*2280*/  SEL R13, R4, R5, !P1 ;  /* 0x00000005040d7207 */ /* 0x000fc80004800000 */
[----:B------:R-:W-:Y:S02]  /*2290*/  SHF.R.S32.HI R5, RZ, 0x1f, R13 ;  /* 0x0000001fff057819 */ /* 0x000fe4000001140d */
[----:B------:R-:W-:Y:S02]  /*22a0*/  SHF.R.S32.HI R34, RZ, 0x1f, R32 ;  /* 0x0000001fff227819 */ /* 0x000fe40000011420 */
[----:B------:R-:W-:-:S07]  /*22b0*/  MOV R4, R13 ;  /* 0x0000000d00047202 */ /* 0x000fce0000000f00 */
.L_x_13:
[----:B------:R-:W-:Y:S05]  /*22c0*/  BSYNC B0 ;  /* 0x0000000000007941 */ /* 0x000fea0003800000 */
.L_x_12:
[----:B------:R-:W2:Y:S04]  /*22d0*/  SHFL.UP PT, R17, R32, 0x1, RZ ;  /* 0x0420000020117989 */ /* 0x000ea800000e00ff */
[----:B------:R-:W3:Y:S01]  /*22e0*/  SHFL.UP PT, R13, R34, 0x1, RZ ;  /* 0x04200000220d7989 */ /* 0x000ee200000e00ff */
[----:B--2---:R-:W-:Y:S02]  /*22f0*/  SEL R17, R17, RZ, P2 ;  /* 0x000000ff11117207 */ /* 0x004fe40001000000 */
[----:B---3--:R-:W-:Y:S02]  /*2300*/  SEL R13, R13, RZ, P2 ;  /* 0x000000ff0d0d7207 */ /* 0x008fe40001000000 */
[----:B------:R-:W-:-:S05]  /*2310*/  IADD3 R24, P1, R17, R32, RZ ;  /* 0x0000002011187210 */ /* 0x000fca0007f3e0ff */
[----:B------:R-:W-:Y:S01]  /*2320*/  IMAD.X R26, R13, 0x1, R34, P1 ;  /* 0x000000010d1a7824 */ /* 0x000fe200008e0622 */
[----:B------:R-:W2:Y:S04]  /*2330*/  SHFL.UP PT, R17, R24, 0x2, RZ ;  /* 0x0440000018117989 */ /* 0x000ea800000e00ff */
[----:B------:R-:W3:Y:S01]  /*2340*/  SHFL.UP PT, R13, R26, 0x2, RZ ;  /* 0x044000001a0d7989 */ /* 0x000ee200000e00ff */
[----:B--2---:R-:W-:Y:S02]  /*2350*/  SEL R17, R17, RZ, P3 ;  /* 0x000000ff11117207 */ /* 0x004fe40001800000 */
[----:B---3--:R-:W-:Y:S02]  /*2360*/  SEL R13, R13, RZ, P3 ;  /* 0x000000ff0d0d7207 */ /* 0x008fe40001800000 */
[----:B------:R-:W-:-:S04]  /*2370*/  IADD3 R18, P1, R17, R24, RZ ;  /* 0x0000001811127210 */ /* 0x000fc80007f3e0ff */
[----:B------:R-:W-:Y:S01]  /*2380*/  IADD3.X R30, R13, R26, RZ, P1, !PT ;  /* 0x0000001a0d1e7210 */ /* 0x000fe20000ffe4ff */
        /* <DEDUP_REMOVED lines=18> */
[----:B------:R-:W-:-:S04]  /*24b0*/  IADD3 R21, P1, R18, R11, RZ ;  /* 0x0000000b12157210 */ /* 0x000fc80007f3e0ff */
[----:B-1----:R-:W-:Y:S02]  /*24c0*/  IADD3.X R23, R22, R7, RZ, P1, !PT ;  /* 0x0000000716177210 */ /* 0x002fe40000ffe4ff */
[----:B------:R-:W-:-:S04]  /*24d0*/  ISETP.GT.U32.AND P1, PT, R21, UR10, PT ;  /* 0x0000000a15007c0c */ /* 0x000fc8000bf24070 */
[----:B------:R-:W-:-:S13]  /*24e0*/  ISETP.GT.U32.AND.EX P1, PT, R23, UR9, PT, P1 ;  /* 0x0000000917007c0c */ /* 0x000fda000bf24110 */
[----:B------:R-:W-:-:S04]  /*24f0*/  VOTE.ANY R17, PT, P1 ;  /* 0x0000000000117806 */ /* 0x000fc800008e0100 */
[----:B------:R-:W-:-:S13]  /*2500*/  ISETP.NE.AND P1, PT, R17, RZ, PT ;  /* 0x000000ff1100720c */ /* 0x000fda0003f25270 */
[----:B------:R-:W-:Y:S05]  /*2510*/  @!P1 BRA `(.L_x_16) ;  /* 0xfffffff400b89947 */ /* 0x000fea000383ffff */
.L_x_11:
[----:B------:R-:W1:Y:S08]  /*2520*/  BREV R17, R17 ;  /* 0x0000001100117301 */ /* 0x000e700000000000 */
[----:B-1----:R-:W1:Y:S02]  /*2530*/  FLO.U32.SH R19, R17 ;  /* 0x0000001100137300 */ /* 0x002e6400000e0400 */
[----:B-1----:R-:W1:Y:S02]  /*2540*/  SHFL.IDX PT, R6, R6, R19, 0x1f ;  /* 0x00001f1306067589 */ /* 0x002e6400000e0000 */
[----:B-1----:R-:W-:-:S13]  /*2550*/  R2UR UR6, R6 ;  /* 0x00000000060672ca */ /* 0x002fda00000e0000 */
[----:B------:R-:W-:-:S05]  /*2560*/  VIADD R21, R20, UR6 ;  /* 0x0000000614157c36 */ /* 0x000fca0008000000 */
[----:B------:R-:W-:-:S13]  /*2570*/  ISETP.GE.AND P1, PT, R21, R3, PT ;  /* 0x000000031500720c */ /* 0x000fda0003f26270 */
[----:B------:R-:W1:Y:S02]  /*2580*/  @!P1 LDC.64 R12, c[0x0][0x918] ;  /* 0x00024600ff0c9b82 */ /* 0x000e640000000a00 */
[----:B-1----:R-:W-:-:S05]  /*2590*/  @!P1 IMAD.WIDE R12, R21, 0xc, R12 ;  /* 0x0000000c150c9825 */ /* 0x002fca00078e020c */
[----:B-----5:R1:W5:Y:S04]  /*25a0*/  @!P1 LDG.E R8, desc[UR56][R12.64] ;  /* 0x000000380c089981 */ /* 0x020368000c1e1900 */
[----:B------:R1:W5:Y:S01]  /*25b0*/  @!P1 LDG.E R0, desc[UR56][R12.64+0x4] ;  /* 0x000004380c009981 */ /* 0x000362000c1e1900 */
[----:B------:R-:W-:-:S03]  /*25c0*/  IADD3 R18, P1, P2, R18, R11, -R32 ;  /* 0x0000000b12127210 */ /* 0x000fc60007a3e820 */
[----:B------:R-:W-:Y:S01]  /*25d0*/  SHFL.IDX PT, R6, R32, R19, 0x1f ;  /* 0x00001f1320067589 */ /* 0x000fe200000e0000 */
[----:B------:R-:W-:-:S03]  /*25e0*/  IADD3.X R22, R22, R7, ~R34, P1, P2 ;  /* 0x0000000716167210 */ /* 0x000fc60000fe4c22 */
[----:B------:R-:W2:Y:S04]  /*25f0*/  SHFL.IDX PT, R18, R18, R19, 0x1f ;  /* 0x00001f1312127589 */ /* 0x000ea800000e0000 */
[----:B------:R-:W3:Y:S04]  /*2600*/  SHFL.IDX PT, R22, R22, R19, 0x1f ;  /* 0x00001f1316167589 */ /* 0x000ee800000e0000 */
[----:B------:R1:W4:Y:S04]  /*2610*/  SHFL.IDX PT, R7, R34, R19, 0x1f ;  /* 0x00001f1322077589 */ /* 0x00032800000e0000 */
[----:B------:R1:W1:Y:S04]  /*2620*/  SHFL.IDX PT, R5, R5, R19, 0x1f ;  /* 0x00001f1305057589 */ /* 0x00026800000e0000 */
[----:B------:R1:W1:Y:S01]  /*2630*/  SHFL.IDX PT, R4, R4, R19, 0x1f ;  /* 0x00001f1304047589 */ /* 0x00026200000e0000 */
[----:B--2---:R-:W-:-:S02]  /*2640*/  R2UR UR5, R18 ;  /* 0x00000000120572ca */ /* 0x004fc400000e0000 */
[----:B---3--:R-:W-:-:S15]  /*2650*/  R2UR UR4, R22 ;  /* 0x00000000160472ca */ /* 0x008fde00000e0000 */
.L_x_6:
[----:B------:R-:W-:Y:S01]  /*2660*/  ISETP.LE.AND P1, PT, R3, UR6, PT ;  /* 0x0000000603007c0c */ /* 0x000fe2000bf23270 */
[----:B------:R-:W-:Y:S01]  /*2670*/  IMAD.MOV.U32 R18, RZ, RZ, -0x1 ;  /* 0xffffffffff127424 */ /* 0x000fe200078e00ff */
[----:B------:R-:W-:-:S11]  /*2680*/  MOV R17, 0xffffffff ;  /* 0xffffffff00117802 */ /* 0x000fd60000000f00 */
[----:B------:R-:W-:Y:S05]  /*2690*/  @P1 BRA `(.L_x_5) ;  /* 0x0000000400041947 */ /* 0x000fea0003800000 */
[----:B------:R-:W-:Y:S01]  /*26a0*/  UIADD3 UR15, UP2, -UR5, UR10, URZ ;  /* 0x0000000a050f7290 */ /* 0x000fe2000ff5e13f */
[----:B------:R-:W2:Y:S01]  /*26b0*/  S2UR UR18, SR_CTAID.Y ;  /* 0x00000000001279c3 */ /* 0x000ea20000002600 */
[----:B------:R-:W-:Y:S01]  /*26c0*/  ULDC UR17, c[0x0][0x8c0] ;  /* 0x0002300000117ab9 */ /* 0x000fe20000000800 */
[----:B------:R-:W-:Y:S01]  /*26d0*/  ULDC UR20, c[0x0][0x8b0] ;  /* 0x00022c0000147ab9 */ /* 0x000fe20000000800 */
[----:B------:R-:W-:Y:S01]  /*26e0*/  UIADD3.X UR11, ~UR4, UR9, URZ, UP2, !UPT ;  /* 0x00000009040b7290 */ /* 0x000fe200097fe53f */
[--C-:B-1----:R-:W-:Y:S01]  /*26f0*/  SHF.R.U32.HI R23, RZ, UR20, R5.reuse ;  /* 0x00000014ff177c19 */ /* 0x102fe20008011605 */
[----:B------:R-:W-:Y:S01]  /*2700*/  ULDC UR19, c[0x0][0x904] ;  /* 0x0002410000137ab9 */ /* 0x000fe20000000800 */
[----:B------:R-:W-:Y:S01]  /*2710*/  ULDC UR13, c[0x0][0x8a8] ;  /* 0x00022a00000d7ab9 */ /* 0x000fe20000000800 */
[----:B------:R-:W-:Y:S01]  /*2720*/  USHF.R.U32.HI UR16, URZ, UR17, UR11 ;  /* 0x000000113f107299 */ /* 0x000fe2000801160b */
[----:B------:R-:W-:Y:S01]  /*2730*/  SHF.R.U64 R24, R4, UR20, R5 ;  /* 0x0000001404187c19 */ /* 0x000fe20008001205 */
[----:B------:R-:W-:-:S02]  /*2740*/  USHF.R.U64 UR15, UR15, UR17, UR11 ;  /* 0x000000110f0f7299 */ /* 0x000fc4000800120b */
[----:B------:R-:W-:Y:S02]  /*2750*/  USHF.R.U32.HI UR14, URZ, UR20, UR16 ;  /* 0x000000143f0e7299 */ /* 0x000fe40008011610 */
[----:B------:R-:W-:Y:S02]  /*2760*/  UIADD3 UR13, UR13, -0x1, URZ ;  /* 0xffffffff0d0d7890 */ /* 0x000fe4000fffe03f */
[----:B------:R-:W-:Y:S02]  /*2770*/  USHF.R.U32.HI UR21, URZ, UR19, UR14 ;  /* 0x000000133f157299 */ /* 0x000fe4000801160e */
[----:B------:R-:W-:Y:S02]  /*2780*/  USHF.R.U64 UR16, UR15, UR20, UR16 ;  /* 0x000000140f107299 */ /* 0x000fe40008001210 */
[----:B------:R-:W-:Y:S02]  /*2790*/  ULOP3.LUT UR15, UR15, UR13, URZ, 0xc0, !UPT ;  /* 0x0000000d0f0f7292 */ /* 0x000fe4000f8ec03f */
[----:B------:R-:W-:Y:S01]  /*27a0*/  LOP3.LUT R3, R23, UR21, RZ, 0xfc, !PT ;  /* 0x0000001517037c12 */ /* 0x000fe2000f8efcff */
[----:B------:R-:W-:-:S02]  /*27b0*/  USHF.R.U64 UR14, UR16, UR19, UR14 ;  /* 0x00000013100e7299 */ /* 0x000fc4000800120e */
[----:B--2---:R-:W-:Y:S01]  /*27c0*/  USEL UR11, UR40, UR18, !UP3 ;  /* 0x00000012280b7287 */ /* 0x004fe2000d800000 */
[----:B------:R-:W-:-:S13]  /*27d0*/  ISETP.NE.U32.AND P1, PT, R3, RZ, PT ;  /* 0x000000ff0300720c */ /* 0x000fda0003f25070 */
[----:B------:R-:W-:Y:S05]  /*27e0*/  @!P1 BRA `(.L_x_17) ;  /* 0x0000000000149947 */ /* 0x000fea0003800000 */
[----:B------:R-:W-:-:S07]  /*27f0*/  MOV R12, 0x2810 ;  /* 0x00002810000c7802 */ /* 0x000fce0000000f00 */
[----:B----45:R-:W-:Y:S05]  /*2800*/  CALL.REL.NOINC `($__internal_0_$__cuda_sm20_div_u64) ;  /* 0x0000019000307944 */ /* 0x030fea0003c00000 */
[----:B------:R-:W-:-:S05]  /*2810*/  IADD3 R13, -R3, RZ, RZ ;  /* 0x000000ff030d7210 */ /* 0x000fca0007ffe1ff */
[----:B------:R-:W-:Y:S01]  /*2820*/  IMAD R13, R24, R13, UR14 ;  /* 0x0000000e180d7e24 */ /* 0x000fe2000f8e020d */
[----:B------:R-:W-:Y:S06]  /*2830*/  BRA `(.L_x_18) ;  /* 0x0000000000507947 */ /* 0x000fec0003800000 */
.L_x_17:
[----:B------:R-:W1:Y:S01]  /*2840*/  I2F.U32.RP R3, R24 ;  /* 0x0000001800037306 */ /* 0x000e620000209000 */
[----:B------:R-:W-:-:S07]  /*2850*/  ISETP.NE.U32.AND P3, PT, R24, RZ, PT ;  /* 0x000000ff1800720c */ /* 0x000fce0003f65070 */
[----:B-1----:R-:W1:Y:S02]  /*2860*/  MUFU.RCP R3, R3 ;  /* 0x0000000300037308 */ /* 0x002e640000001000 */
[----:B-1----:R-:W-:-:S06]  /*2870*/  VIADD R12, R3, 0xffffffe ;  /* 0x0ffffffe030c7836 */ /* 0x002fcc0000000000 */
[----:B------:R1:W2:Y:S02]  /*2880*/  F2I.FTZ.U32.TRUNC.NTZ R13, R12 ;  /* 0x0000000c000d7305 */ /* 0x0002a4000021f000 */
[----:B-1----:R-:W-:Y:S01]  /*2890*/  IMAD.MOV.U32 R12, RZ, RZ, RZ ;  /* 0x000000ffff0c7224 */ /* 0x002fe200078e00ff */
[----:B--2---:R-:W-:-:S05]  /*28a0*/  IADD3 R11, RZ, -R13, RZ ;  /* 0x8000000dff0b7210 */ /* 0x004fca0007ffe0ff */
[----:B------:R-:W-:-:S04]  /*28b0*/  IMAD R11, R11, R24, RZ ;  /* 0x000000180b0b7224 */ /* 0x000fc800078e02ff */
[----:B------:R-:W-:-:S06]  /*28c0*/  IMAD.HI.U32 R13, R13, R11, R12 ;  /* 0x0000000b0d0d7227 */ /* 0x000fcc00078e000c */
[----:B------:R-:W-:-:S05]  /*28d0*/  IMAD.HI.U32 R3, R13, UR14, RZ ;  /* 0x0000000e0d037c27 */ /* 0x000fca000f8e00ff */
[----:B------:R-:W-:-:S05]  /*28e0*/  IADD3 R11, -R3, RZ, RZ ;  /* 0x000000ff030b7210 */ /* 0x000fca0007ffe1ff */
[----:B------:R-:W-:-:S05]  /*28f0*/  IMAD R11, R24, R11, UR14 ;  /* 0x0000000e180b7e24 */ /* 0x000fca000f8e020b */
[----:B------:R-:W-:-:S13]  /*2900*/  ISETP.GE.U32.AND P1, PT, R11, R24, PT ;  /* 0x000000180b00720c */ /* 0x000fda0003f26070 */
[----:B------:R-:W-:Y:S01]  /*2910*/  @P1 IMAD.IADD R11, R11, 0x1, -R24 ;  /* 0x000000010b0b1824 */ /* 0x000fe200078e0a18 */
[----:B------:R-:W-:-:S04]  /*2920*/  @P1 IADD3 R3, R3, 0x1, RZ ;  /* 0x0000000103031810 */ /* 0x000fc80007ffe0ff */
[----:B------:R-:W-:-:S13]  /*2930*/  ISETP.GE.U32.AND P2, PT, R11, R24, PT ;  /* 0x000000180b00720c */ /* 0x000fda0003f46070 */
[----:B------:R-:W-:Y:S01]  /*2940*/  @P2 VIADD R3, R3, 0x1 ;  /* 0x0000000103032836 */ /* 0x000fe20000000000 */
[----:B------:R-:W-:-:S04]  /*2950*/  @!P3 LOP3.LUT R3, RZ, R24, RZ, 0x33, !PT ;  /* 0x00000018ff03b212 */ /* 0x000fc800078e33ff */
[----:B------:R-:W-:-:S05]  /*2960*/  IADD3 R13, -R3, RZ, RZ ;  /* 0x000000ff030d7210 */ /* 0x000fca0007ffe1ff */
[----:B------:R-:W-:-:S07]  /*2970*/  IMAD R13, R24, R13, UR14 ;  /* 0x0000000e180d7e24 */ /* 0x000fce000f8e020d */
.L_x_18:
[----:B------:R-:W1:Y:S01]  /*2980*/  LDC R18, c[0x0][0x8a8] ;  /* 0x00022a00ff127b82 */ /* 0x000e620000000800 */
[----:B------:R-:W-:Y:S01]  /*2990*/  ULDC UR14, c[0x0][0x904] ;  /* 0x00024100000e7ab9 */ /* 0x000fe20000000800 */
[----:B------:R-:W-:Y:S01]  /*29a0*/  UMOV UR13, 0xffffffff ;  /* 0xffffffff000d7882 */ /* 0x000fe20000000000 */
[----:B------:R-:W-:Y:S01]  /*29b0*/  PLOP3.LUT P1, PT, PT, PT, UP3, 0x80, 0x0 ;  /* 0x000000000000781c */ /* 0x000fe20003f2f038 */
[----:B------:R-:W-:-:S04]  /*29c0*/  USHF.L.U32 UR13, UR13, UR14, URZ ;  /* 0x0000000e0d0d7299 */ /* 0x000fc8000800063f */
[----:B------:R-:W2:Y:S02]  /*29d0*/  LDC R16, c[0x0][0x8b8] ;  /* 0x00022e00ff107b82 */ /* 0x000ea40000000800 */
[----:B------:R-:W-:Y:S01]  /*29e0*/  LOP3.LUT R11, RZ, UR13, RZ, 0x33, !PT ;  /* 0x0000000dff0b7c12 */ /* 0x000fe2000f8e33ff */
[----:B------:R-:W-:Y:S02]  /*29f0*/  UMOV UR13, 0x1 ;  /* 0x00000001000d7882 */ /* 0x000fe40000000000 */
[----:B------:R-:W-:Y:S01]  /*2a00*/  USHF.L.U32 UR13, UR13, UR14, URZ ;  /* 0x0000000e0d0d7299 */ /* 0x000fe2000800063f */
[----:B------:R-:W-:-:S05]  /*2a10*/  LOP3.LUT R12, R11, UR16, RZ, 0xc0, !PT ;  /* 0x000000100b0c7c12 */ /* 0x000fca000f8ec0ff */
[----:B------:R-:W-:Y:S02]  /*2a20*/  IMAD R3, R3, UR13, R12 ;  /* 0x0000000d03037c24 */ /* 0x000fe4000f8e020c */
[----:B-1----:R-:W-:Y:S02]  /*2a30*/  IMAD R13, R13, R18, UR15 ;  /* 0x0000000f0d0d7e24 */ /* 0x002fe4000f8e0212 */
[----:B------:R-:W-:Y:S02]  /*2a40*/  @P1 IMAD.U32 R18, RZ, RZ, UR6 ;  /* 0x00000006ff121e24 */ /* 0x000fe4000f8e00ff */
[----:B------:R-:W-:Y:S02]  /*2a50*/  @!P1 IMAD.U32 R18, RZ, RZ, UR6 ;  /* 0x00000006ff129e24 */ /* 0x000fe4000f8e00ff */
[----:B--2---:R-:W-:Y:S01]  /*2a60*/  IMAD R17, R3, R16, UR11 ;  /* 0x0000000b03117e24 */ /* 0x004fe2000f8e0210 */
[----:B------:R-:W-:Y:S01]  /*2a70*/  @P1 MOV R16, R13 ;  /* 0x0000000d00101202 */ /* 0x000fe20000000f00 */
[----:B------:R-:W-:-:S03]  /*2a80*/  UMOV UR11, 0x1 ;  /* 0x00000001000b7882 */ /* 0x000fc60000000000 */
[----:B------:R-:W-:Y:S01]  /*2a90*/  @!P1 MOV R16, R17 ;  /* 0x0000001100109202 */ /* 0x000fe20000000f00 */
[----:B------:R-:W-:-:S07]  /*2aa0*/  @!P1 IMAD.MOV.U32 R17, RZ, RZ, R13 ;  /* 0x000000ffff119224 */ /* 0x000fce00078e000d */
.L_x_5:
[----:B------:R-:W-:-:S13]  /*2ab0*/  ISETP.NE.AND P1, PT, RZ, UR11, PT ;  /* 0x0000000bff007c0c */ /* 0x000fda000bf25270 */
[----:B------:R-:W-:Y:S05]  /*2ac0*/  @!P1 EXIT ;  /* 0x000000000000994d */ /* 0x000fea0003800000 */
[----:B------:R-:W2:Y:S02]  /*2ad0*/  LDC.64 R22, c[0x0][0x290] ;  /* 0x0000a400ff167b82 */ /* 0x000ea40000000a00 */
[----:B--2---:R-:W-:-:S05]  /*2ae0*/  IMAD.WIDE R22, R18, 0xc, R22 ;  /* 0x0000000c12167825 */ /* 0x004fca00078e0216 */
[----:B-1----:R1:W5:Y:S04]  /*2af0*/  LDG.E R13, desc[UR56][R22.64] ;  /* 0x00000038160d7981 */ /* 0x002368000c1e1900 */
[----:B------:R1:W5:Y:S04]  /*2b00*/  LDG.E R12, desc[UR56][R22.64+0x4] ;  /* 0x00000438160c7981 */ /* 0x000368000c1e1900 */
[----:B------:R1:W5:Y:S01]  /*2b10*/  LDG.E R11, desc[UR56][R22.64+0x8] ;  /* 0x00000838160b7981 */ /* 0x000362000c1e1900 */
[----:B------:R-:W-:Y:S01]  /*2b20*/  PLOP3.LUT P1, PT, PT, PT, UP1, 0x80, 0x0 ;  /* 0x000000000000781c */ /* 0x000fe20003f2f018 */
[----:B------:R-:W2:Y:S01]  /*2b30*/  S2UR UR41, SR_CgaCtaId ;  /* 0x00000000002979c3 */ /* 0x000ea20000008800 */
[----:B------:R-:W-:-:S11]  /*2b40*/  SHF.R.S32.HI R19, RZ, 0x1f, R18 ;  /* 0x0000001fff137819 */ /* 0x000fd60000011412 */
[----:B-1----:R-:W-:Y:S05]  /*2b50*/  @!P1 BRA `(.L_x_19) ;  /* 0x0000010c00989947 */ /* 0x002fea0003800000 */
[----:B------:R-:W-:-:S06]  /*2b60*/  UISETP.GT.U32.AND UP0, UPT, UR33, 0x1, UPT ;  /* 0x000000012100788c */ /* 0x000fcc000bf04070 */
[----:B------:R-:W-:-:S13]  /*2b70*/  PLOP3.LUT P0, PT, PT, PT, UP0, 0x80, 0x0 ;  /* 0x000000000000781c */ /* 0x000fda0003f0f008 */
[----:B--2---:R-:W-:Y:S05]  /*2b80*/  @P0 EXIT ;  /* 0x000000000000094d */ /* 0x004fea0003800000 */
.L_x_20:
[----:B------:R-:W-:-:S08]  /*2b90*/  NOP ;  /* 0x0000000000007918 */ /* 0x000fd00000000000 */
[----:B------:R-:W1:Y:S02]  /*2ba0*/  USETMAXREG.TRY_ALLOC.CTAPOOL UP0, 0xe8 ;  /* 0x000000e8000079c8 */ /* 0x000e640008000600 */
[----:B-1----:R-:W-:-:S13]  /*2bb0*/  PLOP3.LUT P0, PT, PT, PT, UP0, 0x80, 0x0 ;  /* 0x000000000000781c */ /* 0x002fda0003f0f008 */
[----:B------:R-:W-:Y:S05]  /*2bc0*/  @!P0 BRA `(.L_x_20) ;  /* 0xfffffffc00f08947 */ /* 0x000fea000383ffff */
[----:B------:R-:W1:Y:S01]  /*2bd0*/  SHFL.IDX PT, R2, R2, RZ, 0x1f ;  /* 0x00001fff02027589 */ /* 0x000e6200000e0000 */
[----:B------:R-:W2:Y:S01]  /*2be0*/  S2UR UR4, SR_CTAID.Y ;  /* 0x00000000000479c3 */ /* 0x000ea20000002600 */
[----:B------:R-:W-:Y:S01]  /*2bf0*/  UMOV UR58, URZ ;  /* 0x0000003f003a7c82 */ /* 0x000fe20008000000 */
[----:B------:R-:W-:Y:S01]  /*2c00*/  UMOV UR59, URZ ;  /* 0x0000003f003b7c82 */ /* 0x000fe20008000000 */
[----:B-1----:R-:W-:Y:S01]  /*2c10*/  LOP3.LUT P0, RZ, R2, 0x3, RZ, 0xc0, !PT ;  /* 0x0000000302ff7812 */ /* 0x002fe2000780c0ff */
[----:B--2---:R-:W-:-:S12]  /*2c20*/  UIMAD UR4, UR4, UR39, UR40 ;  /* 0x00000027040472a4 */ /* 0x004fd8000f8e0228 */
[----:B------:R-:W-:Y:S05]  /*2c30*/  @P0 BRA `(.L_x_21) ;  /* 0x0000000000a40947 */ /* 0x000fea0003800000 */
[----:B------:R-:W-:Y:S01]  /*2c40*/  ELECT P0, URZ, PT ;  /* 0x00000000003f782f */ /* 0x000fe20003800000 */
[----:B------:R-:W-:-:S12]  /*2c50*/  BSSY B0, `(.L_x_22) ;  /* 0x0000020000007945 */ /* 0x000fd80003800000 */
[----:B------:R-:W-:Y:S05]  /*2c60*/  @!P0 BRA `(.L_x_23) ;  /* 0x0000000000788947 */ /* 0x000fea0003800000 */
[----:B------:R-:W1:Y:S01]  /*2c70*/  S2UR UR6, SR_CgaCtaId ;  /* 0x00000000000679c3 */ /* 0x000e620000008800 */
[----:B------:R-:W-:Y:S01]  /*2c80*/  UISETP.NE.AND UP0, UPT, UR12, 0x1, UPT ;  /* 0x000000010c00788c */ /* 0x000fe2000bf05270 */
[----:B------:R-:W-:-:S06]  /*2c90*/  UMOV UR5, 0x400 ;  /* 0x0000040000057882 */ /* 0x000fcc0000000000 */
[----:B------:R-:W2:Y:S08]  /*2ca0*/  LDC.64 R4, c[0x0][0x700] ;  /* 0x0001c000ff047b82 */ /* 0x000eb00000000a00 */
[----:B----4-:R-:W2:Y:S08]  /*2cb0*/  LDC.64 R6, c[0x0][0x708] ;  /* 0x0001c200ff067b82 */ /* 0x010eb00000000a00 */
[----:B-----5:R-:W3:Y:S01]  /*2cc0*/  LDC.64 R8, c[0x0][0x710] ;  /* 0x0001c400ff087b82 */ /* 0x020ee20000000a00 */
[----:B-1----:R-:W-:-:S04]  /*2cd0*/  ULEA UR5, UR6, UR5, 0x18 ;  /* 0x0000000506057291 */ /* 0x002fc8000f8ec03f */
[----:B------:R-:W-:Y:S02]  /*2ce0*/  UIADD3 UR6, UR5, 0x80, URZ ;  /* 0x0000008005067890 */ /* 0x000fe4000fffe03f */
[----:B------:R-:W-:Y:S01]  /*2cf0*/  @!UP0 UIADD3 UR6, UR5, URZ, URZ ;  /* 0x0000003f05068290 */ /* 0x000fe2000fffe03f */
[----:B------:R-:W3:Y:S08]  /*2d00*/  LDC.64 R10, c[0x0][0x718] ;  /* 0x0001c600ff0a7b82 */ /* 0x000ef00000000a00 */
[----:B------:R-:W1:Y:S01]  /*2d10*/  LDC.64 R20, c[0x0][0x720] ;  /* 0x0001c800ff147b82 */ /* 0x000e620000000a00 */
[----:B--2---:R2:W-:Y:S07]  /*2d20*/  STS.128 [UR6+0x38700], R4 ;  /* 0x03870004ff007988 */ /* 0x0045ee0008000c06 */
[----:B------:R-:W1:Y:S08]  /*2d30*/  LDC.64 R22, c[0x0][0x728] ;  /* 0x0001ca00ff167b82 */ /* 0x000e700000000a00 */
[----:B------:R-:W4:Y:S01]  /*2d40*/  LDC.64 R24, c[0x0][0x730] ;  /* 0x0001cc00ff187b82 */ /* 0x000f220000000a00 */
[----:B---3--:R2:W-:Y:S07]  /*2d50*/  STS.128 [UR6+0x38710], R8 ;  /* 0x03871008ff007988 */ /* 0x0085ee0008000c06 */
[----:B------:R-:W4:Y:S08]  /*2d60*/  LDC.64 R26, c[0x0][0x738] ;  /* 0x0001ce00ff1a7b82 */ /* 0x000f300000000a00 */
[----:B------:R-:W3:Y:S01]  /*2d70*/  LDC.64 R28, c[0x0][0x740] ;  /* 0x0001d000ff1c7b82 */ /* 0x000ee20000000a00 */
[----:B-1----:R2:W-:Y:S07]  /*2d80*/  STS.128 [UR6+0x38720], R20 ;  /* 0x03872014ff007988 */ /* 0x0025ee0008000c06 */
[----:B------:R-:W3:Y:S08]  /*2d90*/  LDC.64 R30, c[0x0][0x748] ;  /* 0x0001d200ff1e7b82 */ /* 0x000ef00000000a00 */
[----:B------:R-:W1:Y:S01]  /*2da0*/  LDC.64 R32, c[0x0][0x750] ;  /* 0x0001d400ff207b82 */ /* 0x000e620000000a00 */
[----:B----4-:R2:W-:Y:S07]  /*2db0*/  STS.128 [UR6+0x38730], R24 ;  /* 0x03873018ff007988 */ /* 0x0105ee0008000c06 */
[----:B------:R-:W1:Y:S08]  /*2dc0*/  LDC.64 R34, c[0x0][0x758] ;  /* 0x0001d600ff227b82 */ /* 0x000e700000000a00 */
[----:B------:R-:W4:Y:S01]  /*2dd0*/  LDC.64 R36, c[0x0][0x760] ;  /* 0x0001d800ff247b82 */ /* 0x000f220000000a00 */
[----:B---3--:R2:W-:Y:S07]  /*2de0*/  STS.128 [UR6+0x38740], R28 ;  /* 0x0387401cff007988 */ /* 0x0085ee0008000c06 */
[----:B------:R-:W4:Y:S08]  /*2df0*/  LDC.64 R38, c[0x0][0x768] ;  /* 0x0001da00ff267b82 */ /* 0x000f300000000a00 */
[----:B------:R-:W3:Y:S01]  /*2e00*/  LDC.64 R40, c[0x0][0x770] ;  /* 0x0001dc00ff287b82 */ /* 0x000ee20000000a00 */
[----:B-1----:R2:W-:Y:S07]  /*2e10*/  STS.128 [UR6+0x38750], R32 ;  /* 0x03875020ff007988 */ /* 0x0025ee0008000c06 */
[----:B------:R-:W3:Y:S01]  /*2e20*/  LDC.64 R42, c[0x0][0x778] ;  /* 0x0001de00ff2a7b82 */ /* 0x000ee20000000a00 */
[----:B----4-:R2:W-:Y:S04]  /*2e30*/  STS.128 [UR6+0x38760], R36 ;  /* 0x03876024ff007988 */ /* 0x0105e80008000c06 */
[----:B---3--:R2:W-:Y:S02]  /*2e40*/  STS.128 [UR6+0x38770], R40 ;  /* 0x03877028ff007988 */ /* 0x0085e40008000c06 */
.L_x_23:
[----:B------:R-:W-:Y:S05]  /*2e50*/  BSYNC B0 ;  /* 0x0000000000007941 */ /* 0x000fea0003800000 */
.L_x_22:
[----:B------:R-:W-:Y:S01]  /*2e60*/  UISETP.NE.AND UP0, UPT, UR12, 0x1, UPT ;  /* 0x000000010c00788c */ /* 0x000fe2000bf05270 */
[----:B------:R-:W-:Y:S01]  /*2e70*/  NOP ;  /* 0x0000000000007918 */ /* 0x000fe20000000000 */
[----:B------:R-:W-:Y:S01]  /*2e80*/  ULDC UR5, c[0x0][0x884] ;  /* 0x0002210000057ab9 */ /* 0x000fe20000000800 */
[----:B------:R-:W-:Y:S01]  /*2e90*/  ULDC.64 UR58, c[0x0][0x800] ;  /* 0x00020000003a7ab9 */ /* 0x000fe20000000a00 */
[----:B------:R-:W-:-:S04]  /*2ea0*/  USEL UR5, UR5, URZ, UP0 ;  /* 0x0000003f05057287 */ /* 0x000fc80008000000 */
[----:B------:R-:W-:-:S04]  /*2eb0*/  UIADD3 UR5, UR4, UR5, URZ ;  /* 0x0000000504057290 */ /* 0x000fc8000fffe03f */
[----:B------:R-:W-:-:S12]  /*2ec0*/  UIMAD.WIDE UR58, UR5, 0x80, UR58 ;  /* 0x00000080053a78a5 */ /* 0x000fd8000f8e023a */
.L_x_21:
[----:B------:R-:W-:-:S13]  /*2ed0*/  ISETP.NE.AND P0, PT, RZ, UR54, PT ;  /* 0x00000036ff007c0c */ /* 0x000fda000bf05270 */
[----:B------:R-:W-:Y:S05]  /*2ee0*/  @P0 BRA `(.L_x_24) ;  /* 0x00000004001c0947 */ /* 0x000fea0003800000 */
[----:B------:R-:W-:Y:S01]  /*2ef0*/  ELECT P0, URZ, PT ;  /* 0x00000000003f782f */ /* 0x000fe20003800000 */
[----:B------:R-:W-:-:S12]  /*2f00*/  BSSY B0, `(.L_x_25) ;  /* 0x0000030000007945 */ /* 0x000fd80003800000 */
[----:B------:R-:W-:Y:S05]  /*2f10*/  @!P0 BRA `(.L_x_26) ;  /* 0x0000000000b88947 */ /* 0x000fea0003800000 */
[C---:B------:R-:W-:Y:S01]  /*2f20*/  SHF.L.U32 R2, R18.reuse, 0x3, RZ ;  /* 0x0000000312027819 */ /* 0x040fe200000006ff */
[----:B------:R-:W-:Y:S01]  /*2f30*/  ULDC.64 UR4, c[0x0][0x820] ;  /* 0x0002080000047ab9 */ /* 0x000fe20000000a00 */
[----:B------:R-:W-:Y:S02]  /*2f40*/  SHF.L.U64.HI R19, R18, 0x3, R19 ;  /* 0x0000000312137819 */ /* 0x000fe40000010213 */
[----:B--2---:R-:W-:-:S04]  /*2f50*/  IADD3 R4, P0, R2, UR4, RZ ;  /* 0x0000000402047c10 */ /* 0x004fc8000ff1e0ff */
[----:B------:R-:W-:Y:S01]  /*2f60*/  IADD3.X R5, R19, UR5, RZ, P0, !PT ;  /* 0x0000000513057c10 */ /* 0x000fe200087fe4ff */
[----:B------:R-:W-:-:S05]  /*2f70*/  ULDC.64 UR4, c[0x0][0x818] ;  /* 0x0002060000047ab9 */ /* 0x000fca0000000a00 */
[----:B------:R-:W2:Y:S01]  /*2f80*/  LDG.E.64 R4, desc[UR56][R4.64] ;  /* 0x0000003804047981 */ /* 0x000ea2000c1e1b00 */
[----:B------:R-:W-:-:S04]  /*2f90*/  IADD3 R2, P0, R2, UR4, RZ ;  /* 0x0000000402027c10 */ /* 0x000fc8000ff1e0ff */
[----:B------:R-:W-:-:S06]  /*2fa0*/  IADD3.X R3, R19, UR5, RZ, P0, !PT ;  /* 0x0000000513037c10 */ /* 0x000fcc00087fe4ff */
[----:B------:R-:W3:Y:S01]  /*2fb0*/  LDG.E.64 R2, desc[UR56][R2.64] ;  /* 0x0000003802027981 */ /* 0x000ee2000c1e1b00 */
[----:B------:R-:W1:Y:S01]  /*2fc0*/  S2UR UR5, SR_CgaCtaId ;  /* 0x00000000000579c3 */ /* 0x000e620000008800 */
[----:B------:R-:W-:Y:S01]  /*2fd0*/  UISETP.NE.AND UP0, UPT, UR12, 0x1, UPT ;  /* 0x000000010c00788c */ /* 0x000fe2000bf05270 */
[----:B------:R-:W-:Y:S02]  /*2fe0*/  UMOV UR4, 0x400 ;  /* 0x0000040000047882 */ /* 0x000fe40000000000 */
[----:B-1----:R-:W-:-:S04]  /*2ff0*/  ULEA UR4, UR5, UR4, 0x18 ;  /* 0x0000000405047291 */ /* 0x002fc8000f8ec03f */
[----:B------:R-:W-:-:S04]  /*3000*/  UIADD3 UR5, UR4, 0x80, URZ ;  /* 0x0000008004057890 */ /* 0x000fc8000fffe03f */
[----:B------:R-:W-:-:S04]  /*3010*/  @!UP0 UIADD3 UR5, UR4, URZ, URZ ;  /* 0x0000003f04058290 */ /* 0x000fc8000fffe03f */
[----:B------:R-:W-:-:S05]  /*3020*/  UIADD3 UR4, UR5, 0x38700, URZ ;  /* 0x0003870005047890 */ /* 0x000fca000fffe03f */
[----:B-----5:R-:W1:Y:S01]  /*3030*/  LDS R0, [UR5+0x3871c] ;  /* 0x03871c05ff007984 */ /* 0x020e620008000800 */
[----:B------:R-:W-:-:S03]  /*3040*/  IMAD.U32 R10, RZ, RZ, UR4 ;  /* 0x00000004ff0a7e24 */ /* 0x000fc6000f8e00ff */
[----:B------:R-:W-:Y:S02]  /*3050*/  STS [UR5+0x38730], RZ ;  /* 0x038730ffff007988 */ /* 0x000fe40008000805 */
[----:B------:R-:W-:-:S05]  /*3060*/  SHF.R.U64 R10, R10, 0x4, RZ ;  /* 0x000000040a0a7819 */ /* 0x000fca00000012ff */
[----:B------:R-:W-:Y:S04]  /*3070*/  STS [UR5+0x38710], R10 ;  /* 0x0387100aff007988 */ /* 0x000fe80008000805 */
[----:B------:R-:W-:Y:S01]  /*3080*/  STS [UR5+0x38714], R10 ;  /* 0x0387140aff007988 */ /* 0x000fe20008000805 */
[----:B--2---:R-:W-:-:S04]  /*3090*/  SHF.L.U64.HI R9, R4, 0x1, R5 ;  /* 0x0000000104097819 */ /* 0x004fc80000010205 */
[----:B------:R-:W-:-:S04]  /*30a0*/  LOP3.LUT R9, R9, 0x1fffffff, RZ, 0xc0, !PT ;  /* 0x1fffffff09097812 */ /* 0x000fc800078ec0ff */
[----:B------:R-:W-:Y:S01]  /*30b0*/  SHF.R.U32.HI R5, RZ, 0x4, R9 ;  /* 0x00000004ff057819 */ /* 0x000fe20000011609 */
[----:B---3--:R-:W-:Y:S03]  /*30c0*/  STS.64 [UR5+0x38700], R2 ;  /* 0x03870002ff007988 */ /* 0x008fe60008000a05 */
[----:B-1----:R-:W-:-:S05]  /*30d0*/  LOP3.LUT R0, R0, 0xf, R5, 0xb8, !PT ;  /* 0x0000000f00007812 */ /* 0x002fca00078eb805 */
[----:B------:R1:W-:Y:S04]  /*30e0*/  STS [UR5+0x3871c], R0 ;  /* 0x03871c00ff007988 */ /* 0x0003e80008000805 */
[----:B------:R-:W2:Y:S01]  /*30f0*/  LDS R5, [UR5+0x3871c] ;  /* 0x03871c05ff057984 */ /* 0x000ea20008000800 */
[----:B-1----:R-:W-:Y:S01]  /*3100*/  SHF.L.U32 R0, R4, 0x1, RZ ;  /* 0x0000000104007819 */ /* 0x002fe200000006ff */
[----:B------:R-:W-:-:S03]  /*3110*/  VIADD R4, R13, 0xffffffff ;  /* 0xffffffff0d047836 */ /* 0x000fc60000000000 */
[----:B------:R-:W-:-:S04]  /*3120*/  LOP3.LUT R0, R0, 0xfffffffe, RZ, 0xc0, !PT ;  /* 0xfffffffe00007812 */ /* 0x000fc800078ec0ff */
[----:B------:R-:W-:-:S05]  /*3130*/  SHF.R.U64 R0, R0, 0x4, R9 ;  /* 0x0000000400007819 */ /* 0x000fca0000001209 */
[----:B------:R-:W-:Y:S01]  /*3140*/  STS [UR5+0x3870c], R0 ;  /* 0x03870c00ff007988 */ /* 0x000fe20008000805 */
[----:B--2---:R-:W-:-:S05]  /*3150*/  LOP3.LUT R6, R5, 0xf0, RZ, 0xb8, !PT ;  /* 0x000000f005067812 */ /* 0x004fca00078eb8ff */
[----:B------:R4:W-:Y:S04]  /*3160*/  STS [UR5+0x3871c], R6 ;  /* 0x03871c06ff007988 */ /* 0x0009e80008000805 */
[----:B------:R-:W1:Y:S01]  /*3170*/  LDS R5, [UR5+0x3871c] ;  /* 0x03871c05ff057984 */ /* 0x000e620008000800 */
[----:B----4-:R-:W-:Y:S02]  /*3180*/  CS2R R6, SRZ ;  /* 0x0000000000067805 */ /* 0x010fe4000001ff00 */
[----:B-1----:R-:W-:Y:S02]  /*3190*/  LOP3.LUT R11, R5, 0xf00, RZ, 0xb8, !PT ;  /* 0x00000f00050b7812 */ /* 0x002fe400078eb8ff */
[----:B------:R-:W-:-:S03]  /*31a0*/  IADD3 R5, R12, -0x1, RZ ;  /* 0xffffffff0c057810 */ /* 0x000fc60007ffe0ff */
[----:B------:R-:W-:Y:S04]  /*31b0*/  STS.64 [UR5+0x38718], R10 ;  /* 0x0387180aff007988 */ /* 0x000fe80008000a05 */
[----:B------:R-:W1:Y:S04]  /*31c0*/  LDS R8, [UR5+0x3871c] ;  /* 0x03871c05ff087984 */ /* 0x000e680008000800 */
[----:B------:R3:W-:Y:S01]  /*31d0*/  STS.128 [UR5+0x38720], R4 ;  /* 0x03872004ff007988 */ /* 0x0007e20008000c05 */
[----:B-1----:R-:W-:-:S05]  /*31e0*/  LOP3.LUT R8, R8, 0xf000, RZ, 0xb8, !PT ;  /* 0x0000f00008087812 */ /* 0x002fca00078eb8ff */
[----:B------:R3:W-:Y:S02]  /*31f0*/  STS [UR5+0x3871c], R8 ;  /* 0x03871c08ff007988 */ /* 0x0007e40008000805 */
.L_x_26:
[----:B------:R-:W-:Y:S05]  /*3200*/  BSYNC B0 ;  /* 0x0000000000007941 */ /* 0x000fea0003800000 */
.L_x_25:
[----:B------:R-:W-:Y:S01]  /*3210*/  ELECT P0, URZ, PT ;  /* 0x00000000003f782f */ /* 0x000fe20003800000 */
[----:B------:R-:W-:Y:S01]  /*3220*/  NOP ;  /* 0x0000000000007918 */ /* 0x000fe20000000000 */
[----:B------:R-:W-:Y:S11]  /*3230*/  BSSY B0, `(.L_x_27) ;  /* 0x0000004000007945 */ /* 0x000ff60003800000 */
[----:B------:R-:W-:Y:S05]  /*3240*/  @!P0 BRA `(.L_x_28) ;  /* 0x0000000000088947 */ /* 0x000fea0003800000 */
[----:B------:R0:W-:Y:S01]  /*3250*/  UTMACMDFLUSH ;  /* 0x00000000000079b7 */ /* 0x0001e20000000000 */
[----:B------:R-:W-:-:S04]  /*3260*/  DEPBAR.LE SB0, 0x0 ;  /* 0x000080000000791a */ /* 0x000fc80000000000 */
.L_x_28:
[----:B------:R-:W-:Y:S05]  /*3270*/  BSYNC B0 ;  /* 0x0000000000007941 */ /* 0x000fea0003800000 */
.L_x_27:
[----:B------:R-:W1:Y:S01]  /*3280*/  S2UR UR5, SR_CgaCtaId ;  /* 0x00000000000579c3 */ /* 0x000e620000008800 */
[----:B-----5:R-:W2:Y:S01]  /*3290*/  S2R R0, SR_LANEID ;  /* 0x0000000000007919 */ /* 0x020ea20000000000 */
[----:B------:R-:W-:Y:S01]  /*32a0*/  UISETP.NE.AND UP0, UPT, UR12, 0x1, UPT ;  /* 0x000000010c00788c */ /* 0x000fe2000bf05270 */
[----:B------:R-:W-:Y:S02]  /*32b0*/  UMOV UR4, 0x400 ;  /* 0x0000040000047882 */ /* 0x000fe40000000000 */
[----:B-1----:R-:W-:-:S04]  /*32c0*/  ULEA UR4, UR5, UR4, 0x18 ;  /* 0x0000000405047291 */ /* 0x002fc8000f8ec03f */
[----:B------:R-:W-:-:S04]  /*32d0*/  UIADD3 UR5, UR4, 0x80, URZ ;  /* 0x0000008004057890 */ /* 0x000fc8000fffe03f */
[----:B------:R-:W-:Y:S01]  /*32e0*/  @!UP0 UIADD3 UR5, UR4, URZ, URZ ;  /* 0x0000003f04058290 */ /* 0x000fe2000fffe03f */
[----:B--2---:R-:W-:-:S05]  /*32f0*/  IMAD.SHL.U32 R0, R0, 0x4, RZ ;  /* 0x0000000400007824 */ /* 0x004fca00078e00ff */
[----:B------:R-:W-:Y:S02]  /*3300*/  MOV R3, UR5 ;  /* 0x0000000500037c02 */ /* 0x000fe40008000f00 */
[C---:B------:R-:W-:Y:S02]  /*3310*/  IADD3 R2, P0, R0.reuse, UR58, RZ ;  /* 0x0000003a00027c10 */ /* 0x040fe4000ff1e0ff */
[----:B---3--:R-:W-:-:S03]  /*3320*/  IADD3 R4, R0, 0x38700, R3 ;  /* 0x0003870000047810 */ /* 0x008fc60007ffe003 */
[----:B------:R-:W-:Y:S02]  /*3330*/  IMAD.X R3, RZ, RZ, UR59, P0 ;  /* 0x0000003bff037e24 */ /* 0x000fe400080e06ff */
[----:B------:R-:W1:Y:S04]  /*3340*/  LDS R5, [R4] ;  /* 0x0000000004057984 */ /* 0x000e680000000800 */
[----:B-1----:R1:W5:Y:S02]  /*3350*/  ATOMG.E.EXCH.STRONG.GPU PT, RZ, [R2], R5 ;  /* 0x0000000502ff73a8 */ /* 0x00236400041ee100 */
.L_x_24:
[----:B-1----:R-:W-:Y:S01]  /*3360*/  SHF.R.S32.HI R3, RZ, 0x1f, R14 ;  /* 0x0000001fff037819 */ /* 0x002fe2000001140e */
[----:B------:R-:W1:Y:S01]  /*3370*/  S2UR UR42, SR_CgaCtaId ;  /* 0x00000000002a79c3 */ /* 0x000e620000008800 */
[----:B------:R-:W-:Y:S01]  /*3380*/  UISETP.NE.AND UP0, UPT, UR12, 0x1, UPT ;  /* 0x000000010c00788c */ /* 0x000fe2000bf05270 */
[----:B--2---:R-:W-:Y:S01]  /*3390*/  MOV R23, RZ ;  /* 0x000000ff00177202 */ /* 0x004fe20000000f00 */
[----:B------:R-:W-:Y:S01]  /*33a0*/  UMOV UR43, 0x400 ;  /* 0x00000400002b7882 */ /* 0x000fe20000000000 */
[----:B------:R-:W-:Y:S01]  /*33b0*/  LEA.HI R3, R3, R14, RZ, 0x8 ;  /* 0x0000000e03037211 */ /* 0x000fe200078f40ff */
[----:B------:R-:W-:Y:S02]  /*33c0*/  ULOP3.LUT UR50, UR52, 0x1, URZ, 0xfc, !UPT ;  /* 0x0000000134327892 */ /* 0x000fe4000f8efc3f */
[----:B------:R-:W-:Y:S01]  /*33d0*/  ULOP3.LUT UR47, UR53, 0x1, URZ, 0xfc, !UPT ;  /* 0x00000001352f7892 */ /* 0x000fe2000f8efc3f */
[----:B------:R-:W-:Y:S01]  /*33e0*/  LOP3.LUT R3, R3, 0xffffff00, RZ, 0xc0, !PT ;  /* 0xffffff0003037812 */ /* 0x000fe200078ec0ff */
[----:B------:R-:W-:Y:S01]  /*33f0*/  ULOP3.LUT UR48, UR51, 0x1, URZ, 0xfc, !UPT ;  /* 0x0000000133307892 */ /* 0x000fe2000f8efc3f */
[----:B------:R-:W-:-:S02]  /*3400*/  UMOV UR36, URZ ;  /* 0x0000003f00247c82 */ /* 0x000fc40008000000 */
[----:B------:R-:W-:Y:S01]  /*3410*/  IADD3 R3, -R3, R14, RZ ;  /* 0x0000000e03037210 */ /* 0x000fe20007ffe1ff */
[----:B------:R-:W-:Y:S01]  /*3420*/  UMOV UR60, URZ ;  /* 0x0000003f003c7c82 */ /* 0x000fe20008000000 */
[----:B------:R-:W-:Y:S01]  /*3430*/  UMOV UR55, URZ ;  /* 0x0000003f00377c82 */ /* 0x000fe20008000000 */
[----:B------:R-:W-:Y:S01]  /*3440*/  UMOV UR37, URZ ;  /* 0x0000003f00257c82 */ /* 0x000fe20008000000 */
[----:B------:R-:W-:Y:S01]  /*3450*/  SHF.R.S32.HI R2, RZ, 0x1f, R3 ;  /* 0x0000001fff027819 */ /* 0x000fe20000011403 */
[C---:B------:R-:W-:Y:S01]  /*3460*/  IMAD.SHL.U32 R5, R3.reuse, 0x40, RZ ;  /* 0x0000004003057824 */ /* 0x040fe200078e00ff */
[CC--:B-----5:R-:W-:Y:S01]  /*3470*/  LEA.HI R0, R3.reuse, R3.reuse, RZ, 0x1 ;  /* 0x0000000303007211 */ /* 0x0e0fe200078f08ff */
[----:B------:R-:W-:Y:S01]  /*3480*/  VIADD R155, R3, 0x1f ;  /* 0x0000001f039b7836 */ /* 0x000fe20000000000 */
[CC--:B------:R-:W-:Y:S01]  /*3490*/  LEA.HI R4, R2.reuse, R3.reuse, RZ, 0x5 ;  /* 0x0000000302047211 */ /* 0x0c0fe200078f28ff */
[----:B------:R-:W-:Y:S01]  /*34a0*/  UMOV UR38, URZ ;  /* 0x0000003f00267c82 */ /* 0x000fe20008000000 */
[----:B----4-:R-:W-:-:S02]  /*34b0*/  LEA.HI R7, R2, R3, RZ, 0x4 ;  /* 0x0000000302077211 */ /* 0x010fc400078f20ff */
[----:B------:R-:W-:Y:S01]  /*34c0*/  SHF.R.S32.HI R4, RZ, 0x5, R4 ;  /* 0x00000005ff047819 */ /* 0x000fe20000011404 */
[----:B-1----:R-:W-:Y:S01]  /*34d0*/  ULEA UR43, UR42, UR43, 0x18 ;  /* 0x0000002b2a2b7291 */ /* 0x002fe2000f8ec03f */
[----:B------:R-:W-:Y:S02]  /*34e0*/  SHF.R.S32.HI R0, RZ, 0x1, R0 ;  /* 0x00000001ff007819 */ /* 0x000fe40000011400 */
[----:B------:R-:W-:Y:S01]  /*34f0*/  SHF.R.S32.HI R8, RZ, 0x4, R7 ;  /* 0x00000004ff087819 */ /* 0x000fe20000011407 */
[----:B------:R-:W-:Y:S01]  /*3500*/  UIADD3 UR49, UR43, 0x80, URZ ;  /* 0x000000802b317890 */ /* 0x000fe2000fffe03f */
[----:B------:R-:W-:Y:S01]  /*3510*/  SHF.L.U32 R6, R4, 0x4, RZ ;  /* 0x0000000404067819 */ /* 0x000fe200000006ff */
[----:B------:R-:W-:Y:S01]  /*3520*/  IMAD.SHL.U32 R4, R0, 0x80, RZ ;  /* 0x0000008000047824 */ /* 0x000fe200078e00ff */
[----:B------:R-:W-:Y:S01]  /*3530*/  LEA.HI R9, R7, R8, RZ, 0x1 ;  /* 0x0000000807097211 */ /* 0x000fe200078f08ff */
[----:B------:R-:W-:Y:S01]  /*3540*/  @!UP0 UIADD3 UR49, UR43, URZ, URZ ;  /* 0x0000003f2b318290 */ /* 0x000fe2000fffe03f */
[----:B------:R-:W-:-:S02]  /*3550*/  LOP3.LUT R5, R5, 0x40, RZ, 0xc0, !PT ;  /* 0x0000004005057812 */ /* 0x000fc400078ec0ff */
[----:B------:R-:W-:Y:S01]  /*3560*/  LOP3.LUT R4, R4, 0x180, RZ, 0xc0, !PT ;  /* 0x0000018004047812 */ /* 0x000fe200078ec0ff */
[----:B------:R-:W-:Y:S01]  /*3570*/  UIADD3 UR49, UR49, 0x38700, URZ ;  /* 0x0003870031317890 */ /* 0x000fe2000fffe03f */
[----:B------:R-:W-:Y:S02]  /*3580*/  LOP3.LUT R9, R9, 0x7ffffe, RZ, 0xc0, !PT ;  /* 0x007ffffe09097812 */ /* 0x000fe400078ec0ff */
[CC--:B------:R-:W-:Y:S02]  /*3590*/  LEA.HI R156, R2.reuse, R3.reuse, RZ, 0x7 ;  /* 0x00000003029c7211 */ /* 0x0c0fe400078f38ff */
[----:B------:R-:W-:Y:S01]  /*35a0*/  LOP3.LUT R7, R5, 0x30, R6, 0xf8, !PT ;  /* 0x0000003005077812 */ /* 0x000fe200078ef806 */
[----:B------:R-:W-:Y:S01]  /*35b0*/  IMAD.MOV.U32 R6, RZ, RZ, 0x1 ;  /* 0x00000001ff067424 */ /* 0x000fe200078e00ff */
[----:B------:R-:W-:Y:S02]  /*35c0*/  LEA.HI R0, R2, R3, RZ, 0x3 ;  /* 0x0000000302007211 */ /* 0x000fe400078f18ff */
[----:B------:R-:W-:-:S02]  /*35d0*/  LOP3.LUT R5, R4, R5, RZ, 0xfc, !PT ;  /* 0x0000000504057212 */ /* 0x000fc400078efcff */
[----:B------:R-:W-:Y:S02]  /*35e0*/  IADD3 R9, R8, -R9, RZ ;  /* 0x8000000908097210 */ /* 0x000fe40007ffe0ff */
[----:B------:R-:W-:Y:S02]  /*35f0*/  SHF.R.S32.HI R156, RZ, 0x7, R156 ;  /* 0x00000007ff9c7819 */ /* 0x000fe4000001149c */
[----:B------:R-:W-:Y:S02]  /*3600*/  LOP3.LUT R7, R7, 0x8, R0, 0xf8, !PT ;  /* 0x0000000807077812 */ /* 0x000fe400078ef800 */
[----:B------:R-:W-:Y:S01]  /*3610*/  SHF.R.U32.HI R5, RZ, 0x3, R5 ;  /* 0x00000003ff057819 */ /* 0x000fe20000011605 */
[----:B------:R-:W-:-:S03]  /*3620*/  IMAD R154, R156, 0x4, R9 ;  /* 0x000000049c9a7824 */ /* 0x000fc600078e0209 */
[----:B------:R-:W-:-:S04]  /*3630*/  LOP3.LUT R5, R5, R7, R4, 0x1e, !PT ;  /* 0x0000000705057212 */ /* 0x000fc800078e1e04 */
[----:B------:R-:W-:-:S07]  /*3640*/  LEA R154, R154, R5, 0x9 ;  /* 0x000000059a9a7211 */ /* 0x000fce00078e48ff */
.L_x_149:
[----:B--2---:R-:W1:Y:S02]  /*3650*/  LDC.64 R2, c[0x0][0x290] ;  /* 0x0000a400ff027b82 */ /* 0x004e640000000a00 */
[----:B-1----:R-:W-:-:S05]  /*3660*/  IMAD.WIDE R2, R18, 0xc, R2 ;  /* 0x0000000c12027825 */ /* 0x002fca00078e0202 */
[----:B------:R-:W2:Y:S01]  /*3670*/  LDG.E R4, desc[UR56][R2.64+0x8] ;  /* 0x0000083802047981 */ /* 0x000ea2000c1e1900 */
[----:B------:R-:W-:Y:S01]  /*3680*/  UMOV UR9, URZ ;  /* 0x0000003f00097c82 */ /* 0x000fe20008000000 */
[----:B------:R-:W-:Y:S01]  /*3690*/  UMOV UR10, UR55 ;  /* 0x00000037000a7c82 */ /* 0x000fe20008000000 */
[--C-:B------:R-:W-:Y:S01]  /*36a0*/  IMAD.MOV.U32 R152, RZ, RZ, R18.reuse ;  /* 0x000000ffff987224 */ /* 0x100fe200078e0012 */
[----:B------:R-:W-:Y:S01]  /*36b0*/  STL [R1], RZ ;  /* 0x000000ff01007387 */ /* 0x000fe20000100800 */
[----:B------:R-:W-:Y:S02]  /*36c0*/  SHF.R.S32.HI R19, RZ, 0x1f, R18 ;  /* 0x0000001fff137819 */ /* 0x000fe40000011412 */
[----:B------:R-:W-:Y:S02]  /*36d0*/  CS2R R150, SRZ ;  /* 0x0000000000967805 */ /* 0x000fe4000001ff00 */
[----:B------:R-:W-:Y:S01]  /*36e0*/  CS2R R24, SRZ ;  /* 0x0000000000187805 */ /* 0x000fe2000001ff00 */
[----:B------:R-:W-:Y:S01]  /*36f0*/  STL [R1+0x4], RZ ;  /* 0x000004ff01007387 */ /* 0x000fe20000100800 */
[----:B------:R-:W-:-:S02]  /*3700*/  CS2R R26, SRZ ;  /* 0x00000000001a7805 */ /* 0x000fc4000001ff00 */
[----:B------:R-:W-:Y:S02]  /*3710*/  CS2R R28, SRZ ;  /* 0x00000000001c7805 */ /* 0x000fe4000001ff00 */
[----:B------:R-:W-:Y:S01]  /*3720*/  CS2R R30, SRZ ;  /* 0x00000000001e7805 */ /* 0x000fe2000001ff00 */
[----:B------:R-:W-:Y:S01]  /*3730*/  STL [R1+0x8], RZ ;  /* 0x000008ff01007387 */ /* 0x000fe20000100800 */
[----:B------:R-:W-:Y:S02]  /*3740*/  CS2R R32, SRZ ;  /* 0x0000000000207805 */ /* 0x000fe4000001ff00 */
        /* <DEDUP_REMOVED lines=76> */
[----:B------:R-:W-:Y:S01]  /*3c10*/  CS2R R148, SRZ ;  /* 0x0000000000947805 */ /* 0x000fe2000001ff00 */
[----:B------:R-:W-:Y:S04]  /*3c20*/  STL [R1+0x58], RZ ;  /* 0x000058ff01007387 */ /* 0x000fe80000100800 */
        /* <DEDUP_REMOVED lines=51> */
[----:B------:R-:W-:Y:S01]  /*3f60*/  STL [R1+0x128], RZ ;  /* 0x000128ff01007387 */ /* 0x000fe20000100800 */
[----:B--2---:R-:W-:-:S02]  /*3f70*/  ISETP.GE.AND P0, PT, R4, 0x1, PT ;  /* 0x000000010400780c */ /* 0x004fc40003f06270 */
[----:B------:R-:W-:Y:S01]  /*3f80*/  IADD3 R5, R4, 0x7f, RZ ;  /* 0x0000007f04057810 */ /* 0x000fe20007ffe0ff */
[----:B------:R-:W-:Y:S03]  /*3f90*/  STL [R1+0x12c], RZ ;  /* 0x00012cff01007387 */ /* 0x000fe60000100800 */
[----:B------:R-:W-:Y:S01]  /*3fa0*/  SHF.R.S32.HI R0, RZ, 0x1f, R5 ;  /* 0x0000001fff007819 */ /* 0x000fe20000011405 */
[----:B------:R-:W-:Y:S03]  /*3fb0*/  STL [R1+0x130], RZ ;  /* 0x000130ff01007387 */ /* 0x000fe60000100800 */
[----:B------:R-:W-:Y:S01]  /*3fc0*/  LEA.HI R5, R0, R5, RZ, 0x7 ;  /* 0x0000000500057211 */ /* 0x000fe200078f38ff */
[----:B------:R-:W-:Y:S01]  /*3fd0*/  STL [R1+0x134], RZ ;  /* 0x000134ff01007387 */ /* 0x000fe20000100800 */
[----:B------:R-:W-:-:S02]  /*3fe0*/  MOV R0, UR37 ;  /* 0x0000002500007c02 */ /* 0x000fc40008000f00 */
[----:B------:R-:W-:Y:S01]  /*3ff0*/  SHF.R.S32.HI R5, RZ, 0x7, R5 ;  /* 0x00000007ff057819 */ /* 0x000fe20000011405 */
        /* <DEDUP_REMOVED lines=9> */
[----:B-----5:R-:W1:Y:S04]  /*4090*/  SHFL.IDX PT, R7, R156, RZ, 0x1f ;  /* 0x00001fff9c077589 */ /* 0x020e6800000e0000 */
[----:B------:R2:W-:Y:S04]  /*40a0*/  STL [R1+0x15c], RZ ;  /* 0x00015cff01007387 */ /* 0x0005e80000100800 */
[----:B------:R2:W-:Y:S04]  /*40b0*/  STL [R1+0x160], RZ ;  /* 0x000160ff01007387 */ /* 0x0005e80000100800 */
[----:B------:R2:W-:Y:S04]  /*40c0*/  STL [R1+0x164], RZ ;  /* 0x000164ff01007387 */ /* 0x0005e80000100800 */
[----:B------:R2:W-:Y:S04]  /*40d0*/  STL [R1+0x168], RZ ;  /* 0x000168ff01007387 */ /* 0x0005e80000100800 */
[----:B------:R2:W-:Y:S04]  /*40e0*/  STL [R1+0x16c], RZ ;  /* 0x00016cff01007387 */ /* 0x0005e80000100800 */
[----:B------:R2:W-:Y:S01]  /*40f0*/  STL [R1+0x170], RZ ;  /* 0x000170ff01007387 */ /* 0x0005e20000100800 */
[----:B-1----:R-:W-:-:S03]  /*4100*/  R2UR UR4, R7 ;  /* 0x00000000070472ca */ /* 0x002fc600000e0000 */
[----:B------:R2:W-:Y:S04]  /*4110*/  STL [R1+0x174], RZ ;  /* 0x000174ff01007387 */ /* 0x0005e80000100800 */
[----:B------:R2:W-:Y:S04]  /*4120*/  STL [R1+0x178], RZ ;  /* 0x000178ff01007387 */ /* 0x0005e80000100800 */
[----:B------:R2:W-:Y:S02]  /*4130*/  STL [R1+0x17c], RZ ;  /* 0x00017cff01007387 */ /* 0x0005e40000100800 */
[----:B------:R-:W-:-:S02]  /*4140*/  ULEA.HI UR5, UR4, UR4, URZ, 0x1 ;  /* 0x0000000404057291 */ /* 0x000fc4000f8f083f */
[----:B------:R2:W-:Y:S02]  /*4150*/  STL [R1+0x180], RZ ;  /* 0x000180ff01007387 */ /* 0x0005e40000100800 */
[----:B------:R-:W-:Y:S02]  /*4160*/  ULOP3.LUT UR5, UR5, 0x1e, URZ, 0xc0, !UPT ;  /* 0x0000001e05057892 */ /* 0x000fe4000f8ec03f */
[----:B------:R2:W-:Y:S02]  /*4170*/  STL [R1+0x184], RZ ;  /* 0x000184ff01007387 */ /* 0x0005e40000100800 */
[----:B------:R-:W-:Y:S02]  /*4180*/  UIADD3 UR5, UR4, -UR5, URZ ;  /* 0x8000000504057290 */ /* 0x000fe4000fffe03f */
[----:B------:R2:W-:Y:S02]  /*4190*/  STL [R1+0x188], RZ ;  /* 0x000188ff01007387 */ /* 0x0005e40000100800 */
[----:B------:R-:W-:-:S02]  /*41a0*/  ULEA UR5, UR5, UR43, 0xd ;  /* 0x0000002b05057291 */ /* 0x000fc4000f8e683f */
[----:B------:R2:W-:Y:S02]  /*41b0*/  STL [R1+0x18c], RZ ;  /* 0x00018cff01007387 */ /* 0x0005e40000100800 */
[----:B------:R-:W-:Y:S02]  /*41c0*/  USHF.R.U32.HI UR5, URZ, 0x4, UR5 ;  /* 0x000000043f057899 */ /* 0x000fe40008011605 */
[----:B------:R2:W-:Y:S02]  /*41d0*/  STL [R1+0x190], RZ ;  /* 0x000190ff01007387 */ /* 0x0005e40000100800 */
[----:B------:R-:W-:Y:S02]  /*41e0*/  ULOP3.LUT UR8, UR5, 0x3fff, URZ, 0xc0, !UPT ;  /* 0x00003fff05087892 */ /* 0x000fe4000f8ec03f */
[----:B------:R2:W-:Y:S04]  /*41f0*/  STL [R1+0x194], RZ ;  /* 0x000194ff01007387 */ /* 0x0005e80000100800 */
        /* <DEDUP_REMOVED lines=25> */
[----:B------:R2:W-:Y:S01]  /*4390*/  STL [R1+0x1fc], RZ ;  /* 0x0001fcff01007387 */ /* 0x0005e20000100800 */
[----:B------:R-:W-:Y:S05]  /*43a0*/  @!P0 BRA `(.L_x_29) ;  /* 0x0000003800148947 */ /* 0x000fea0003800000 */
[----:B------:R-:W-:-:S06]  /*43b0*/  UISETP.NE.AND UP0, UPT, UR50, 0x3, UPT ;  /* 0x000000033200788c */ /* 0x000fcc000bf05270 */
[----:B------:R-:W-:-:S13]  /*43c0*/  PLOP3.LUT P1, PT, PT, PT, UP0, 0x80, 0x0 ;  /* 0x000000000000781c */ /* 0x000fda0003f2f008 */
[----:B------:R-:W-:Y:S05]  /*43d0*/  @!P1 BRA `(.L_x_30) ;  /* 0x0000000000049947 */ /* 0x000fea0003800000 */
[----:B------:R-:W-:Y:S01]  /*43e0*/  BPT.TRAP 0x1 ;  /* 0x000000040000795c */ /* 0x000fe20000300000 */
.L_x_30:
[----:B------:R-:W-:Y:S01]  /*43f0*/  ULEA UR4, UR55, UR43, 0x3 ;  /* 0x0000002b37047291 */ /* 0x000fe2000f8e183f */
[----:B------:R-:W-:-:S05]  /*4400*/  IMAD.U32 R0, RZ, RZ, UR37 ;  /* 0x00000025ff007e24 */ /* 0x000fca000f8e00ff */
[----:B------:R-:W-:-:S04]  /*4410*/  SHF.L.U32 R0, R0, 0x1f, RZ ;  /* 0x0000001f00007819 */ /* 0x000fc800000006ff */
[----:B------:R1:W3:Y:S01]  /*4420*/  SYNCS.PHASECHK.TRANS64.TRYWAIT P0, [UR4+0x38480], R0 ;  /* 0x03848000ff0075a7 */ /* 0x0002e20008000144 */
[----:B------:R-:W-:Y:S05]  /*4430*/  @!P1 BRA `(.L_x_31) ;  /* 0x0000000000049947 */ /* 0x000fea0003800000 */
[----:B------:R-:W-:Y:S01]  /*4440*/  BPT.TRAP 0x1 ;  /* 0x000000040000795c */ /* 0x000fe20000300000 */
.L_x_31:
[----:B---3--:R-:W-:Y:S05]  /*4450*/  @P0 BRA `(.L_x_32) ;  /* 0x0000000000080947 */ /* 0x008fea0003800000 */
[----:B------:R-:W3:Y:S02]  /*4460*/  SYNCS.PHASECHK.TRANS64.TRYWAIT P0, [UR4+0x38480], R0 ;  /* 0x03848000ff0075a7 */ /* 0x000ee40008000144 */
[----:B---3--:R-:W-:Y:S05]  /*4470*/  @!P0 BRA `(.L_x_33) ;  /* 0x0000015c00bc8947 */ /* 0x008fea0003800000 */
.L_x_32:
[----:B------:R-:W-:Y:S01]  /*4480*/  UIADD3 UR4, UR43, 0x18000, URZ ;  /* 0x000180002b047890 */ /* 0x000fe2000fffe03f */
[----:B------:R-:W-:Y:S01]  /*4490*/  WARPGROUP.ARRIVE ;  /* 0x00000000000079c5 */ /* 0x000fe20000000000 */
[----:B------:R-:W-:Y:S01]  /*44a0*/  ULOP3.LUT UR9, UR8, 0x10000, URZ, 0xfc, !UPT ;  /* 0x0001000008097892 */ /* 0x000fe2000f8efc3f */
[----:B------:R4:W-:Y:S01]  /*44b0*/  STL [R1+0x300], R23 ;  /* 0x0003001701007387 */ /* 0x0009e20000100800 */
[----:B------:R-:W-:Y:S02]  /*44c0*/  USHF.R.U32.HI UR4, URZ, 0x4, UR4 ;  /* 0x000000043f047899 */ /* 0x000fe40008011604 */
[----:B------:R-:W-:Y:S01]  /*44d0*/  ULEA UR9, UR55, UR9, 0xb ;  /* 0x0000000937097291 */ /* 0x000fe2000f8e583f */
[----:B------:R1:W-:Y:S01]  /*44e0*/  STL [R1+0x2fc], R19 ;  /* 0x0002fc1301007387 */ /* 0x0003e20000100800 */
[----:B------:R-:W-:Y:S01]  /*44f0*/  ULOP3.LUT UR4, UR4, 0x3fff, URZ, 0xc0, !UPT ;  /* 0x00003fff04047892 */ /* 0x000fe2000f8ec03f */
[----:B------:R-:W-:Y:S01]  /*4500*/  UMOV UR5, 0x40000040 ;  /* 0x4000004000057882 */ /* 0x000fe20000000000 */
[----:B------:R-:W-:-:S02]  /*4510*/  UMOV UR7, 0x40000040 ;  /* 0x4000004000077882 */ /* 0x000fc40000000000 */
[----:B------:R-:W-:Y:S01]  /*4520*/  ULOP3.LUT UR4, UR4, 0x10000, URZ, 0xfc, !UPT ;  /* 0x0001000004047892 */ /* 0x000fe2000f8efc3f */
[----:B------:R2:W-:Y:S03]  /*4530*/  STL [R1+0x2f8], R18 ;  /* 0x0002f81201007387 */ /* 0x0005e60000100800 */
[----:B------:R-:W-:Y:S01]  /*4540*/  ULEA UR10, UR55, UR4, 0xb ;  /* 0x00000004370a7291 */ /* 0x000fe2000f8e583f */
[----:B------:R3:W-:Y:S02]  /*4550*/  STL [R1+0x2f4], R17 ;  /* 0x0002f41101007387 */ /* 0x0007e40000100800 */
[----:B------:R-:W-:Y:S02]  /*4560*/  UMOV UR4, UR9 ;  /* 0x0000000900047c82 */ /* 0x000fe40008000000 */
[----:B------:R3:W-:Y:S02]  /*4570*/  STL [R1+0x2f0], R16 ;  /* 0x0002f01001007387 */ /* 0x0007e40000100800 */
[----:B------:R-:W-:-:S02]  /*4580*/  UMOV UR6, UR10 ;  /* 0x0000000a00067c82 */ /* 0x000fc40008000000 */
[----:B------:R-:W-:Y:S01]  /*4590*/  QGMMA.64x256x32.F32.E4M3.E4M3 R24, gdesc[UR4], RZ, !UPT, gsb0 ;  /* 0x03e00000041879f3 */ /* 0x000fe2000c0008ff */
[----:B------:R3:W-:Y:S01]  /*45a0*/  STL [R1+0x2ec], R6 ;  /* 0x0002ec0601007387 */ /* 0x0007e20000100800 */
[----:B------:R-:W-:Y:S01]  /*45b0*/  UIADD3 UR4, UR9, 0x400, URZ ;  /* 0x0000040009047890 */ /* 0x000fe2000fffe03f */
[----:B------:R-:W-:Y:S02]  /*45c0*/  UMOV UR5, 0x40000040 ;  /* 0x4000004000057882 */ /* 0x000fe40000000000 */
[----:B------:R3:W-:Y:S04]  /*45d0*/  STL [R1+0x2e8], R5 ;  /* 0x0002e80501007387 */ /* 0x0007e80000100800 */
[----:B------:R3:W-:Y:S01]  /*45e0*/  STL [R1+0x2e4], R4 ;  /* 0x0002e40401007387 */ /* 0x0007e20000100800 */
[----:B------:R-:W-:-:S03]  /*45f0*/  WARPGROUP.DEPBAR.LE gsb0, 0x0 ;  /* 0x00008000000079c5 */ /* 0x000fc60000010000 */
[----:B------:R-:W-:Y:S01]  /*4600*/  STL.64 [R1], R24 ;  /* 0x0000001801007387 */ /* 0x000fe20000100a00 */
[----:B------:R-:W-:Y:S01]  /*4610*/  MOV R227, R57 ;  /* 0x0000003900e37202 */ /* 0x000fe20000000f00 */
[----:B------:R-:W-:Y:S01]  /*4620*/  IMAD.MOV.U32 R226, RZ, RZ, R58 ;  /* 0x000000ffffe27224 */ /* 0x000fe200078e003a */
[----:B------:R-:W-:Y:S01]  /*4630*/  MOV R225, R59 ;  /* 0x0000003b00e17202 */ /* 0x000fe20000000f00 */
[----:B------:R-:W-:Y:S01]  /*4640*/  STL.64 [R1+0x8], R26 ;  /* 0x0000081a01007387 */ /* 0x000fe20000100a00 */
[----:B------:R-:W-:Y:S01]  /*4650*/  IMAD.MOV.U32 R224, RZ, RZ, R60 ;  /* 0x000000ffffe07224 */ /* 0x000fe200078e003c */
[----:B------:R-:W-:Y:S01]  /*4660*/  MOV R223, R61 ;  /* 0x0000003d00df7202 */ /* 0x000fe20000000f00 */
[----:B------:R-:W-:Y:S01]  /*4670*/  IMAD.MOV.U32 R222, RZ, RZ, R62 ;  /* 0x000000ffffde7224 */ /* 0x000fe200078e003e */
[----:B------:R-:W-:Y:S01]  /*4680*/  STL.64 [R1+0x10], R28 ;  /* 0x0000101c01007387 */ /* 0x000fe20000100a00 */
        /* <DEDUP_REMOVED lines=79> */
[----:B----4-:R-:W-:Y:S01]  /*4b80*/  MOV R23, R129 ;  /* 0x0000008100177202 */ /* 0x010fe20000000f00 */
[----:B------:R-:W-:Y:S01]  /*4b90*/  IMAD.MOV.U32 R22, RZ, RZ, R130 ;  /* 0x000000ffff167224 */ /* 0x000fe200078e0082 */
[----:B------:R-:W-:Y:S01]  /*4ba0*/  MOV R21, R131 ;  /* 0x0000008300157202 */ /* 0x000fe20000000f00 */
[----:B------:R-:W-:Y:S01]  /*4bb0*/  IMAD.MOV.U32 R20, RZ, RZ, R132 ;  /* 0x000000ffff147224 */ /* 0x000fe200078e0084 */
[----:B-1----:R-:W-:Y:S01]  /*4bc0*/  MOV R19, R133 ;  /* 0x0000008500137202 */ /* 0x002fe20000000f00 */
[----:B--2---:R-:W-:Y:S01]  /*4bd0*/  IMAD.MOV.U32 R18, RZ, RZ, R134 ;  /* 0x000000ffff127224 */ /* 0x004fe200078e0086 */
[----:B---3--:R-:W-:Y:S01]  /*4be0*/  MOV R17, R135 ;  /* 0x0000008700117202 */ /* 0x008fe20000000f00 */
        /* <DEDUP_REMOVED lines=15> */
[----:B------:R1:W-:Y:S01]  /*4ce0*/  STL [R1+0x80], R56 ;  /* 0x0000803801007387 */ /* 0x0003e20000100800 */
[----:B------:R-:W-:-:S03]  /*4cf0*/  MOV R0, R151 ;  /* 0x0000009700007202 */ /* 0x000fc60000000f00 */
[----:B------:R-:W-:Y:S04]  /*4d00*/  STL [R1+0x5e8], R156 ;  /* 0x0005e89c01007387 */ /* 0x000fe80000100800 */
[----:B------:R-:W-:Y:S01]  /*4d10*/  STL.64 [R1+0x5e0], R154 ;  /* 0x0005e09a01007387 */ /* 0x000fe20000100a00 */
[----:B-1----:R-:W-:-:S03]  /*4d20*/  WARPGROUP.ARRIVE ;  /* 0x00000000000079c5 */ /* 0x002fc60000000000 */
[----:B------:R-:W-:Y:S03]  /*4d30*/  STL [R1+0x5d8], R152 ;  /* 0x0005d89801007387 */ /* 0x000fe60000100800 */
[----:B------:R-:W-:Y:S03]  /*4d40*/  QGMMA.64x256x32.F32.E4M3.E4M3 R24, gdesc[UR4], RZ, !UPT, gsb0 ;  /* 0x03e00000041879f3 */ /* 0x000fe6000c0008ff */
[----:B------:R-:W-:Y:S02]  /*4d50*/  WARPGROUP.DEPBAR.LE gsb0, 0x0 ;  /* 0x00008000000079c5 */ /* 0x000fe40000010000 */
[----:B------:R-:W-:Y:S04]  /*4d60*/  STL.64 [R1+0x5d0], R150 ;  /* 0x0005d09601007387 */ /* 0x000fe80000100a00 */
        /* <DEDUP_REMOVED lines=24> */
[----:B------:R1:W-:Y:S04]  /*4ef0*/  STL.64 [R1+0x508], R100 ;  /* 0x0005086401007387 */ /* 0x0003e80000100a00 */
[----:B-1----:R-:W2:Y:S04]  /*4f00*/  LDL.LU R100, [R1] ;  /* 0x0000000001647983 */ /* 0x002ea80000300800 */
[----:B------:R-:W2:Y:S04]  /*4f10*/  LDL.LU R101, [R1+0x4] ;  /* 0x0000040001657983 */ /* 0x000ea80000300800 */
        /* <DEDUP_REMOVED lines=30> */
[----:B------:R-:W2:Y:S01]  /*5100*/  LDL.LU R132, [R1+0x80] ;  /* 0x0000800001847983 */ /* 0x000ea20000300800 */
        /* <DEDUP_REMOVED lines=46> */
[----:B------:R-:W-:-:S02]  /*53f0*/  UIADD3 UR4, UR9, 0x2, URZ ;  /* 0x0000000209047890 */ /* 0x000fc4000fffe03f */
[----:B------:R-:W-:Y:S01]  /*5400*/  UIADD3 UR6, UR10, 0x2, URZ ;  /* 0x000000020a067890 */ /* 0x000fe2000fffe03f */
[----:B------:R-:W-:Y:S01]  /*5410*/  UMOV UR5, 0x40000040 ;  /* 0x4000004000057882 */ /* 0x000fe20000000000 */
[----:B------:R-:W-:Y:S01]  /*5420*/  UMOV UR7, 0x40000040 ;  /* 0x4000004000077882 */ /* 0x000fe20000000000 */
[----:B--2---:R-:W-:-:S06]  /*5430*/  WARPGROUP.ARRIVE ;  /* 0x00000000000079c5 */ /* 0x004fcc0000000000 */
[----:B------:R-:W-:Y:S03]  /*5440*/  QGMMA.64x256x32.F32.E4M3.E4M3 R100, gdesc[UR4], R100, gsb0 ;  /* 0x03e00000046479f3 */ /* 0x000fe60008000864 */
[----:B------:R-:W-:Y:S02]  /*5450*/  WARPGROUP.DEPBAR.LE gsb0, 0x0 ;  /* 0x00008000000079c5 */ /* 0x000fe40000010000 */
[----:B------:R-:W-:Y:S04]  /*5460*/  STL.64 [R1], R100 ;  /* 0x0000006401007387 */ /* 0x000fe80000100a00 */
        /* <DEDUP_REMOVED lines=63> */
[----:B-1----:R-:W2:Y:S04]  /*5860*/  LDL.LU R156, [R1+0x5e8] ;  /* 0x0005e800019c7983 */ /* 0x002ea80000300800 */
[----:B------:R-:W3:Y:S04]  /*5870*/  LDL.LU.64 R154, [R1+0x5e0] ;  /* 0x0005e000019a7983 */ /* 0x000ee80000300a00 */
[----:B------:R-:W4:Y:S04]  /*5880*/  LDL.LU R152, [R1+0x5d8] ;  /* 0x0005d80001987983 */ /* 0x000f280000300800 */
[----:B------:R-:W2:Y:S04]  /*5890*/  LDL.LU.64 R150, [R1+0x5d0] ;  /* 0x0005d00001967983 */ /* 0x000ea80000300a00 */
        /* <DEDUP_REMOVED lines=24> */
[----:B------:R-:W2:Y:S01]  /*5a20*/  LDL.LU.64 R100, [R1+0x508] ;  /* 0x0005080001647983 */ /* 0x000ea20000300a00 */
[----:B------:R-:W-:Y:S01]  /*5a30*/  UIADD3 UR4, UR9, 0x402, URZ ;  /* 0x0000040209047890 */ /* 0x000fe2000fffe03f */
[----:B------:R-:W-:Y:S01]  /*5a40*/  UMOV UR5, 0x40000040 ;  /* 0x4000004000057882 */ /* 0x000fe20000000000 */
[----:B--2---:R-:W-:-:S07]  /*5a50*/  WARPGROUP.ARRIVE ;  /* 0x00000000000079c5 */ /* 0x004fce0000000000 */
[----:B------:R-:W-:Y:S03]  /*5a60*/  QGMMA.64x256x32.F32.E4M3.E4M3 R24, gdesc[UR4], R24, gsb0 ;  /* 0x03e00000041879f3 */ /* 0x000fe60008000818 */
        /* <DEDUP_REMOVED lines=65> */
[----:B-1----:R-:W2:Y:S04]  /*5e80*/  LDL.LU.64 R24, [R1] ;  /* 0x0000000001187983 */ /* 0x002ea80000300a00 */
        /* <DEDUP_REMOVED lines=63> */
[----:B------:R-:W-:-:S02]  /*6280*/  UIADD3 UR4, UR9, 0x4, URZ ;  /* 0x0000000409047890 */ /* 0x000fc4000fffe03f */
[----:B------:R-:W-:Y:S01]  /*6290*/  UIADD3 UR6, UR10, 0x4, URZ ;  /* 0x000000040a067890 */ /* 0x000fe2000fffe03f */
[----:B------:R-:W-:Y:S01]  /*62a0*/  UMOV UR5, 0x40000040 ;  /* 0x4000004000057882 */ /* 0x000fe20000000000 */
[----:B------:R-:W-:Y:S01]  /*62b0*/  UMOV UR7, 0x40000040 ;  /* 0x4000004000077882 */ /* 0x000fe20000000000 */
[----:B--2---:R-:W-:-:S06]  /*62c0*/  WARPGROUP.ARRIVE ;  /* 0x00000000000079c5 */ /* 0x004fcc0000000000 */
[----:B------:R-:W-:Y:S03]  /*62d0*/  QGMMA.64x256x32.F32.E4M3.E4M3 R24, gdesc[UR4], R24, gsb0 ;  /* 0x03e00000041879f3 */ /* 0x000fe60008000818 */
[----:B------:R-:W-:Y:S02]  /*62e0*/  WARPGROUP.DEPBAR.LE gsb0, 0x0 ;  /* 0x00008000000079c5 */ /* 0x000fe40000010000 */
        /* <DEDUP_REMOVED lines=64> */
[----:B------:R1:W-:Y:S01]  /*66f0*/  STL [R1+0x80], R56 ;  /* 0x0000803801007387 */ /* 0x0003e20000100800 */
[----:B------:R-:W-:Y:S01]  /*6700*/  MOV R178, R102 ;  /* 0x0000006600b27202 */ /* 0x000fe20000000f00 */
[----:B------:R-:W-:Y:S01]  /*6710*/  IMAD.MOV.U32 R179, RZ, RZ, R103 ;  /* 0x000000ffffb37224 */ /* 0x000fe200078e0067 */
[----:B------:R-:W-:Y:S01]  /*6720*/  MOV R176, R100 ;  /* 0x0000006400b07202 */ /* 0x000fe20000000f00 */
[----:B------:R-:W2:Y:S01]  /*6730*/  LDL.LU.64 R150, [R1+0x500] ;  /* 0x0005000001967983 */ /* 0x000ea20000300a00 */
[----:B------:R-:W-:Y:S01]  /*6740*/  IMAD.MOV.U32 R177, RZ, RZ, R101 ;  /* 0x000000ffffb17224 */ /* 0x000fe200078e0065 */
[----:B------:R-:W-:Y:S01]  /*6750*/  MOV R174, R98 ;  /* 0x0000006200ae7202 */ /* 0x000fe20000000f00 */
[----:B------:R-:W-:Y:S01]  /*6760*/  IMAD.MOV.U32 R175, RZ, RZ, R99 ;  /* 0x000000ffffaf7224 */ /* 0x000fe200078e0063 */
[----:B------:R-:W2:Y:S01]  /*6770*/  LDL.LU.64 R148, [R1+0x4f8] ;  /* 0x0004f80001947983 */ /* 0x000ea20000300a00 */
        /* <DEDUP_REMOVED lines=52> */
[----:B------:R-:W-:-:S02]  /*6ac0*/  IMAD.MOV.U32 R18, RZ, RZ, R59 ;  /* 0x000000ffff127224 */ /* 0x000fc400078e003b */
[----:B------:R-:W-:Y:S01]  /*6ad0*/  IMAD.MOV.U32 R23, RZ, RZ, R57 ;  /* 0x000000ffff177224 */ /* 0x000fe200078e0039 */
        /* <DEDUP_REMOVED lines=32> */
[----:B-1----:R-:W2:Y:S04]  /*6ce0*/  LDL.LU.64 R56, [R1+0x388] ;  /* 0x0003880001387983 */ /* 0x002ea80000300a00 */
        /* <DEDUP_REMOVED lines=17> */
[----:B------:R-:W-:-:S02]  /*6e00*/  UMOV UR5, 0x40000040 ;  /* 0x4000004000057882 */ /* 0x000fc40000000000 */
[----:B------:R-:W-:Y:S04]  /*6e10*/  STL [R1+0x2e0], R156 ;  /* 0x0002e09c01007387 */ /* 0x000fe80000100800 */
[----:B---3--:R-:W-:Y:S04]  /*6e20*/  STL.64 [R1+0x2d8], R154 ;  /* 0x0002d89a01007387 */ /* 0x008fe80000100a00 */
[----:B----4-:R-:W-:Y:S01]  /*6e30*/  STL [R1+0x2d0], R152 ;  /* 0x0002d09801007387 */ /* 0x010fe20000100800 */
[----:B--2---:R-:W-:-:S06]  /*6e40*/  WARPGROUP.ARRIVE ;  /* 0x00000000000079c5 */ /* 0x004fcc0000000000 */
        /* <DEDUP_REMOVED lines=99> */
[----:B------:R-:W-:Y:S01]  /*7480*/  UIADD3 UR4, UR9, 0x6, URZ ;  /* 0x0000000609047890 */ /* 0x000fe2000fffe03f */
[----:B------:R1:W5:Y:S01]  /*7490*/  LDL.LU R23, [R1+0x300] ;  /* 0x0003000001177983 */ /* 0x0003620000300800 */
[----:B------:R-:W-:Y:S01]  /*74a0*/  UIADD3 UR6, UR10, 0x6, URZ ;  /* 0x000000060a067890 */ /* 0x000fe2000fffe03f */
[----:B------:R-:W-:Y:S01]  /*74b0*/  UMOV UR5, 0x40000040 ;  /* 0x4000004000057882 */ /* 0x000fe20000000000 */
[----:B------:R-:W-:Y:S01]  /*74c0*/  UMOV UR7, 0x40000040 ;  /* 0x4000004000077882 */ /* 0x000fe20000000000 */
[----:B------:R1:W5:Y:S04]  /*74d0*/  LDL.LU R19, [R1+0x2fc] ;  /* 0x0002fc0001137983 */ /* 0x0003680000300800 */
[----:B------:R1:W5:Y:S04]  /*74e0*/  LDL.LU R18, [R1+0x2f8] ;  /* 0x0002f80001127983 */ /* 0x0003680000300800 */
[----:B------:R1:W5:Y:S04]  /*74f0*/  LDL.LU R17, [R1+0x2f4] ;  /* 0x0002f40001117983 */ /* 0x0003680000300800 */
[----:B------:R1:W5:Y:S04]  /*7500*/  LDL.LU R16, [R1+0x2f0] ;  /* 0x0002f00001107983 */ /* 0x0003680000300800 */
[----:B------:R1:W5:Y:S04]  /*7510*/  LDL.LU R6, [R1+0x2ec] ;  /* 0x0002ec0001067983 */ /* 0x0003680000300800 */
[----:B------:R1:W5:Y:S04]  /*7520*/  LDL.LU R5, [R1+0x2e8] ;  /* 0x0002e80001057983 */ /* 0x0003680000300800 */
[----:B------:R1:W5:Y:S01]  /*7530*/  LDL.LU R4, [R1+0x2e4] ;  /* 0x0002e40001047983 */ /* 0x0003620000300800 */
        /* <DEDUP_REMOVED lines=67> */
[----:B--2---:R1:W5:Y:S04]  /*7970*/  LDL.LU R156, [R1+0x2e0] ;  /* 0x0002e000019c7983 */ /* 0x0043680000300800 */
[----:B------:R1:W5:Y:S04]  /*7980*/  LDL.LU.64 R154, [R1+0x2d8] ;  /* 0x0002d800019a7983 */ /* 0x0003680000300a00 */
[----:B------:R1:W5:Y:S04]  /*7990*/  LDL.LU R152, [R1+0x2d0] ;  /* 0x0002d00001987983 */ /* 0x0003680000300800 */
        /* <DEDUP_REMOVED lines=28> */
[----:B------:R-:W-:-:S04]  /*7b60*/  UIADD3 UR10, UR55, 0x1, URZ ;  /* 0x00000001370a7890 */ /* 0x000fc8000fffe03f */
[----:B------:R-:W-:Y:S01]  /*7b70*/  UISETP.NE.AND UP0, UPT, UR10, 0x3, UPT ;  /* 0x000000030a00788c */ /* 0x000fe2000bf05270 */
[----:B------:R-:W-:-:S03]  /*7b80*/  UMOV UR9, 0x1 ;  /* 0x0000000100097882 */ /* 0x000fc60000000000 */
[----:B------:R-:W-:Y:S01]  /*7b90*/  USEL UR10, UR10, URZ, UP0 ;  /* 0x0000003f0a0a7287 */ /* 0x000fe20008000000 */
[----:B--2---:R-:W-:-:S06]  /*7ba0*/  WARPGROUP.ARRIVE ;  /* 0x00000000000079c5 */ /* 0x004fcc0000000000 */
[----:B------:R-:W-:Y:S01]  /*7bb0*/  QGMMA.64x256x32.F32.E4M3.E4M3 R24, gdesc[UR4], R24, gsb0 ;  /* 0x03e00000041879f3 */ /* 0x000fe20008000818 */
[----:B------:R-:W-:-:S04]  /*7bc0*/  USEL UR4, URZ, 0x1, UP0 ;  /* 0x000000013f047887 */ /* 0x000fc80008000000 */
[----:B------:R-:W-:-:S06]  /*7bd0*/  ULOP3.LUT UR4, UR37, UR4, URZ, 0x3c, !UPT ;  /* 0x0000000425047292 */ /* 0x000fcc000f8e3c3f */
[----:B-1----:R-:W-:Y:S01]  /*7be0*/  MOV R0, UR4 ;  /* 0x0000000400007c02 */ /* 0x002fe20008000f00 */
[----:B------:R-:W-:-:S06]  /*7bf0*/  WARPGROUP.DEPBAR.LE gsb0, 0x0 ;  /* 0x00008000000079c5 */ /* 0x000fcc0000010000 */
.L_x_29:
[----:B-----5:R-:W-:-:S05]  /*7c00*/  VIMNMX R2, R5, 0x1, PT ;  /* 0x0000000105027848 */ /* 0x020fca0003fe0100 */
[----:B------:R-:W-:-:S05]  /*7c10*/  IMAD.IADD R5, R5, 0x1, -R2 ;  /* 0x0000000105057824 */ /* 0x000fca00078e0a02 */
[----:B------:R-:W-:-:S13]  /*7c20*/  ISETP.GE.AND P0, PT, R5, 0x1, PT ;  /* 0x000000010500780c */ /* 0x000fda0003f06270 */
[----:B------:R-:W-:Y:S05]  /*7c30*/  @!P0 BRA `(.L_x_34) ;  /* 0x00000044005c8947 */ /* 0x000fea0003800000 */
[----:B------:R-:W-:Y:S01]  /*7c40*/  MOV R2, R5 ;  /* 0x0000000500027202 */ /* 0x000fe20000000f00 */
[----:B------:R-:W-:-:S06]  /*7c50*/  UMOV UR11, UR55 ;  /* 0x00000037000b7c82 */ /* 0x000fcc0008000000 */
.L_x_41:
[----:B------:R-:W-:-:S06]  /*7c60*/  UISETP.NE.AND UP0, UPT, UR50, 0x3, UPT ;  /* 0x000000033200788c */ /* 0x000fcc000bf05270 */
[----:B------:R-:W-:-:S13]  /*7c70*/  PLOP3.LUT P1, PT, PT, PT, UP0, 0x80, 0x0 ;  /* 0x000000000000781c */ /* 0x000fda0003f2f008 */
[----:B------:R-:W-:Y:S05]  /*7c80*/  @!P1 BRA `(.L_x_35) ;  /* 0x0000000000049947 */ /* 0x000fea0003800000 */
[----:B------:R-:W-:Y:S01]  /*7c90*/  BPT.TRAP 0x1 ;  /* 0x000000040000795c */ /* 0x000fe20000300000 */
.L_x_35:
[----:B------:R-:W-:Y:S01]  /*7ca0*/  ULEA UR4, UR10, UR43, 0x3 ;  /* 0x0000002b0a047291 */ /* 0x000fe2000f8e183f */
[----:B------:R-:W-:-:S08]  /*7cb0*/  SHF.L.U32 R3, R0, 0x1f, RZ ;  /* 0x0000001f00037819 */ /* 0x000fd000000006ff */
[----:B------:R1:W3:Y:S01]  /*7cc0*/  SYNCS.PHASECHK.TRANS64.TRYWAIT P0, [UR4+0x38480], R3 ;  /* 0x03848003ff0075a7 */ /* 0x0002e20008000144 */
[----:B------:R-:W-:Y:S05]  /*7cd0*/  @!P1 BRA `(.L_x_36) ;  /* 0x0000000000049947 */ /* 0x000fea0003800000 */
[----:B------:R-:W-:Y:S01]  /*7ce0*/  BPT.TRAP 0x1 ;  /* 0x000000040000795c */ /* 0x000fe20000300000 */
.L_x_36:
[----:B---3--:R-:W-:Y:S05]  /*7cf0*/  @P0 BRA `(.L_x_37) ;  /* 0x0000000000080947 */ /* 0x008fea0003800000 */
[----:B------:R-:W3:Y:S02]  /*7d00*/  SYNCS.PHASECHK.TRANS64.TRYWAIT P0, [UR4+0x38480], R3 ;  /* 0x03848003ff0075a7 */ /* 0x000ee40008000144 */
[----:B---3--:R-:W-:Y:S05]  /*7d10*/  @!P0 BRA `(.L_x_38) ;  /* 0x0000012400ac8947 */ /* 0x008fea0003800000 */
.L_x_37:
        /* <DEDUP_REMOVED lines=64> */
[----:B----4-:R-:W4:Y:S04]  /*8120*/  LDL.LU.64 R24, [R1] ;  /* 0x0000000001187983 */ /* 0x010f280000300a00 */
[----:B------:R-:W4:Y:S04]  /*8130*/  LDL.LU.64 R26, [R1+0x8] ;  /* 0x00000800011a7983 */ /* 0x000f280000300a00 */
        /* <DEDUP_REMOVED lines=61> */
[----:B------:R-:W4:Y:S01]  /*8510*/  LDL.LU.64 R150, [R1+0x1f8] ;  /* 0x0001f80001967983 */ /* 0x000f220000300a00 */
[----:B------:R-:W-:-:S02]  /*8520*/  UIADD3 UR4, UR43, 0x18000, URZ ;  /* 0x000180002b047890 */ /* 0x000fc4000fffe03f */
[----:B------:R-:W-:Y:S01]  /*8530*/  ULOP3.LUT UR12, UR8, 0x10000, URZ, 0xfc, !UPT ;  /* 0x00010000080c7892 */ /* 0x000fe2000f8efc3f */
[----:B------:R-:W-:Y:S01]  /*8540*/  STL [R1+0x308], R23 ;  /* 0x0003081701007387 */ /* 0x000fe20000100800 */
[----:B------:R-:W-:Y:S02]  /*8550*/  USHF.R.U32.HI UR4, URZ, 0x4, UR4 ;  /* 0x000000043f047899 */ /* 0x000fe40008011604 */
[----:B------:R-:W-:Y:S01]  /*8560*/  UISETP.NE.U32.AND UP0, UPT, UR9, URZ, UPT ;  /* 0x0000003f0900728c */ /* 0x000fe2000bf05070 */
[----:B------:R-:W-:Y:S01]  /*8570*/  STL [R1+0x304], R19 ;  /* 0x0003041301007387 */ /* 0x000fe20000100800 */
[----:B------:R-:W-:Y:S02]  /*8580*/  ULOP3.LUT UR4, UR4, 0x3fff, URZ, 0xc0, !UPT ;  /* 0x00003fff04047892 */ /* 0x000fe4000f8ec03f */
[----:B------:R-:W-:Y:S01]  /*8590*/  ULEA UR12, UR10, UR12, 0xb ;  /* 0x0000000c0a0c7291 */ /* 0x000fe2000f8e583f */
[----:B------:R-:W-:Y:S01]  /*85a0*/  STL [R1+0x300], R18 ;  /* 0x0003001201007387 */ /* 0x000fe20000100800 */
[----:B------:R-:W-:Y:S01]  /*85b0*/  ULOP3.LUT UR4, UR4, 0x10000, URZ, 0xfc, !UPT ;  /* 0x0001000004047892 */ /* 0x000fe2000f8efc3f */
[----:B------:R-:W-:Y:S01]  /*85c0*/  UMOV UR5, 0x40000040 ;  /* 0x4000004000057882 */ /* 0x000fe20000000000 */
[----:B------:R-:W-:-:S02]  /*85d0*/  UMOV UR7, 0x40000040 ;  /* 0x4000004000077882 */ /* 0x000fc40000000000 */
[----:B------:R-:W-:Y:S01]  /*85e0*/  ULEA UR13, UR10, UR4, 0xb ;  /* 0x000000040a0d7291 */ /* 0x000fe2000f8e583f */
[----:B------:R-:W-:Y:S02]  /*85f0*/  STL [R1+0x2fc], R17 ;  /* 0x0002fc1101007387 */ /* 0x000fe40000100800 */
[----:B------:R-:W-:Y:S02]  /*8600*/  UMOV UR4, UR12 ;  /* 0x0000000c00047c82 */ /* 0x000fe40008000000 */
[----:B------:R-:W-:Y:S02]  /*8610*/  STL [R1+0x2f8], R16 ;  /* 0x0002f81001007387 */ /* 0x000fe40000100800 */
[----:B------:R-:W-:Y:S02]  /*8620*/  UMOV UR6, UR13 ;  /* 0x0000000d00067c82 */ /* 0x000fe40008000000 */
[----:B------:R-:W-:Y:S04]  /*8630*/  STL [R1+0x2f4], R6 ;  /* 0x0002f40601007387 */ /* 0x000fe80000100800 */
[----:B------:R-:W-:Y:S04]  /*8640*/  STL [R1+0x2f0], R5 ;  /* 0x0002f00501007387 */ /* 0x000fe80000100800 */
[----:B------:R-:W-:Y:S04]  /*8650*/  STL [R1+0x2ec], R4 ;  /* 0x0002ec0401007387 */ /* 0x000fe80000100800 */
[----:B------:R1:W-:Y:S04]  /*8660*/  STL [R1+0x2e8], R2 ;  /* 0x0002e80201007387 */ /* 0x0003e80000100800 */
[----:B------:R2:W-:Y:S01]  /*8670*/  STL [R1+0x2e4], R0 ;  /* 0x0002e40001007387 */ /* 0x0005e20000100800 */
[----:B----4-:R-:W-:-:S06]  /*8680*/  WARPGROUP.ARRIVE ;  /* 0x00000000000079c5 */ /* 0x010fcc0000000000 */
[----:B------:R-:W-:Y:S03]  /*8690*/  QGMMA.64x256x32.F32.E4M3.E4M3 R24, gdesc[UR4], R24, UP0, gsb0 ;  /* 0x03e00000041879f3 */ /* 0x000fe6000b800818 */
[----:B------:R-:W-:Y:S02]  /*86a0*/  WARPGROUP.DEPBAR.LE gsb0, 0x0 ;  /* 0x00008000000079c5 */ /* 0x000fe40000010000 */
[----:B------:R-:W-:Y:S01]  /*86b0*/  STL.64 [R1], R24 ;  /* 0x0000001801007387 */ /* 0x000fe20000100a00 */
[----:B-1----:R-:W-:Y:S01]  /*86c0*/  MOV R2, R150 ;  /* 0x0000009600027202 */ /* 0x002fe20000000f00 */
[----:B--2---:R-:W-:Y:S01]  /*86d0*/  IMAD.MOV.U32 R0, RZ, RZ, R151 ;  /* 0x000000ffff007224 */ /* 0x004fe200078e0097 */
[----:B------:R-:W-:Y:S01]  /*86e0*/  MOV R4, R148 ;  /* 0x0000009400047202 */ /* 0x000fe20000000f00 */
[----:B------:R-:W-:Y:S01]  /*86f0*/  STL.64 [R1+0x8], R26 ;  /* 0x0000081a01007387 */ /* 0x000fe20000100a00 */
[----:B---3--:R-:W-:Y:S01]  /*8700*/  IMAD.MOV.U32 R3, RZ, RZ, R149 ;  /* 0x000000ffff037224 */ /* 0x008fe200078e0095 */
        /* <DEDUP_REMOVED lines=173> */
[----:B------:R-:W-:Y:S04]  /*91e0*/  STL.64 [R1+0x5e8], R154 ;  /* 0x0005e89a01007387 */ /* 0x000fe80000100a00 */
[----:B------:R-:W-:Y:S01]  /*91f0*/  STL [R1+0x5e0], R152 ;  /* 0x0005e09801007387 */ /* 0x000fe20000100800 */
[----:B--2---:R-:W-:-:S06]  /*9200*/  WARPGROUP.ARRIVE ;  /* 0x00000000000079c5 */ /* 0x004fcc0000000000 */
[----:B------:R-:W-:Y:S03]  /*9210*/  QGMMA.64x256x32.F32.E4M3.E4M3 R24, gdesc[UR4], R24, UP0, gsb0 ;  /* 0x03e00000041879f3 */ /* 0x000fe6000b800818 */
        /* <DEDUP_REMOVED lines=106> */
[----:B------:R-:W-:-:S02]  /*98c0*/  UIADD3 UR4, UR12, 0x2, URZ ;  /* 0x000000020c047890 */ /* 0x000fc4000fffe03f */
[----:B------:R-:W-:Y:S01]  /*98d0*/  UIADD3 UR6, UR13, 0x2, URZ ;  /* 0x000000020d067890 */ /* 0x000fe2000fffe03f */
[----:B------:R-:W-:Y:S01]  /*98e0*/  UMOV UR5, 0x40000040 ;  /* 0x4000004000057882 */ /* 0x000fe20000000000 */
[----:B------:R-:W-:Y:S01]  /*98f0*/  UMOV UR7, 0x40000040 ;  /* 0x4000004000077882 */ /* 0x000fe20000000000 */
[----:B--2---:R-:W-:-:S06]  /*9900*/  WARPGROUP.ARRIVE ;  /* 0x00000000000079c5 */ /* 0x004fcc0000000000 */
[----:B------:R-:W-:Y:S03]  /*9910*/  QGMMA.64x256x32.F32.E4M3.E4M3 R100, gdesc[UR4], R100, UP0, gsb0 ;  /* 0x03e00000046479f3 */ /* 0x000fe6000b800864 */
        /* <DEDUP_REMOVED lines=246> */
[----:B------:R-:W-:Y:S01]  /*a880*/  STL.64 [R1+0x60], R48 ;  /* 0x0000603001007387 */ /* 0x000fe20000100a00 */
[----:B------:R-:W-:-:S03]  /*a890*/  IMAD.MOV.U32 R7, RZ, RZ, R150 ;  /* 0x000000ffff077224 */ /* 0x000fc600078e0096 */
[----:B------:R-:W-:Y:S01]  /*a8a0*/  STL.64 [R1+0x68], R50 ;  /* 0x0000683201007387 */ /* 0x000fe20000100a00 */
[----:B------:R-:W-:-:S03]  /*a8b0*/  MOV R3, R151 ;  /* 0x0000009700037202 */ /* 0x000fc60000000f00 */
[----:B------:R-:W-:Y:S01]  /*a8c0*/  STL.64 [R1+0x70], R52 ;  /* 0x0000703401007387 */ /* 0x000fe20000100a00 */
[----:B------:R-:W-:Y:S01]  /*a8d0*/  IMAD.MOV.U32 R9, RZ, RZ, R148 ;  /* 0x000000ffff097224 */ /* 0x000fe200078e0094 */
[----:B------:R-:W-:Y:S02]  /*a8e0*/  MOV R8, R149 ;  /* 0x0000009500087202 */ /* 0x000fe40000000f00 */
[----:B------:R-:W-:Y:S01]  /*a8f0*/  STL.64 [R1+0x78], R54 ;  /* 0x0000783601007387 */ /* 0x000fe20000100a00 */
[----:B------:R-:W-:Y:S01]  /*a900*/  IMAD.MOV.U32 R11, RZ, RZ, R146 ;  /* 0x000000ffff0b7224 */ /* 0x000fe200078e0092 */
[----:B------:R-:W-:Y:S02]  /*a910*/  MOV R10, R147 ;  /* 0x00000093000a7202 */ /* 0x000fe40000000f00 */
[----:B------:R1:W-:Y:S01]  /*a920*/  STL [R1+0x80], R56 ;  /* 0x0000803801007387 */ /* 0x0003e20000100800 */
[----:B------:R-:W-:Y:S01]  /*a930*/  IMAD.MOV.U32 R13, RZ, RZ, R144 ;  /* 0x000000ffff0d7224 */ /* 0x000fe200078e0090 */
[----:B------:R-:W-:-:S02]  /*a940*/  MOV R12, R145 ;  /* 0x00000091000c7202 */ /* 0x000fc40000000f00 */
[----:B------:R-:W2:Y:S01]  /*a950*/  LDL.LU.64 R150, [R1+0x508] ;  /* 0x0005080001967983 */ /* 0x000ea20000300a00 */
[----:B------:R-:W-:Y:S01]  /*a960*/  IMAD.MOV.U32 R15, RZ, RZ, R142 ;  /* 0x000000ffff0f7224 */ /* 0x000fe200078e008e */
[----:B------:R-:W-:Y:S02]  /*a970*/  MOV R14, R143 ;  /* 0x0000008f000e7202 */ /* 0x000fe40000000f00 */
[----:B------:R-:W2:Y:S01]  /*a980*/  LDL.LU.64 R148, [R1+0x500] ;  /* 0x0005000001947983 */ /* 0x000ea20000300a00 */
[----:B------:R-:W-:Y:S01]  /*a990*/  IMAD.MOV.U32 R21, RZ, RZ, R140 ;  /* 0x000000ffff157224 */ /* 0x000fe200078e008c */
[----:B------:R-:W-:Y:S02]  /*a9a0*/  MOV R20, R141 ;  /* 0x0000008d00147202 */ /* 0x000fe40000000f00 */
[----:B------:R-:W2:Y:S01]  /*a9b0*/  LDL.LU.64 R146, [R1+0x4f8] ;  /* 0x0004f80001927983 */ /* 0x000ea20000300a00 */
        /* <DEDUP_REMOVED lines=123> */
[----:B------:R-:W-:-:S03]  /*b170*/  MOV R23, R57 ;  /* 0x0000003900177202 */ /* 0x000fc60000000f00 */
        /* <DEDUP_REMOVED lines=238> */
[----:B-1----:R-:W-:Y:S05]  /*c060*/  @!P1 BRA `(.L_x_39) ;  /* 0x0000000000049947 */ /* 0x002fea0003800000 */
[----:B------:R-:W-:Y:S01]  /*c070*/  BPT.TRAP 0x1 ;  /* 0x000000040000795c */ /* 0x000fe20000300000 */
.L_x_39:
[----:B------:R-:W-:Y:S02]  /*c080*/  UISETP.GT.U32.AND UP0, UPT, UR52, 0x1, UPT ;  /* 0x000000013400788c */ /* 0x000fe4000bf04070 */
[----:B------:R-:W-:-:S04]  /*c090*/  ULEA UR4, UR11, UR43, 0x3 ;  /* 0x0000002b0b047291 */ /* 0x000fc8000f8e183f */
[----:B------:R-:W-:Y:S01]  /*c0a0*/  UIADD3 UR4, UR4, 0x38498, URZ ;  /* 0x0003849804047890 */ /* 0x000fe2000fffe03f */
[----:B------:R-:W-:-:S03]  /*c0b0*/  PLOP3.LUT P0, PT, PT, PT, UP0, 0x80, 0x0 ;  /* 0x000000000000781c */ /* 0x000fc60003f0f008 */
[----:B------:R-:W-:-:S09]  /*c0c0*/  UPRMT UR4, URZ, 0x654, UR4 ;  /* 0x000006543f047896 */ /* 0x000fd20008000004 */
[----:B------:R-:W-:Y:S01]  /*c0d0*/  SYNCS.ARRIVE.TRANS64.RED.A1T0 RZ, [UR4], RZ ;  /* 0x000000ffffff79a7 */ /* 0x000fe20008100404 */
[----:B------:R-:W-:Y:S05]  /*c0e0*/  @P0 BRA `(.L_x_40) ;  /* 0x0000000000040947 */ /* 0x000fea0003800000 */
[----:B------:R-:W-:Y:S01]  /*c0f0*/  BPT.TRAP 0x1 ;  /* 0x000000040000795c */ /* 0x000fe20000300000 */
.L_x_40:
[----:B------:R-:W-:Y:S01]  /*c100*/  UIADD3 UR10, UR10, 0x1, URZ ;  /* 0x000000010a0a7890 */ /* 0x000fe2000fffe03f */
[C---:B-----5:R-:W-:Y:S01]  /*c110*/  ISETP.GT.AND P0, PT, R2.reuse, 0x1, PT ;  /* 0x000000010200780c */ /* 0x060fe20003f04270 */
[----:B------:R-:W-:Y:S01]  /*c120*/  UIADD3 UR11, UR11, 0x1, URZ ;  /* 0x000000010b0b7890 */ /* 0x000fe2000fffe03f */
[----:B------:R-:W-:Y:S01]  /*c130*/  VIADD R2, R2, 0xffffffff ;  /* 0xffffffff02027836 */ /* 0x000fe20000000000 */
[----:B------:R-:W-:Y:S02]  /*c140*/  UISETP.NE.AND UP0, UPT, UR10, 0x3, UPT ;  /* 0x000000030a00788c */ /* 0x000fe4000bf05270 */
[----:B------:R-:W-:Y:S02]  /*c150*/  UISETP.NE.AND UP1, UPT, UR11, 0x3, UPT ;  /* 0x000000030b00788c */ /* 0x000fe4000bf25270 */
[----:B------:R-:W-:Y:S02]  /*c160*/  USEL UR4, URZ, 0x1, UP0 ;  /* 0x000000013f047887 */ /* 0x000fe40008000000 */
[----:B------:R-:W-:-:S02]  /*c170*/  USEL UR10, UR10, URZ, UP0 ;  /* 0x0000003f0a0a7287 */ /* 0x000fc40008000000 */
[----:B------:R-:W-:Y:S02]  /*c180*/  USEL UR11, UR11, URZ, UP1 ;  /* 0x0000003f0b0b7287 */ /* 0x000fe40008800000 */
[----:B------:R-:W-:Y:S01]  /*c190*/  LOP3.LUT R0, R0, UR4, RZ, 0x3c, !PT ;  /* 0x0000000400007c12 */ /* 0x000fe2000f8e3cff */
[----:B------:R-:W-:Y:S09]  /*c1a0*/  @P0 BRA `(.L_x_41) ;  /* 0xffffffb800ac0947 */ /* 0x000ff2000383ffff */
.L_x_34:
[----:B------:R-:W-:-:S13]  /*c1b0*/  ISETP.GE.AND P0, PT, R4, 0x1, PT ;  /* 0x000000010400780c */ /* 0x000fda0003f06270 */
[----:B------:R-:W-:Y:S05]  /*c1c0*/  @!P0 BRA `(.L_x_42) ;  /* 0x0000000000408947 */ /* 0x000fea0003800000 */
[----:B------:R-:W-:-:S06]  /*c1d0*/  UISETP.NE.AND UP0, UPT, UR50, 0x3, UPT ;  /* 0x000000033200788c */ /* 0x000fcc000bf05270 */
[----:B------:R-:W-:-:S13]  /*c1e0*/  PLOP3.LUT P0, PT, PT, PT, UP0, 0x80, 0x0 ;  /* 0x000000000000781c */ /* 0x000fda0003f0f008 */
[----:B------:R-:W-:Y:S05]  /*c1f0*/  @!P0 BRA `(.L_x_43) ;  /* 0x0000000000048947 */ /* 0x000fea0003800000 */
[----:B------:R-:W-:Y:S01]  /*c200*/  BPT.TRAP 0x1 ;  /* 0x000000040000795c */ /* 0x000fe20000300000 */
.L_x_43:
[----:B------:R-:W-:Y:S01]  /*c210*/  IADD3 R5, R5, UR55, RZ ;  /* 0x0000003705057c10 */ /* 0x000fe2000fffe0ff */
[----:B------:R-:W-:-:S04]  /*c220*/  UISETP.GT.U32.AND UP0, UPT, UR52, 0x1, UPT ;  /* 0x000000013400788c */ /* 0x000fc8000bf04070 */
[----:B------:R-:W-:Y:S02]  /*c230*/  IMAD.WIDE.U32 R2, R5, -0x55555555, RZ ;  /* 0xaaaaaaab05027825 */ /* 0x000fe400078e00ff */
[----:B------:R-:W-:-:S03]  /*c240*/  PLOP3.LUT P0, PT, PT, PT, UP0, 0x80, 0x0 ;  /* 0x000000000000781c */ /* 0x000fc60003f0f008 */
[----:B------:R-:W-:-:S05]  /*c250*/  SHF.R.U32.HI R0, RZ, 0x1, R3 ;  /* 0x00000001ff007819 */ /* 0x000fca0000011603 */
[----:B------:R-:W-:-:S05]  /*c260*/  IMAD R0, R0, -0x3, R5 ;  /* 0xfffffffd00007824 */ /* 0x000fca00078e0205 */
[----:B------:R-:W-:-:S05]  /*c270*/  LEA R0, R0, UR43, 0x3 ;  /* 0x0000002b00007c11 */ /* 0x000fca000f8e18ff */
[----:B------:R-:W-:-:S05]  /*c280*/  VIADD R0, R0, 0x38498 ;  /* 0x0003849800007836 */ /* 0x000fca0000000000 */
[----:B------:R-:W-:-:S04]  /*c290*/  PRMT R0, RZ, 0x654, R0 ;  /* 0x00000654ff007816 */ /* 0x000fc80000000000 */
[----:B------:R1:W-:Y:S01]  /*c2a0*/  SYNCS.ARRIVE.TRANS64.RED.A1T0 RZ, [R0+URZ], RZ ;  /* 0x000000ff00ff79a7 */ /* 0x0003e2000810043f */
[----:B------:R-:W-:Y:S05]  /*c2b0*/  @P0 BRA `(.L_x_42) ;  /* 0x0000000000040947 */ /* 0x000fea0003800000 */
[----:B------:R-:W-:Y:S01]  /*c2c0*/  BPT.TRAP 0x1 ;  /* 0x000000040000795c */ /* 0x000fe20000300000 */
.L_x_42:
[----:B------:R-:W-:Y:S02]  /*c2d0*/  R2UR UR4, R4 ;  /* 0x00000000040472ca */ /* 0x000fe400000e0000 */
[----:B------:R-:W-:Y:S02]  /*c2e0*/  R2UR UR45, R16 ;  /* 0x00000000102d72ca */ /* 0x000fe400000e0000 */
[----:B------:R-:W-:Y:S02]  /*c2f0*/  R2UR UR46, R17 ;  /* 0x00000000112e72ca */ /* 0x000fe400000e0000 */
[----:B------:R-:W-:-:S07]  /*c300*/  LOP3.LUT P0, RZ, R6, 0xff, RZ, 0xc0, !PT ;  /* 0x000000ff06ff7812 */ /* 0x000fce000780c0ff */
[----:B------:R-:W-:Y:S02]  /*c310*/  UIADD3 UR4, UR4, 0x7f, URZ ;  /* 0x0000007f04047890 */ /* 0x000fe4000fffe03f */
[----:B------:R-:W-:Y:S02]  /*c320*/  USHF.L.U32 UR45, UR45, 0x8, URZ ;  /* 0x000000082d2d7899 */ /* 0x000fe4000800063f */
[----:B------:R-:W-:Y:S02]  /*c330*/  USHF.R.S32.HI UR5, URZ, 0x1f, UR4 ;  /* 0x0000001f3f057899 */ /* 0x000fe40008011404 */
[----:B------:R-:W-:Y:S02]  /*c340*/  USHF.L.U32 UR46, UR46, 0x8, URZ ;  /* 0x000000082e2e7899 */ /* 0x000fe4000800063f */
[----:B------:R-:W-:Y:S02]  /*c350*/  ULEA.HI UR5, UR5, UR4, URZ, 0x7 ;  /* 0x0000000405057291 */ /* 0x000fe4000f8f383f */
[----:B------:R-:W-:-:S02]  /*c360*/  UIADD3 UR4, UR43, 0x30000, URZ ;  /* 0x000300002b047890 */ /* 0x000fc4000fffe03f */
[----:B------:R-:W-:Y:S02]  /*c370*/  USHF.R.S32.HI UR5, URZ, 0x7, UR5 ;  /* 0x000000073f057899 */ /* 0x000fe40008011405 */
[----:B------:R-:W-:Y:S02]  /*c380*/  ULOP3.LUT UP2, URZ, UR4, 0x3ff, URZ, 0xc0, !UPT ;  /* 0x000003ff043f7892 */ /* 0x000fe4000f84c03f */
[----:B------:R-:W-:Y:S02]  /*c390*/  UIADD3 UR55, UR55, UR5, URZ ;  /* 0x0000000537377290 */ /* 0x000fe4000fffe03f */
[----:B------:R-:W-:Y:S02]  /*c3a0*/  UISETP.GE.U32.AND UP1, UPT, UR5, 0x3, UPT ;  /* 0x000000030500788c */ /* 0x000fe4000bf26070 */
[----:B------:R-:W-:Y:S01]  /*c3b0*/  UISETP.GT.U32.AND UP0, UPT, UR55, 0x2, UPT ;  /* 0x000000023700788c */ /* 0x000fe2000bf04070 */
[----:B------:R-:W-:-:S03]  /*c3c0*/  PLOP3.LUT P1, PT, PT, PT, UP2, 0x80, 0x0 ;  /* 0x000000000000781c */ /* 0x000fc60003f2f028 */
[----:B------:R-:W-:-:S04]  /*c3d0*/  UISETP.LT.U32.AND UP0, UPT, UR5, 0x3, UP0 ;  /* 0x000000030500788c */ /* 0x000fc80008701070 */
[----:B------:R-:W-:Y:S02]  /*c3e0*/  USEL UR6, URZ, 0x1, !UP0 ;  /* 0x000000013f067887 */ /* 0x000fe4000c000000 */
[----:B------:R-:W-:Y:S02]  /*c3f0*/  @UP1 UIMAD.WIDE.U32 UR4, UR55, -0x55555555, URZ ;  /* 0xaaaaaaab370418a5 */ /* 0x000fe4000f8e003f */
[----:B------:R-:W-:Y:S02]  /*c400*/  ULOP3.LUT UR37, UR37, UR6, URZ, 0x3c, !UPT ;  /* 0x0000000625257292 */ /* 0x000fe4000f8e3c3f */
[----:B------:R-:W-:-:S04]  /*c410*/  @UP1 USHF.R.U32.HI UR4, URZ, 0x1, UR5 ;  /* 0x000000013f041899 */ /* 0x000fc80008011605 */
[----:B------:R-:W-:Y:S01]  /*c420*/  @UP1 ULOP3.LUT UR37, UR37, 0x1, UR4, 0x78, !UPT ;  /* 0x0000000125251892 */ /* 0x000fe2000f8e7804 */
[----:B------:R-:W-:Y:S11]  /*c430*/  @!P0 BRA `(.L_x_44) ;  /* 0x00000000000c8947 */ /* 0x000ff60003800000 */
[----:B------:R-:W-:-:S04]  /*c440*/  DEPBAR {5,4,3,2,1,0} ;  /* 0x0000003f0000791a */ /* 0x000fc80000000000 */
[----:B------:R3:W-:Y:S02]  /*c450*/  UTMACCTL.IV [UR58] ;  /* 0x000000003a0079b9 */ /* 0x0007e40008000000 */
[----:B---3--:R-:W-:Y:S01]  /*c460*/  NOP ;  /* 0x0000000000007918 */ /* 0x008fe20000000000 */
.L_x_44:
[----:B------:R-:W-:Y:S05]  /*c470*/  @!P1 BRA `(.L_x_45) ;  /* 0x00000000007c9947 */ /* 0x000fea0003800000 */
[----:B------:R-:W-:Y:S01]  /*c480*/  MOV R16, 0x0 ;  /* 0x0000000000107802 */ /* 0x000fe20000000f00 */
[----:B------:R-:W-:Y:S01]  /*c490*/  ULDC.64 UR4, c[0x4][0x68] ;  /* 0x01001a0000047ab9 */ /* 0x000fe20000000a00 */
[----:B------:R-:W-:Y:S01]  /*c4a0*/  ULDC.64 UR6, c[0x4][0x70] ;  /* 0x01001c0000067ab9 */ /* 0x000fe20000000a00 */
[----:B------:R-:W-:Y:S01]  /*c4b0*/  ULDC.64 UR8, c[0x4][0x8] ;  /* 0x0100020000087ab9 */ /* 0x000fe20000000a00 */
[----:B------:R3:W4:Y:S01]  /*c4c0*/  LDC.64 R2, c[0x4][R16] ;  /* 0x0100000010027b82 */ /* 0x0007220000000a00 */
[----:B------:R-:W-:Y:S01]  /*c4d0*/  MOV R4, UR4 ;  /* 0x0000000400047c02 */ /* 0x000fe20008000f00 */
[----:B------:R-:W-:Y:S01]  /*c4e0*/  IMAD.U32 R5, RZ, RZ, UR5 ;  /* 0x00000005ff057e24 */ /* 0x000fe2000f8e00ff */
[----:B------:R-:W-:Y:S01]  /*c4f0*/  MOV R6, UR6 ;  /* 0x0000000600067c02 */ /* 0x000fe20008000f00 */
[----:B------:R-:W-:Y:S01]  /*c500*/  IMAD.U32 R7, RZ, RZ, UR7 ;  /* 0x00000007ff077e24 */ /* 0x000fe2000f8e00ff */
[----:B------:R-:W-:Y:S01]  /*c510*/  MOV R10, UR8 ;  /* 0x00000008000a7c02 */ /* 0x000fe20008000f00 */
[----:B------:R-:W-:Y:S01]  /*c520*/  IMAD.U32 R11, RZ, RZ, UR9 ;  /* 0x00000009ff0b7e24 */ /* 0x000fe2000f8e00ff */
[----:B------:R-:W-:Y:S01]  /*c530*/  MOV R8, 0x70 ;  /* 0x0000007000087802 */ /* 0x000fe20000000f00 */
[----:B------:R-:W-:Y:S01]  /*c540*/  IMAD.MOV.U32 R12, RZ, RZ, 0x1 ;  /* 0x00000001ff0c7424 */ /* 0x000fe200078e00ff */
[----:B---3--:R-:W-:-:S07]  /*c550*/  MOV R13, RZ ;  /* 0x000000ff000d7202 */ /* 0x008fce0000000f00 */
[----:B------:R-:W-:-:S07]  /*c560*/  LEPC R20, `(.L_x_46) ;  /* 0x000000001014794e */ /* 0x000fce0000000000 */
[----:B-12-4-:R-:W-:Y:S05]  /*c570*/  CALL.ABS.NOINC R2 ;  /* 0x0000000002007343 */ /* 0x016fea0003c00000 */
.L_x_46:
[----:B------:R1:W2:Y:S01]  /*c580*/  LDC.64 R2, c[0x4][R16] ;  /* 0x0100000010027b82 */ /* 0x0002a20000000a00 */
[----:B------:R-:W-:Y:S01]  /*c590*/  ULDC.64 UR4, c[0x4][0x68] ;  /* 0x01001a0000047ab9 */ /* 0x000fe20000000a00 */
[----:B------:R-:W-:Y:S01]  /*c5a0*/  ULDC.64 UR6, c[0x4][0x70] ;  /* 0x01001c0000067ab9 */ /* 0x000fe20000000a00 */
[----:B------:R-:W-:Y:S01]  /*c5b0*/  ULDC.64 UR8, c[0x4][0x8] ;  /* 0x0100020000087ab9 */ /* 0x000fe20000000a00 */
[----:B------:R-:W-:Y:S01]  /*c5c0*/  IMAD.U32 R4, RZ, RZ, UR4 ;  /* 0x00000004ff047e24 */ /* 0x000fe2000f8e00ff */
[----:B------:R-:W-:Y:S01]  /*c5d0*/  MOV R5, UR5 ;  /* 0x0000000500057c02 */ /* 0x000fe20008000f00 */
[----:B------:R-:W-:Y:S01]  /*c5e0*/  IMAD.U32 R6, RZ, RZ, UR6 ;  /* 0x00000006ff067e24 */ /* 0x000fe2000f8e00ff */
[----:B------:R-:W-:Y:S01]  /*c5f0*/  MOV R7, UR7 ;  /* 0x0000000700077c02 */ /* 0x000fe20008000f00 */
[----:B------:R-:W-:Y:S01]  /*c600*/  IMAD.U32 R10, RZ, RZ, UR8 ;  /* 0x00000008ff0a7e24 */ /* 0x000fe2000f8e00ff */
[----:B------:R-:W-:Y:S01]  /*c610*/  MOV R11, UR9 ;  /* 0x00000009000b7c02 */ /* 0x000fe20008000f00 */
[----:B------:R-:W-:Y:S01]  /*c620*/  IMAD.MOV.U32 R8, RZ, RZ, 0x70 ;  /* 0x00000070ff087424 */ /* 0x000fe200078e00ff */
[----:B------:R-:W-:Y:S01]  /*c630*/  MOV R12, 0x1 ;  /* 0x00000001000c7802 */ /* 0x000fe20000000f00 */
[----:B-1----:R-:W-:-:S07]  /*c640*/  IMAD.MOV.U32 R13, RZ, RZ, RZ ;  /* 0x000000ffff0d7224 */ /* 0x002fce00078e00ff */
[----:B------:R-:W-:-:S07]  /*c650*/  LEPC R20, `(.L_x_45) ;  /* 0x000000001014794e */ /* 0x000fce0000000000 */
[----:B--2---:R-:W-:Y:S05]  /*c660*/  CALL.ABS.NOINC R2 ;  /* 0x0000000002007343 */ /* 0x004fea0003c00000 */
.L_x_45:
[----:B------:R-:W-:Y:S02]  /*c670*/  ULDC.64 UR4, c[0x0][0x590] ;  /* 0x0001640000047ab9 */ /* 0x000fe40000000a00 */
[----:B------:R-:W-:-:S04]  /*c680*/  ISETP.NE.U32.AND P0, PT, RZ, UR4, PT ;  /* 0x00000004ff007c0c */ /* 0x000fc8000bf05070 */
[----:B------:R-:W-:-:S13]  /*c690*/  ISETP.NE.AND.EX P0, PT, RZ, UR5, PT, P0 ;  /* 0x00000005ff007c0c */ /* 0x000fda000bf05300 */
[----:B------:R-:W-:Y:S05]  /*c6a0*/  @!P0 BRA `(.L_x_47) ;  /* 0x0000000000148947 */ /* 0x000fea0003800000 */
[----:B------:R-:W-:-:S04]  /*c6b0*/  LEA R2, P0, R18, UR4, 0x3 ;  /* 0x0000000412027c11 */ /* 0x000fc8000f8018ff */
[----:B------:R-:W-:-:S06]  /*c6c0*/  LEA.HI.X R3, R18, UR5, R19, 0x3, P0 ;  /* 0x0000000512037c11 */ /* 0x000fcc00080f1c13 */
[----:B------:R-:W1:Y:S04]  /*c6d0*/  LDG.E.64 R2, desc[UR56][R2.64] ;  /* 0x0000003802027981 */ /* 0x000e68000c1e1b00 */
[----:B-1----:R1:W5:Y:S01]  /*c6e0*/  LD.E R0, desc[UR56][R2.64] ;  /* 0x0000003802007980 */ /* 0x002362000c101900 */
[----:B------:R-:W-:Y:S05]  /*c6f0*/  BRA `(.L_x_48) ;  /* 0x0000000000307947 */ /* 0x000fea0003800000 */
.L_x_47:
[----:B------:R-:W-:Y:S02]  /*c700*/  ULDC.64 UR4, c[0x0][0x588] ;  /* 0x0001620000047ab9 */ /* 0x000fe40000000a00 */
[----:B------:R-:W-:-:S04]  /*c710*/  ISETP.NE.U32.AND P0, PT, RZ, UR4, PT ;  /* 0x00000004ff007c0c */ /* 0x000fc8000bf05070 */
[----:B------:R-:W-:-:S13]  /*c720*/  ISETP.NE.AND.EX P0, PT, RZ, UR5, PT, P0 ;  /* 0x00000005ff007c0c */ /* 0x000fda000bf05300 */
[----:B------:R-:W-:Y:S05]  /*c730*/  @!P0 BRA `(.L_x_49) ;  /* 0x0000000000188947 */ /* 0x000fea0003800000 */
[----:B------:R-:W3:Y:S01]  /*c740*/  LDC.64 R4, c[0x0][0x588] ;  /* 0x00016200ff047b82 */ /* 0x000ee20000000a00 */
[----:B------:R-:W-:Y:S02]  /*c750*/  ULDC UR4, c[0x0][0x598] ;  /* 0x0001660000047ab9 */ /* 0x000fe40000000800 */
[----:B------:R-:W-:-:S04]  /*c760*/  IMAD R2, R18, UR4, RZ ;  /* 0x0000000412027c24 */ /* 0x000fc8000f8e02ff */
[----:B---3--:R-:W-:-:S05]  /*c770*/  IMAD.WIDE R2, R2, 0x4, R4 ;  /* 0x0000000402027825 */ /* 0x008fca00078e0204 */
[----:B-1----:R3:W5:Y:S01]  /*c780*/  LDG.E R0, desc[UR56][R2.64] ;  /* 0x0000003802007981 */ /* 0x002762000c1e1900 */
[----:B------:R-:W-:Y:S05]  /*c790*/  BRA `(.L_x_48) ;  /* 0x0000000000087947 */ /* 0x000fea0003800000 */
.L_x_49:
[----:B------:R-:W-:Y:S02]  /*c7a0*/  ULDC UR4, c[0x0][0x580] ;  /* 0x0001600000047ab9 */ /* 0x000fe40000000800 */
[----:B-1----:R-:W-:-:S07]  /*c7b0*/  MOV R0, UR4 ;  /* 0x0000000400007c02 */ /* 0x002fce0008000f00 */
.L_x_48:
[----:B------:R-:W-:Y:S02]  /*c7c0*/  ULDC.64 UR4, c[0x0][0x5b8] ;  /* 0x00016e0000047ab9 */ /* 0x000fe40000000a00 */
[----:B------:R-:W-:-:S04]  /*c7d0*/  ISETP.NE.U32.AND P0, PT, RZ, UR4, PT ;  /* 0x00000004ff007c0c */ /* 0x000fc8000bf05070 */
[----:B------:R-:W-:-:S13]  /*c7e0*/  ISETP.NE.AND.EX P0, PT, RZ, UR5, PT, P0 ;  /* 0x00000005ff007c0c */ /* 0x000fda000bf05300 */
[----:B------:R-:W-:Y:S05]  /*c7f0*/  @!P0 BRA `(.L_x_50) ;  /* 0x0000000000148947 */ /* 0x000fea0003800000 */
[----:B-1-3--:R-:W-:-:S04]  /*c800*/  LEA R2, P0, R18, UR4, 0x3 ;  /* 0x0000000412027c11 */ /* 0x00afc8000f8018ff */
[----:B------:R-:W-:-:S06]  /*c810*/  LEA.HI.X R3, R18, UR5, R19, 0x3, P0 ;  /* 0x0000000512037c11 */ /* 0x000fcc00080f1c13 */
[----:B------:R-:W3:Y:S04]  /*c820*/  LDG.E.64 R2, desc[UR56][R2.64] ;  /* 0x0000003802027981 */ /* 0x000ee8000c1e1b00 */
[----:B---3--:R1:W5:Y:S01]  /*c830*/  LD.E R2, desc[UR56][R2.64] ;  /* 0x0000003802027980 */ /* 0x008362000c101900 */
[----:B------:R-:W-:Y:S05]  /*c840*/  BRA `(.L_x_51) ;  /* 0x0000000000307947 */ /* 0x000fea0003800000 */
.L_x_50:
[----:B------:R-:W-:Y:S02]  /*c850*/  ULDC.64 UR4, c[0x0][0x5b0] ;  /* 0x00016c0000047ab9 */ /* 0x000fe40000000a00 */
[----:B------:R-:W-:-:S04]  /*c860*/  ISETP.NE.U32.AND P0, PT, RZ, UR4, PT ;  /* 0x00000004ff007c0c */ /* 0x000fc8000bf05070 */
[----:B------:R-:W-:-:S13]  /*c870*/  ISETP.NE.AND.EX P0, PT, RZ, UR5, PT, P0 ;  /* 0x00000005ff007c0c */ /* 0x000fda000bf05300 */
[----:B------:R-:W-:Y:S05]  /*c880*/  @!P0 BRA `(.L_x_52) ;  /* 0x0000000000188947 */ /* 0x000fea0003800000 */
[----:B------:R-:W4:Y:S01]  /*c890*/  LDC.64 R4, c[0x0][0x5b0] ;  /* 0x00016c00ff047b82 */ /* 0x000f220000000a00 */
[----:B------:R-:W-:Y:S02]  /*c8a0*/  ULDC UR4, c[0x0][0x5c0] ;  /* 0x0001700000047ab9 */ /* 0x000fe40000000800 */
[----:B-1-3--:R-:W-:-:S04]  /*c8b0*/  IMAD R2, R18, UR4, RZ ;  /* 0x0000000412027c24 */ /* 0x00afc8000f8e02ff */
[----:B----4-:R-:W-:-:S06]  /*c8c0*/  IMAD.WIDE R2, R2, 0x4, R4 ;  /* 0x0000000402027825 */ /* 0x010fcc00078e0204 */
[----:B------:R3:W5:Y:S01]  /*c8d0*/  LDG.E R2, desc[UR56][R2.64] ;  /* 0x0000003802027981 */ /* 0x000762000c1e1900 */
[----:B------:R-:W-:Y:S05]  /*c8e0*/  BRA `(.L_x_51) ;  /* 0x0000000000087947 */ /* 0x000fea0003800000 */
.L_x_52:
[----:B------:R-:W-:Y:S02]  /*c8f0*/  ULDC UR4, c[0x0][0x5a8] ;  /* 0x00016a0000047ab9 */ /* 0x000fe40000000800 */
[----:B-1-3--:R-:W-:-:S07]  /*c900*/  IMAD.U32 R2, RZ, RZ, UR4 ;  /* 0x00000004ff027e24 */ /* 0x00afce000f8e00ff */
.L_x_51:
[----:B------:R-:W-:Y:S01]  /*c910*/  ISETP.GT.U32.AND P0, PT, R155, 0x3e, PT ;  /* 0x0000003e9b00780c */ /* 0x000fe20003f04070 */
[----:B------:R-:W-:Y:S01]  /*c920*/  BSSY B0, `(.L_x_53) ;  /* 0x0000007000007945 */ /* 0x000fe20003800000 */
[----:B------:R-:W-:-:S11]  /*c930*/  PRMT R16, RZ, 0x7610, R16 ;  /* 0x00007610ff107816 */ /* 0x000fd60000000010 */
[----:B------:R-:W-:Y:S05]  /*c940*/  @P0 BRA `(.L_x_54) ;  /* 0x0000000000100947 */ /* 0x000fea0003800000 */
[----:B------:R-:W-:-:S03]  /*c950*/  UMOV UR4, 0xffffffff ;  /* 0xffffffff00047882 */ /* 0x000fc60000000000 */
[----:B------:R-:W-:Y:S05]  /*c960*/  BRA.DIV UR4, `(.L_x_55) ;  /* 0x000000da04b07947 */ /* 0x000fea000b800000 */
[----:B------:R-:W-:-:S13]  /*c970*/  ELECT P6, URZ, PT ;  /* 0x00000000003f782f */ /* 0x000fda00038c0000 */
.L_x_352:
[----:B------:R-:W-:-:S07]  /*c980*/  SEL R16, RZ, 0x1, !P6 ;  /* 0x00000001ff107807 */ /* 0x000fce0007000000 */
.L_x_54:
[----:B------:R-:W-:Y:S05]  /*c990*/  BSYNC B0 ;  /* 0x0000000000007941 */ /* 0x000fea0003800000 */
.L_x_53:
[----:B-1-3--:R-:W-:-:S04]  /*c9a0*/  MOV R3, UR48 ;  /* 0x0000003000037c02 */ /* 0x00afc80008000f00 */
[----:B------:R-:W-:-:S13]  /*c9b0*/  ISETP.NE.AND P1, PT, R3, 0x3, PT ;  /* 0x000000030300780c */ /* 0x000fda0003f25270 */
[----:B------:R-:W-:Y:S05]  /*c9c0*/  @!P1 BRA `(.L_x_56) ;  /* 0x0000000000049947 */ /* 0x000fea0003800000 */
[----:B------:R-:W-:Y:S01]  /*c9d0*/  BPT.TRAP 0x1 ;  /* 0x000000040000795c */ /* 0x000fe20000300000 */
.L_x_56:
[----:B------:R-:W-:Y:S02]  /*c9e0*/  SHF.L.U32 R157, RZ, 0x1f, RZ ;  /* 0x0000001fff9d7819 */ /* 0x000fe400000006ff */
[----:B-----5:R-:W-:Y:S02]  /*c9f0*/  FSETP.NEU.AND P0, PT, R0, RZ, PT ;  /* 0x000000ff0000720b */ /* 0x020fe40003f0d000 */
[----:B------:R-:W1:Y:S02]  /*ca00*/  SYNCS.PHASECHK.TRANS64.TRYWAIT P2, [UR43+0x384b0], R157 ;  /* 0x0384b09dff0075a7 */ /* 0x000e64000804016b */
[----:B-1----:R-:W-:Y:S09]  /*ca10*/  @!P2 BRA `(.L_x_57) ;  /* 0x000000d8009ca947 */ /* 0x002ff20003800000 */
.L_x_353:
[----:B------:R-:W3:Y:S04]  /*ca20*/  LDL.LU R3, [R1] ;  /* 0x0000000001037983 */ /* 0x000ee80000300800 */
[----:B------:R-:W4:Y:S04]  /*ca30*/  LDL.LU R7, [R1+0x4] ;  /* 0x0000040001077983 */ /* 0x000f280000300800 */
[----:B------:R-:W5:Y:S01]  /*ca40*/  LDL.LU R6, [R1+0x8] ;  /* 0x0000080001067983 */ /* 0x000f620000300800 */
[----:B------:R-:W-:Y:S01]  /*ca50*/  IMAD.MOV.U32 R8, RZ, RZ, RZ ;  /* 0x000000ffff087224 */ /* 0x000fe200078e00ff */
[----:B-1----:R-:W-:Y:S01]  /*ca60*/  @P0 LEA R4, R154, UR43, 0x1 ;  /* 0x0000002b9a040c11 */ /* 0x002fe2000f8e08ff */
[----:B------:R-:W-:Y:S05]  /*ca70*/  @P0 WARPSYNC.ALL ;  /* 0x0000000000000948 */ /* 0x000fea0003800000 */
[----:B------:R-:W1:Y:S01]  /*ca80*/  @P0 LDSM.16.MT88.4 R8, [R4+0x30000] ;  /* 0x030000000408083b */ /* 0x000e620000004200 */
[----:B------:R-:W-:Y:S01]  /*ca90*/  BSSY B0, `(.L_x_58) ;  /* 0x000000f000007945 */ /* 0x000fe20003800000 */
[----:B-1----:R-:W-:-:S02]  /*caa0*/  HADD2.F32 R5, -RZ, R8.H0_H0 ;  /* 0x20000008ff057230 */ /* 0x002fc40000004100 */
[----:B---3--:R-:W-:-:S04]  /*cab0*/  FMUL R3, R3, R2 ;  /* 0x0000000203037220 */ /* 0x008fc80000400000 */
[----:B------:R-:W-:Y:S01]  /*cac0*/  FFMA R5, R5, R0, R3 ;  /* 0x0000000005057223 */ /* 0x000fe20000000003 */
[----:B------:R-:W-:Y:S02]  /*cad0*/  HADD2.F32 R3, -RZ, R8.H1_H1 ;  /* 0x30000008ff037230 */ /* 0x000fe40000004100 */
[-C--:B----4-:R-:W-:Y:S01]  /*cae0*/  FMUL R12, R7, R2.reuse ;  /* 0x00000002070c7220 */ /* 0x090fe20000400000 */
[----:B-----5:R-:W-:-:S03]  /*caf0*/  FMUL R13, R6, R2 ;  /* 0x00000002060d7220 */ /* 0x020fc60000400000 */
[----:B------:R-:W-:-:S05]  /*cb00*/  FFMA R12, R3, R0, R12 ;  /* 0x00000000030c7223 */ /* 0x000fca000000000c */
[----:B------:R-:W-:Y:S02]  /*cb10*/  F2FP.F16.F32.PACK_AB R12, R12, R5 ;  /* 0x000000050c0c723e */ /* 0x000fe400000000ff */
[----:B------:R-:W1:Y:S01]  /*cb20*/  @P0 LDSM.16.MT88.4 R4, [R4+0x30800] ;  /* 0x030800000404083b */ /* 0x000e620000004200 */
[----:B------:R-:W-:Y:S05]  /*cb30*/  @P0 BRA `(.L_x_59) ;  /* 0x0000000000100947 */ /* 0x000fea0003800000 */
[----:B------:R-:W-:Y:S02]  /*cb40*/  MOV R9, RZ ;  /* 0x000000ff00097202 */ /* 0x000fe40000000f00 */
[----:B------:R-:W-:Y:S02]  /*cb50*/  CS2R R10, SRZ ;  /* 0x00000000000a7805 */ /* 0x000fe4000001ff00 */
[----:B-1----:R-:W-:Y:S02]  /*cb60*/  CS2R R4, SRZ ;  /* 0x0000000000047805 */ /* 0x002fe4000001ff00 */
[----:B------:R-:W-:-:S07]  /*cb70*/  CS2R R6, SRZ ;  /* 0x0000000000067805 */ /* 0x000fce000001ff00 */
.L_x_59:
[----:B------:R-:W-:Y:S05]  /*cb80*/  BSYNC B0 ;  /* 0x0000000000007941 */ /* 0x000fea0003800000 */
.L_x_58:
[----:B------:R-:W3:Y:S04]  /*cb90*/  LDL.LU R162, [R1+0xc] ;  /* 0x00000c0001a27983 */ /* 0x000ee80000300800 */
[----:B------:R-:W4:Y:S04]  /*cba0*/  LDL.LU R18, [R1+0x10] ;  /* 0x0000100001127983 */ /* 0x000f280000300800 */
[----:B------:R-:W5:Y:S04]  /*cbb0*/  LDL.LU R17, [R1+0x14] ;  /* 0x0000140001117983 */ /* 0x000f680000300800 */
        /* <DEDUP_REMOVED lines=10> */
[--C-:B------:R-:W-:Y:S01]  /*cc60*/  HADD2.F32 R3, -RZ, R9.reuse.H0_H0 ;  /* 0x20000009ff037230 */ /* 0x100fe20000004100 */
[----:B------:R-:W-:Y:S05]  /*cc70*/  WARPSYNC.ALL ;  /* 0x0000000000007948 */ /* 0x000fea0003800000 */
[----:B------:R-:W-:Y:S01]  /*cc80*/  FFMA R14, R3, R0, R13 ;  /* 0x00000000030e7223 */ /* 0x000fe2000000000d */
[----:B------:R-:W-:Y:S01]  /*cc90*/  HADD2.F32 R3, -RZ, R9.H1_H1 ;  /* 0x30000009ff037230 */ /* 0x000fe20000004100 */
[----:B------:R-:W-:Y:S01]  /*cca0*/  PRMT R16, R16, 0x9910, RZ ;  /* 0x0000991010107816 */ /* 0x000fe200000000ff */
[----:B------:R-:W-:Y:S01]  /*ccb0*/  BSSY B0, `(.L_x_60) ;  /* 0x0000043000007945 */ /* 0x000fe20003800000 */
[----:B---3--:R-:W-:-:S04]  /*ccc0*/  FMUL R13, R162, R2 ;  /* 0x00000002a20d7220 */ /* 0x008fc80000400000 */
[----:B------:R-:W-:Y:S01]  /*ccd0*/  FFMA R13, R3, R0, R13 ;  /* 0x00000000030d7223 */ /* 0x000fe2000000000d */
[----:B----4-:R-:W-:-:S04]  /*cce0*/  FMUL R3, R18, R2 ;  /* 0x0000000212037220 */ /* 0x010fc80000400000 */
[----:B------:R-:W-:Y:S01]  /*ccf0*/  F2FP.F16.F32.PACK_AB R13, R13, R14 ;  /* 0x0000000e0d0d723e */ /* 0x000fe200000000ff */
[----:B------:R-:W-:-:S05]  /*cd00*/  HADD2.F32 R14, -RZ, R10.H0_H0 ;  /* 0x2000000aff0e7230 */ /* 0x000fca0000004100 */
[----:B------:R-:W-:Y:S01]  /*cd10*/  FFMA R18, R14, R0, R3 ;  /* 0x000000000e127223 */ /* 0x000fe20000000003 */
[----:B------:R-:W-:Y:S02]  /*cd20*/  HADD2.F32 R14, -RZ, R10.H1_H1 ;  /* 0x3000000aff0e7230 */ /* 0x000fe40000004100 */
[----:B-----5:R-:W-:-:S04]  /*cd30*/  FMUL R3, R17, R2 ;  /* 0x0000000211037220 */ /* 0x020fc80000400000 */
[----:B------:R-:W-:Y:S01]  /*cd40*/  FFMA R17, R14, R0, R3 ;  /* 0x000000000e117223 */ /* 0x000fe20000000003 */
[----:B------:R-:W-:Y:S02]  /*cd50*/  HADD2.F32 R14, -RZ, R11.H0_H0 ;  /* 0x2000000bff0e7230 */ /* 0x000fe40000004100 */
[----:B--2---:R-:W-:-:S04]  /*cd60*/  FMUL R3, R15, R2 ;  /* 0x000000020f037220 */ /* 0x004fc80000400000 */
[----:B------:R-:W-:Y:S01]  /*cd70*/  FFMA R15, R14, R0, R3 ;  /* 0x000000000e0f7223 */ /* 0x000fe20000000003 */
[----:B------:R-:W-:Y:S02]  /*cd80*/  HADD2.F32 R14, -RZ, R11.H1_H1 ;  /* 0x3000000bff0e7230 */ /* 0x000fe40000004100 */
[----:B------:R-:W-:-:S04]  /*cd90*/  FMUL R3, R161, R2 ;  /* 0x00000002a1037220 */ /* 0x000fc80000400000 */
[----:B------:R-:W-:Y:S01]  /*cda0*/  FFMA R3, R14, R0, R3 ;  /* 0x000000000e037223 */ /* 0x000fe20000000003 */
[----:B------:R-:W-:-:S04]  /*cdb0*/  F2FP.F16.F32.PACK_AB R14, R17, R18 ;  /* 0x00000012110e723e */ /* 0x000fc800000000ff */
[----:B------:R-:W-:Y:S02]  /*cdc0*/  F2FP.F16.F32.PACK_AB R15, R3, R15 ;  /* 0x0000000f030f723e */ /* 0x000fe400000000ff */
[----:B------:R-:W-:-:S05]  /*cdd0*/  LEA R3, R154, UR43, 0x1 ;  /* 0x0000002b9a037c11 */ /* 0x000fca000f8e08ff */
[----:B------:R1:W-:Y:S02]  /*cde0*/  STSM.16.MT88.4 [R3+0x30000], R12 ;  /* 0x0300000c03007844 */ /* 0x0003e40000004200 */
[--C-:B-1----:R-:W-:Y:S02]  /*cdf0*/  HADD2.F32 R13, -RZ, R4.reuse.H1_H1 ;  /* 0x30000004ff0d7230 */ /* 0x102fe40000004100 */
[-C--:B------:R-:W-:Y:S01]  /*ce00*/  FMUL R12, R21, R2.reuse ;  /* 0x00000002150c7220 */ /* 0x080fe20000400000 */
[----:B------:R-:W-:Y:S02]  /*ce10*/  HADD2.F32 R14, -RZ, R4.H0_H0 ;  /* 0x20000004ff0e7230 */ /* 0x000fe40000004100 */
[----:B------:R-:W-:Y:S01]  /*ce20*/  FMUL R15, R22, R2 ;  /* 0x00000002160f7220 */ /* 0x000fe20000400000 */
[-C--:B------:R-:W-:Y:S01]  /*ce30*/  FFMA R21, R13, R0.reuse, R12 ;  /* 0x000000000d157223 */ /* 0x080fe2000000000c */
[--C-:B------:R-:W-:Y:S02]  /*ce40*/  HADD2.F32 R13, -RZ, R5.reuse.H1_H1 ;  /* 0x30000005ff0d7230 */ /* 0x100fe40000004100 */
[----:B------:R-:W-:Y:S01]  /*ce50*/  FFMA R22, R14, R0, R15 ;  /* 0x000000000e167223 */ /* 0x000fe2000000000f */
[----:B------:R-:W-:Y:S01]  /*ce60*/  FMUL R12, R19, R2 ;  /* 0x00000002130c7220 */ /* 0x000fe20000400000 */
[----:B------:R-:W-:-:S02]  /*ce70*/  HADD2.F32 R14, -RZ, R5.H0_H0 ;  /* 0x20000005ff0e7230 */ /* 0x000fc40000004100 */
[----:B------:R-:W-:Y:S01]  /*ce80*/  FMUL R15, R20, R2 ;  /* 0x00000002140f7220 */ /* 0x000fe20000400000 */
[-C--:B------:R-:W-:Y:S01]  /*ce90*/  FFMA R19, R13, R0.reuse, R12 ;  /* 0x000000000d137223 */ /* 0x080fe2000000000c */
[--C-:B------:R-:W-:Y:S02]  /*cea0*/  HADD2.F32 R13, -RZ, R6.reuse.H1_H1 ;  /* 0x30000006ff0d7230 */ /* 0x100fe40000004100 */
[----:B------:R-:W-:Y:S01]  /*ceb0*/  FFMA R20, R14, R0, R15 ;  /* 0x000000000e147223 */ /* 0x000fe2000000000f */
[-C--:B------:R-:W-:Y:S01]  /*cec0*/  FMUL R12, R159, R2.reuse ;  /* 0x000000029f0c7220 */ /* 0x080fe20000400000 */
[----:B------:R-:W-:Y:S02]  /*ced0*/  HADD2.F32 R14, -RZ, R6.H0_H0 ;  /* 0x20000006ff0e7230 */ /* 0x000fe40000004100 */
[----:B------:R-:W-:Y:S01]  /*cee0*/  FMUL R15, R160, R2 ;  /* 0x00000002a00f7220 */ /* 0x000fe20000400000 */
[----:B------:R-:W-:Y:S01]  /*cef0*/  FFMA R17, R13, R0, R12 ;  /* 0x000000000d117223 */ /* 0x000fe2000000000c */
[----:B------:R-:W-:-:S02]  /*cf00*/  HADD2.F32 R13, -RZ, R7.H0_H0 ;  /* 0x20000007ff0d7230 */ /* 0x000fc40000004100 */
[----:B------:R-:W-:Y:S01]  /*cf10*/  FFMA R18, R14, R0, R15 ;  /* 0x000000000e127223 */ /* 0x000fe2000000000f */
[----:B------:R-:W-:Y:S02]  /*cf20*/  HADD2.F32 R12, -RZ, R7.H1_H1 ;  /* 0x30000007ff0c7230 */ /* 0x000fe40000004100 */
[-C--:B------:R-:W-:Y:S01]  /*cf30*/  FMUL R14, R158, R2.reuse ;  /* 0x000000029e0e7220 */ /* 0x080fe20000400000 */
[----:B------:R-:W-:Y:S01]  /*cf40*/  FMUL R15, R153, R2 ;  /* 0x00000002990f7220 */ /* 0x000fe20000400000 */
[----:B------:R-:W-:Y:S02]  /*cf50*/  IMAD.MOV.U32 R153, RZ, RZ, R16 ;  /* 0x000000ffff997224 */ /* 0x000fe400078e0010 */
[-C--:B------:R-:W-:Y:S01]  /*cf60*/  FFMA R16, R13, R0.reuse, R14 ;  /* 0x000000000d107223 */ /* 0x080fe2000000000e */
[----:B------:R-:W-:Y:S01]  /*cf70*/  FFMA R15, R12, R0, R15 ;  /* 0x000000000c0f7223 */ /* 0x000fe2000000000f */
[----:B------:R-:W-:Y:S02]  /*cf80*/  F2FP.F16.F32.PACK_AB R12, R21, R22 ;  /* 0x00000016150c723e */ /* 0x000fe400000000ff */
[----:B------:R-:W-:-:S02]  /*cf90*/  F2FP.F16.F32.PACK_AB R13, R19, R20 ;  /* 0x00000014130d723e */ /* 0x000fc400000000ff */
[----:B------:R-:W-:Y:S02]  /*cfa0*/  F2FP.F16.F32.PACK_AB R14, R17, R18 ;  /* 0x00000012110e723e */ /* 0x000fe400000000ff */
[----:B------:R-:W-:Y:S02]  /*cfb0*/  F2FP.F16.F32.PACK_AB R15, R15, R16 ;  /* 0x000000100f0f723e */ /* 0x000fe400000000ff */
[----:B------:R-:W-:-:S03]  /*cfc0*/  ISETP.NE.AND P2, PT, R153, RZ, PT ;  /* 0x000000ff9900720c */ /* 0x000fc60003f45270 */
[----:B------:R1:W-:Y:S01]  /*cfd0*/  STSM.16.MT88.4 [R3+0x30800], R12 ;  /* 0x0308000c03007844 */ /* 0x0003e20000004200 */
[----:B------:R-:W-:Y:S01]  /*cfe0*/  @!PT LDS RZ, [RZ] ;  /* 0x00000000fffff984 */ /* 0x000fe20000000800 */
[----:B------:R-:W-:Y:S01]  /*cff0*/  @!PT LDS RZ, [RZ] ;  /* 0x00000000fffff984 */ /* 0x000fe20000000800 */
[----:B------:R-:W-:Y:S01]  /*d000*/  @!PT LDS RZ, [RZ] ;  /* 0x00000000fffff984 */ /* 0x000fe20000000800 */
[----:B------:R-:W-:Y:S01]  /*d010*/  @!PT LDS RZ, [RZ] ;  /* 0x00000000fffff984 */ /* 0x000fe20000000800 */
[----:B------:R2:W-:Y:S06]  /*d020*/  MEMBAR.ALL.CTA ;  /* 0x0000000000007992 */ /* 0x0005ec0000008000 */
[----:B--2---:R-:W2:Y:S02]  /*d030*/  FENCE.VIEW.ASYNC.S ;  /* 0x00000000000073c6 */ /* 0x004ea40000000000 */
[----:B--2---:R-:W-:Y:S06]  /*d040*/  BAR.SYNC.DEFER_BLOCKING 0x1, 0x100 ;  /* 0x0044000000007b1d */ /* 0x004fec0000010000 */
[----:B------:R-:W-:Y:S05]  /*d050*/  @!P2 BRA `(.L_x_61) ;  /* 0x000000000020a947 */ /* 0x000fea0003800000 */
[----:B------:R-:W-:Y:S02]  /*d060*/  UIADD3 UR44, UR43, 0x30000, URZ ;  /* 0x000300002b2c7890 */ /* 0x000fe4000fffe03f */
[----:B------:R-:W-:Y:S02]  /*d070*/  UIADD3 UR5, UR45, 0x40, URZ ;  /* 0x000000402d057890 */ /* 0x000fe4000fffe03f */
[----:B------:R-:W-:Y:S01]  /*d080*/  UIADD3 UR4, UR43, 0x31000, URZ ;  /* 0x000310002b047890 */ /* 0x000fe2000fffe03f */
[----:B------:R-:W-:-:S04]  /*d090*/  UMOV UR6, UR46 ;  /* 0x0000002e00067c82 */ /* 0x000fc80008000000 */
[----:B------:R2:W-:Y:S04]  /*d0a0*/  UTMASTG.2D [UR44], [UR58] ;  /* 0x0000002c3a0073b5 */ /* 0x0005e80008008000 */
[----:B------:R2:W-:Y:S01]  /*d0b0*/  UTMASTG.2D [UR4], [UR58] ;  /* 0x000000043a0073b5 */ /* 0x0005e20008008000 */
[----:B------:R0:W-:Y:S01]  /*d0c0*/  UTMACMDFLUSH ;  /* 0x00000000000079b7 */ /* 0x0001e20000000000 */
[----:B--2---:R-:W-:-:S04]  /*d0d0*/  DEPBAR.LE SB0, 0x1 ;  /* 0x000080400000791a */ /* 0x004fc80000000000 */
.L_x_61:
[----:B------:R-:W-:Y:S05]  /*d0e0*/  BSYNC B0 ;  /* 0x0000000000007941 */ /* 0x000fea0003800000 */
.L_x_60:
[----:B------:R-:W-:Y:S01]  /*d0f0*/  BAR.SYNC.DEFER_BLOCKING 0x1, 0x100 ;  /* 0x0044000000007b1d */ /* 0x000fe20000010000 */
[----:B------:R-:W-:-:S13]  /*d100*/  ISETP.NE.AND P3, PT, RZ, UR36, PT ;  /* 0x00000024ff007c0c */ /* 0x000fda000bf65270 */
[----:B------:R-:W-:Y:S05]  /*d110*/  @!P3 BRA `(.L_x_62) ;  /* 0x000000000024b947 */ /* 0x000fea0003800000 */
[----:B------:R-:W-:Y:S05]  /*d120*/  @!P1 BRA `(.L_x_63) ;  /* 0x0000000000049947 */ /* 0x000fea0003800000 */
[----:B------:R-:W-:Y:S01]  /*d130*/  BPT.TRAP 0x1 ;  /* 0x000000040000795c */ /* 0x000fe20000300000 */
.L_x_63:
[----:B------:R-:W-:Y:S02]  /*d140*/  ULEA UR4, UR60, UR43, 0x3 ;  /* 0x0000002b3c047291 */ /* 0x000fe4000f8e183f */
[----:B------:R-:W-:Y:S02]  /*d150*/  UIADD3 UR60, UR60, 0x1, URZ ;  /* 0x000000013c3c7890 */ /* 0x000fe4000fffe03f */
[----:B------:R-:W-:Y:S02]  /*d160*/  UIADD3 UR4, UR4, 0x384d0, URZ ;  /* 0x000384d004047890 */ /* 0x000fe4000fffe03f */
[----:B------:R-:W-:Y:S02]  /*d170*/  UISETP.NE.AND UP0, UPT, UR60, 0x4, UPT ;  /* 0x000000043c00788c */ /* 0x000fe4000bf05270 */
[----:B------:R-:W-:Y:S02]  /*d180*/  UPRMT UR4, UR42, 0x654, UR4 ;  /* 0x000006542a047896 */ /* 0x000fe40008000004 */
[----:B------:R-:W-:-:S07]  /*d190*/  USEL UR60, UR60, URZ, UP0 ;  /* 0x0000003f3c3c7287 */ /* 0x000fce0008000000 */
[----:B------:R-:W-:Y:S05]  /*d1a0*/  SYNCS.ARRIVE.TRANS64.RED.A1T0 RZ, [UR4], RZ ;  /* 0x000000ffffff79a7 */ /* 0x000fea0008100404 */
.L_x_62:
[----:B------:R-:W-:Y:S05]  /*d1b0*/  @!P1 BRA `(.L_x_64) ;  /* 0x0000000000049947 */ /* 0x000fea0003800000 */
[----:B------:R-:W-:Y:S01]  /*d1c0*/  BPT.TRAP 0x1 ;  /* 0x000000040000795c */ /* 0x000fe20000300000 */
.L_x_64:
[----:B------:R-:W2:Y:S02]  /*d1d0*/  SYNCS.PHASECHK.TRANS64.TRYWAIT P3, [UR43+0x384b8], R157 ;  /* 0x0384b89dff0075a7 */ /* 0x000ea4000806016b */
[----:B--2---:R-:W-:Y:S05]  /*d1e0*/  @!P3 BRA `(.L_x_65) ;  /* 0x000000d000c0b947 */ /* 0x004fea0003800000 */
.L_x_354:
[----:B------:R-:W-:Y:S05]  /*d1f0*/  @P0 WARPSYNC.ALL ;  /* 0x0000000000000948 */ /* 0x000fea0003800000 */
[----:B------:R-:W2:Y:S01]  /*d200*/  @P0 LDSM.16.MT88.4 R8, [R3+0x32000] ;  /* 0x032000000308083b */ /* 0x000ea20000004200 */
[-C--:B------:R-:W-:Y:S01]  /*d210*/  FMUL R28, R28, R2.reuse ;  /* 0x000000021c1c7220 */ /* 0x080fe20000400000 */
[-C--:B------:R-:W-:Y:S01]  /*d220*/  FMUL R29, R29, R2.reuse ;  /* 0x000000021d1d7220 */ /* 0x080fe20000400000 */
[-C--:B------:R-:W-:Y:S01]  /*d230*/  FMUL R24, R24, R2.reuse ;  /* 0x0000000218187220 */ /* 0x080fe20000400000 */
[----:B------:R-:W3:Y:S01]  /*d240*/  @P0 LDSM.16.MT88.4 R4, [R3+0x32800] ;  /* 0x032800000304083b */ /* 0x000ee20000004200 */
[-C--:B------:R-:W-:Y:S01]  /*d250*/  FMUL R26, R26, R2.reuse ;  /* 0x000000021a1a7220 */ /* 0x080fe20000400000 */
[-C--:B------:R-:W-:Y:S01]  /*d260*/  FMUL R30, R30, R2.reuse ;  /* 0x000000021e1e7220 */ /* 0x080fe20000400000 */
[-C--:B------:R-:W-:Y:S01]  /*d270*/  FMUL R25, R25, R2.reuse ;  /* 0x0000000219197220 */ /* 0x080fe20000400000 */
[-C--:B------:R-:W-:Y:S01]  /*d280*/  FMUL R27, R27, R2.reuse ;  /* 0x000000021b1b7220 */ /* 0x080fe20000400000 */
[-C--:B-1----:R-:W-:Y:S01]  /*d290*/  FMUL R15, R31, R2.reuse ;  /* 0x000000021f0f7220 */ /* 0x082fe20000400000 */
[----:B------:R-:W-:Y:S05]  /*d2a0*/  WARPSYNC.ALL ;  /* 0x0000000000007948 */ /* 0x000fea0003800000 */
[-C--:B------:R-:W-:Y:S01]  /*d2b0*/  FMUL R32, R32, R2.reuse ;  /* 0x0000000220207220 */ /* 0x080fe20000400000 */
[-C--:B------:R-:W-:Y:S01]  /*d2c0*/  FMUL R33, R33, R2.reuse ;  /* 0x0000000221217220 */ /* 0x080fe20000400000 */
[-C--:B------:R-:W-:Y:S01]  /*d2d0*/  FMUL R34, R34, R2.reuse ;  /* 0x0000000222227220 */ /* 0x080fe20000400000 */
[-C--:B------:R-:W-:Y:S01]  /*d2e0*/  FMUL R35, R35, R2.reuse ;  /* 0x0000000223237220 */ /* 0x080fe20000400000 */
[-C--:B------:R-:W-:Y:S01]  /*d2f0*/  FMUL R36, R36, R2.reuse ;  /* 0x0000000224247220 */ /* 0x080fe20000400000 */
[-C--:B------:R-:W-:Y:S01]  /*d300*/  FMUL R37, R37, R2.reuse ;  /* 0x0000000225257220 */ /* 0x080fe20000400000 */
[-C--:B------:R-:W-:Y:S01]  /*d310*/  FMUL R38, R38, R2.reuse ;  /* 0x0000000226267220 */ /* 0x080fe20000400000 */
[----:B------:R-:W-:Y:S01]  /*d320*/  FMUL R39, R39, R2 ;  /* 0x0000000227277220 */ /* 0x000fe20000400000 */
[----:B------:R-:W-:Y:S01]  /*d330*/  BSSY B0, `(.L_x_66) ;  /* 0x000003d000007945 */ /* 0x000fe20003800000 */
[----:B--2---:R-:W-:-:S02]  /*d340*/  HADD2.F32 R14, -RZ, R10.H0_H0 ;  /* 0x2000000aff0e7230 */ /* 0x004fc40000004100 */
[----:B------:R-:W-:Y:S02]  /*d350*/  HADD2.F32 R12, -RZ, R8.H0_H0 ;  /* 0x20000008ff0c7230 */ /* 0x000fe40000004100 */
[--C-:B------:R-:W-:Y:S02]  /*d360*/  HADD2.F32 R13, -RZ, R9.reuse.H0_H0 ;  /* 0x20000009ff0d7230 */ /* 0x100fe40000004100 */
[-C--:B------:R-:W-:Y:S01]  /*d370*/  FFMA R28, R14, R0.reuse, R28 ;  /* 0x000000000e1c7223 */ /* 0x080fe2000000001c */
[----:B------:R-:W-:Y:S02]  /*d380*/  HADD2.F32 R14, -RZ, R10.H1_H1 ;  /* 0x3000000aff0e7230 */ /* 0x000fe40000004100 */
[-C--:B------:R-:W-:Y:S01]  /*d390*/  FFMA R24, R12, R0.reuse, R24 ;  /* 0x000000000c187223 */ /* 0x080fe20000000018 */
[----:B------:R-:W-:Y:S02]  /*d3a0*/  HADD2.F32 R12, -RZ, R8.H1_H1 ;  /* 0x30000008ff0c7230 */ /* 0x000fe40000004100 */
[----:B------:R-:W-:Y:S01]  /*d3b0*/  FFMA R26, R13, R0, R26 ;  /* 0x000000000d1a7223 */ /* 0x000fe2000000001a */
[----:B------:R-:W-:-:S02]  /*d3c0*/  HADD2.F32 R13, -RZ, R9.H1_H1 ;  /* 0x30000009ff0d7230 */ /* 0x000fc40000004100 */
[-C--:B------:R-:W-:Y:S01]  /*d3d0*/  FFMA R29, R14, R0.reuse, R29 ;  /* 0x000000000e1d7223 */ /* 0x080fe2000000001d */
[--C-:B------:R-:W-:Y:S02]  /*d3e0*/  HADD2.F32 R14, -RZ, R11.reuse.H0_H0 ;  /* 0x2000000bff0e7230 */ /* 0x100fe40000004100 */
[-C--:B------:R-:W-:Y:S01]  /*d3f0*/  FFMA R12, R12, R0.reuse, R25 ;  /* 0x000000000c0c7223 */ /* 0x080fe20000000019 */
[-C--:B------:R-:W-:Y:S02]  /*d400*/  FFMA R13, R13, R0.reuse, R27 ;  /* 0x000000000d0d7223 */ /* 0x080fe4000000001b */
[----:B------:R-:W-:Y:S01]  /*d410*/  FFMA R30, R14, R0, R30 ;  /* 0x000000000e1e7223 */ /* 0x000fe2000000001e */
[----:B------:R-:W-:Y:S01]  /*d420*/  HADD2.F32 R14, -RZ, R11.H1_H1 ;  /* 0x3000000bff0e7230 */ /* 0x000fe20000004100 */
[----:B------:R-:W-:Y:S02]  /*d430*/  F2FP.F16.F32.PACK_AB R12, R12, R24 ;  /* 0x000000180c0c723e */ /* 0x000fe400000000ff */
[----:B------:R-:W-:-:S02]  /*d440*/  F2FP.F16.F32.PACK_AB R13, R13, R26 ;  /* 0x0000001a0d0d723e */ /* 0x000fc400000000ff */
[----:B------:R-:W-:Y:S01]  /*d450*/  FFMA R15, R14, R0, R15 ;  /* 0x000000000e0f7223 */ /* 0x000fe2000000000f */
[----:B------:R-:W-:-:S04]  /*d460*/  F2FP.F16.F32.PACK_AB R14, R29, R28 ;  /* 0x0000001c1d0e723e */ /* 0x000fc800000000ff */
[----:B------:R-:W-:-:S05]  /*d470*/  F2FP.F16.F32.PACK_AB R15, R15, R30 ;  /* 0x0000001e0f0f723e */ /* 0x000fca00000000ff */
[----:B------:R3:W-:Y:S02]  /*d480*/  STSM.16.MT88.4 [R3+0x32000], R12 ;  /* 0x0320000c03007844 */ /* 0x0007e40000004200 */
[--C-:B---3--:R-:W-:Y:S02]  /*d490*/  HADD2.F32 R13, -RZ, R4.reuse.H0_H0 ;  /* 0x20000004ff0d7230 */ /* 0x108fe40000004100 */
[----:B------:R-:W-:-:S03]  /*d4a0*/  HADD2.F32 R12, -RZ, R4.H1_H1 ;  /* 0x30000004ff0c7230 */ /* 0x000fc60000004100 */
[-C--:B------:R-:W-:Y:S01]  /*d4b0*/  FFMA R32, R13, R0.reuse, R32 ;  /* 0x000000000d207223 */ /* 0x080fe20000000020 */
[--C-:B------:R-:W-:Y:S02]  /*d4c0*/  HADD2.F32 R13, -RZ, R5.reuse.H0_H0 ;  /* 0x20000005ff0d7230 */ /* 0x100fe40000004100 */
[-C--:B------:R-:W-:Y:S01]  /*d4d0*/  FFMA R33, R12, R0.reuse, R33 ;  /* 0x000000000c217223 */ /* 0x080fe20000000021 */
[----:B------:R-:W-:Y:S02]  /*d4e0*/  HADD2.F32 R12, -RZ, R5.H1_H1 ;  /* 0x30000005ff0c7230 */ /* 0x000fe40000004100 */
[-C--:B------:R-:W-:Y:S01]  /*d4f0*/  FFMA R34, R13, R0.reuse, R34 ;  /* 0x000000000d227223 */ /* 0x080fe20000000022 */
[--C-:B------:R-:W-:Y:S02]  /*d500*/  HADD2.F32 R13, -RZ, R6.reuse.H0_H0 ;  /* 0x20000006ff0d7230 */ /* 0x100fe40000004100 */
[----:B------:R-:W-:Y:S01]  /*d510*/  FFMA R35, R12, R0, R35 ;  /* 0x000000000c237223 */ /* 0x000fe20000000023 */
[----:B------:R-:W-:-:S02]  /*d520*/  HADD2.F32 R12, -RZ, R6.H1_H1 ;  /* 0x30000006ff0c7230 */ /* 0x000fc40000004100 */
[-C--:B------:R-:W-:Y:S01]  /*d530*/  FFMA R36, R13, R0.reuse, R36 ;  /* 0x000000000d247223 */ /* 0x080fe20000000024 */
[--C-:B------:R-:W-:Y:S02]  /*d540*/  HADD2.F32 R13, -RZ, R7.reuse.H0_H0 ;  /* 0x20000007ff0d7230 */ /* 0x100fe40000004100 */
[-C--:B------:R-:W-:Y:S01]  /*d550*/  FFMA R14, R12, R0.reuse, R37 ;  /* 0x000000000c0e7223 */ /* 0x080fe20000000025 */
[----:B------:R-:W-:Y:S02]  /*d560*/  HADD2.F32 R12, -RZ, R7.H1_H1 ;  /* 0x30000007ff0c7230 */ /* 0x000fe40000004100 */
[----:B------:R-:W-:Y:S01]  /*d570*/  FFMA R38, R13, R0, R38 ;  /* 0x000000000d267223 */ /* 0x000fe20000000026 */
[----:B------:R-:W-:Y:S02]  /*d580*/  F2FP.F16.F32.PACK_AB R13, R35, R34 ;  /* 0x00000022230d723e */ /* 0x000fe400000000ff */
[----:B------:R-:W-:Y:S01]  /*d590*/  FFMA R15, R12, R0, R39 ;  /* 0x000000000c0f7223 */ /* 0x000fe20000000027 */
[----:B------:R-:W-:-:S02]  /*d5a0*/  F2FP.F16.F32.PACK_AB R12, R33, R32 ;  /* 0x00000020210c723e */ /* 0x000fc400000000ff */
[----:B------:R-:W-:Y:S02]  /*d5b0*/  F2FP.F16.F32.PACK_AB R14, R14, R36 ;  /* 0x000000240e0e723e */ /* 0x000fe400000000ff */
[----:B------:R-:W-:-:S05]  /*d5c0*/  F2FP.F16.F32.PACK_AB R15, R15, R38 ;  /* 0x000000260f0f723e */ /* 0x000fca00000000ff */
        /* <DEDUP_REMOVED lines=11> */
[----:B------:R-:W-:Y:S02]  /*d680*/  UIADD3 UR9, UR45, 0xc0, URZ ;  /* 0x000000c02d097890 */ /* 0x000fe4000fffe03f */
[----:B------:R-:W-:Y:S01]  /*d690*/  UIADD3 UR8, UR43, 0x33000, URZ ;  /* 0x000330002b087890 */ /* 0x000fe2000fffe03f */
[----:B------:R-:W-:Y:S01]  /*d6a0*/  UMOV UR6, UR46 ;  /* 0x0000002e00067c82 */ /* 0x000fe20008000000 */
[----:B------:R-:W-:-:S03]  /*d6b0*/  UMOV UR10, UR46 ;  /* 0x0000002e000a7c82 */ /* 0x000fc60008000000 */
[----:B------:R2:W-:Y:S04]  /*d6c0*/  UTMASTG.2D [UR4], [UR58] ;  /* 0x000000043a0073b5 */ /* 0x0005e80008008000 */
[----:B------:R2:W-:Y:S01]  /*d6d0*/  UTMASTG.2D [UR8], [UR58] ;  /* 0x000000083a0073b5 */ /* 0x0005e20008008000 */
[----:B------:R0:W-:Y:S01]  /*d6e0*/  UTMACMDFLUSH ;  /* 0x00000000000079b7 */ /* 0x0001e20000000000 */
[----:B--2---:R-:W-:-:S04]  /*d6f0*/  DEPBAR.LE SB0, 0x1 ;  /* 0x000080400000791a */ /* 0x004fc80000000000 */
.L_x_67:
[----:B------:R-:W-:Y:S05]  /*d700*/  BSYNC B0 ;  /* 0x0000000000007941 */ /* 0x000fea0003800000 */
.L_x_66:
[----:B------:R-:W-:Y:S06]  /*d710*/  BAR.SYNC.DEFER_BLOCKING 0x1, 0x100 ;  /* 0x0044000000007b1d */ /* 0x000fec0000010000 */
[----:B------:R-:W-:Y:S05]  /*d720*/  @!P1 BRA `(.L_x_68) ;  /* 0x0000000000049947 */ /* 0x000fea0003800000 */
[----:B------:R-:W-:Y:S01]  /*d730*/  BPT.TRAP 0x1 ;  /* 0x000000040000795c */ /* 0x000fe20000300000 */
.L_x_68:
[----:B------:R-:W-:-:S04]  /*d740*/  ULEA UR4, UR60, UR43, 0x3 ;  /* 0x0000002b3c047291 */ /* 0x000fc8000f8e183f */
[----:B------:R-:W-:-:S04]  /*d750*/  UIADD3 UR4, UR4, 0x384d0, URZ ;  /* 0x000384d004047890 */ /* 0x000fc8000fffe03f */
[----:B------:R-:W-:-:S09]  /*d760*/  UPRMT UR4, UR42, 0x654, UR4 ;  /* 0x000006542a047896 */ /* 0x000fd20008000004 */
[----:B------:R-:W-:Y:S01]  /*d770*/  SYNCS.ARRIVE.TRANS64.RED.A1T0 RZ, [UR4], RZ ;  /* 0x000000ffffff79a7 */ /* 0x000fe20008100404 */
[----:B------:R-:W-:Y:S05]  /*d780*/  @!P1 BRA `(.L_x_69) ;  /* 0x0000000000049947 */ /* 0x000fea0003800000 */
[----:B------:R-:W-:Y:S01]  /*d790*/  BPT.TRAP 0x1 ;  /* 0x000000040000795c */ /* 0x000fe20000300000 */
.L_x_69:
[----:B------:R-:W2:Y:S02]  /*d7a0*/  SYNCS.PHASECHK.TRANS64.TRYWAIT P3, [UR43+0x384c0], R157 ;  /* 0x0384c09dff0075a7 */ /* 0x000ea4000806016b */
[----:B--2---:R-:W-:Y:S05]  /*d7b0*/  @!P3 BRA `(.L_x_70) ;  /* 0x000000cc0064b947 */ /* 0x004fea0003800000 */
.L_x_355:
[----:B-1----:R-:W2:Y:S04]  /*d7c0*/  LDL.LU R12, [R1+0x40] ;  /* 0x00004000010c7983 */ /* 0x002ea80000300800 */
[----:B------:R-:W3:Y:S04]  /*d7d0*/  LDL.LU R30, [R1+0x44] ;  /* 0x00004400011e7983 */ /* 0x000ee80000300800 */
[----:B------:R-:W4:Y:S04]  /*d7e0*/  LDL.LU R15, [R1+0x48] ;  /* 0x00004800010f7983 */ /* 0x000f280000300800 */
[----:B------:R-:W5:Y:S04]  /*d7f0*/  LDL.LU R29, [R1+0x4c] ;  /* 0x00004c00011d7983 */ /* 0x000f680000300800 */
        /* <DEDUP_REMOVED lines=11> */
[----:B------:R-:W5:Y:S01]  /*d8b0*/  LDL.LU R20, [R1+0x7c] ;  /* 0x00007c0001147983 */ /* 0x000f620000300800 */
[----:B------:R-:W-:Y:S05]  /*d8c0*/  @P0 WARPSYNC.ALL ;  /* 0x0000000000000948 */ /* 0x000fea0003800000 */
[----:B------:R-:W1:Y:S04]  /*d8d0*/  @P0 LDSM.16.MT88.4 R8, [R3+0x34000] ;  /* 0x034000000308083b */ /* 0x000e680000004200 */
[----:B------:R-:W5:Y:S01]  /*d8e0*/  @P0 LDSM.16.MT88.4 R4, [R3+0x34800] ;  /* 0x034800000304083b */ /* 0x000f620000004200 */
[----:B------:R-:W-:Y:S05]  /*d8f0*/  WARPSYNC.ALL ;  /* 0x0000000000007948 */ /* 0x000fea0003800000 */
[----:B------:R-:W-:Y:S01]  /*d900*/  BSSY B0, `(.L_x_71) ;  /* 0x000004d000007945 */ /* 0x000fe20003800000 */
[----:B--2---:R-:W-:Y:S01]  /*d910*/  FMUL R13, R12, R2 ;  /* 0x000000020c0d7220 */ /* 0x004fe20000400000 */
[----:B-1----:R-:W-:-:S05]  /*d920*/  HADD2.F32 R12, -RZ, R8.H0_H0 ;  /* 0x20000008ff0c7230 */ /* 0x002fca0000004100 */
[----:B------:R-:W-:Y:S01]  /*d930*/  FFMA R14, R12, R0, R13 ;  /* 0x000000000c0e7223 */ /* 0x000fe2000000000d */
[----:B------:R-:W-:Y:S02]  /*d940*/  HADD2.F32 R12, -RZ, R8.H1_H1 ;  /* 0x30000008ff0c7230 */ /* 0x000fe40000004100 */
[----:B---3--:R-:W-:-:S04]  /*d950*/  FMUL R13, R30, R2 ;  /* 0x000000021e0d7220 */ /* 0x008fc80000400000 */
[----:B------:R-:W-:Y:S01]  /*d960*/  FFMA R12, R12, R0, R13 ;  /* 0x000000000c0c7223 */ /* 0x000fe2000000000d */
[----:B------:R-:W-:-:S04]  /*d970*/  HADD2.F32 R13, -RZ, R9.H0_H0 ;  /* 0x20000009ff0d7230 */ /* 0x000fc80000004100 */
[----:B------:R-:W-:Y:S01]  /*d980*/  F2FP.F16.F32.PACK_AB R12, R12, R14 ;  /* 0x0000000e0c0c723e */ /* 0x000fe200000000ff */
[----:B----4-:R-:W-:-:S04]  /*d990*/  FMUL R14, R15, R2 ;  /* 0x000000020f0e7220 */ /* 0x010fc80000400000 */
[----:B------:R-:W-:Y:S01]  /*d9a0*/  FFMA R15, R13, R0, R14 ;  /* 0x000000000d0f7223 */ /* 0x000fe2000000000e */
[----:B------:R-:W-:Y:S02]  /*d9b0*/  HADD2.F32 R13, -RZ, R9.H1_H1 ;  /* 0x30000009ff0d7230 */ /* 0x000fe40000004100 */
[----:B-----5:R-:W-:-:S04]  /*d9c0*/  FMUL R14, R29, R2 ;  /* 0x000000021d0e7220 */ /* 0x020fc80000400000 */
[----:B------:R-:W-:Y:S01]  /*d9d0*/  FFMA R13, R13, R0, R14 ;  /* 0x000000000d0d7223 */ /* 0x000fe2000000000e */
[----:B------:R-:W-:Y:S02]  /*d9e0*/  HADD2.F32 R14, -RZ, R10.H0_H0 ;  /* 0x2000000aff0e7230 */ /* 0x000fe40000004100 */
[-C--:B------:R-:W-:Y:S02]  /*d9f0*/  FMUL R19, R19, R2.reuse ;  /* 0x0000000213137220 */ /* 0x080fe40000400000 */
[----:B------:R-:W-:Y:S01]  /*da00*/  F2FP.F16.F32.PACK_AB R13, R13, R15 ;  /* 0x0000000f0d0d723e */ /* 0x000fe200000000ff */
[----:B------:R-:W-:-:S04]  /*da10*/  FMUL R15, R18, R2 ;  /* 0x00000002120f7220 */ /* 0x000fc80000400000 */
[----:B------:R-:W-:Y:S01]  /*da20*/  FFMA R18, R14, R0, R15 ;  /* 0x000000000e127223 */ /* 0x000fe2000000000f */
[----:B------:R-:W-:Y:S02]  /*da30*/  HADD2.F32 R14, -RZ, R10.H1_H1 ;  /* 0x3000000aff0e7230 */ /* 0x000fe40000004100 */
[----:B------:R-:W-:-:S04]  /*da40*/  FMUL R15, R17, R2 ;  /* 0x00000002110f7220 */ /* 0x000fc80000400000 */
[----:B------:R-:W-:Y:S01]  /*da50*/  FFMA R17, R14, R0, R15 ;  /* 0x000000000e117223 */ /* 0x000fe2000000000f */
[----:B------:R-:W-:Y:S02]  /*da60*/  HADD2.F32 R14, -RZ, R11.H0_H0 ;  /* 0x2000000bff0e7230 */ /* 0x000fe40000004100 */
[----:B------:R-:W-:-:S04]  /*da70*/  FMUL R15, R16, R2 ;  /* 0x00000002100f7220 */ /* 0x000fc80000400000 */
[----:B------:R-:W-:Y:S01]  /*da80*/  FFMA R16, R14, R0, R15 ;  /* 0x000000000e107223 */ /* 0x000fe2000000000f */
[----:B------:R-:W-:Y:S02]  /*da90*/  HADD2.F32 R14, -RZ, R11.H1_H1 ;  /* 0x3000000bff0e7230 */ /* 0x000fe40000004100 */
[----:B------:R-:W-:-:S04]  /*daa0*/  FMUL R15, R28, R2 ;  /* 0x000000021c0f7220 */ /* 0x000fc80000400000 */
[----:B------:R-:W-:Y:S01]  /*dab0*/  FFMA R15, R14, R0, R15 ;  /* 0x000000000e0f7223 */ /* 0x000fe2000000000f */
[----:B------:R-:W-:Y:S01]  /*dac0*/  F2FP.F16.F32.PACK_AB R14, R17, R18 ;  /* 0x00000012110e723e */ /* 0x000fe200000000ff */
[--C-:B------:R-:W-:Y:S02]  /*dad0*/  HADD2.F32 R18, -RZ, R6.reuse.H0_H0 ;  /* 0x20000006ff127230 */ /* 0x100fe40000004100 */
[----:B------:R-:W-:Y:S01]  /*dae0*/  HADD2.F32 R17, -RZ, R6.H1_H1 ;  /* 0x30000006ff117230 */ /* 0x000fe20000004100 */
[----:B------:R-:W-:Y:S01]  /*daf0*/  F2FP.F16.F32.PACK_AB R15, R15, R16 ;  /* 0x000000100f0f723e */ /* 0x000fe200000000ff */
[----:B------:R-:W-:-:S04]  /*db00*/  HADD2.F32 R16, -RZ, R5.H0_H0 ;  /* 0x20000005ff107230 */ /* 0x000fc80000004100 */
[----:B------:R1:W-:Y:S02]  /*db10*/  STSM.16.MT88.4 [R3+0x34000], R12 ;  /* 0x0340000c03007844 */ /* 0x0003e40000004200 */
[--C-:B-1----:R-:W-:Y:S02]  /*db20*/  HADD2.F32 R14, -RZ, R4.reuse.H0_H0 ;  /* 0x20000004ff0e7230 */ /* 0x102fe40000004100 */
[----:B------:R-:W-:Y:S01]  /*db30*/  FMUL R12, R27, R2 ;  /* 0x000000021b0c7220 */ /* 0x000fe20000400000 */
[----:B------:R-:W-:Y:S02]  /*db40*/  HADD2.F32 R13, -RZ, R4.H1_H1 ;  /* 0x30000004ff0d7230 */ /* 0x000fe40000004100 */
[----:B------:R-:W-:Y:S02]  /*db50*/  HADD2.F32 R15, -RZ, R5.H1_H1 ;  /* 0x30000005ff0f7230 */ /* 0x000fe40000004100 */
[----:B------:R-:W-:Y:S01]  /*db60*/  FFMA R19, R14, R0, R19 ;  /* 0x000000000e137223 */ /* 0x000fe20000000013 */
[----:B------:R-:W-:Y:S01]  /*db70*/  FMUL R14, R26, R2 ;  /* 0x000000021a0e7220 */ /* 0x000fe20000400000 */
[----:B------:R-:W-:Y:S01]  /*db80*/  FFMA R12, R13, R0, R12 ;  /* 0x000000000d0c7223 */ /* 0x000fe2000000000c */
[----:B------:R-:W-:-:S02]  /*db90*/  FMUL R13, R25, R2 ;  /* 0x00000002190d7220 */ /* 0x000fc40000400000 */
[----:B------:R-:W-:Y:S01]  /*dba0*/  FFMA R14, R16, R0, R14 ;  /* 0x00000000100e7223 */ /* 0x000fe2000000000e */
[----:B------:R-:W-:Y:S01]  /*dbb0*/  FMUL R16, R24, R2 ;  /* 0x0000000218107220 */ /* 0x000fe20000400000 */
[----:B------:R-:W-:Y:S01]  /*dbc0*/  FFMA R13, R15, R0, R13 ;  /* 0x000000000f0d7223 */ /* 0x000fe2000000000d */
[----:B------:R-:W-:Y:S01]  /*dbd0*/  FMUL R15, R22, R2 ;  /* 0x00000002160f7220 */ /* 0x000fe20000400000 */
[----:B------:R-:W-:Y:S01]  /*dbe0*/  F2FP.F16.F32.PACK_AB R12, R12, R19 ;  /* 0x000000130c0c723e */ /* 0x000fe200000000ff */
[----:B------:R-:W-:Y:S01]  /*dbf0*/  FFMA R16, R18, R0, R16 ;  /* 0x0000000012107223 */ /* 0x000fe20000000010 */
[----:B------:R-:W-:Y:S01]  /*dc00*/  FMUL R18, R20, R2 ;  /* 0x0000000214127220 */ /* 0x000fe20000400000 */
[----:B------:R-:W-:Y:S01]  /*dc10*/  FFMA R15, R17, R0, R15 ;  /* 0x00000000110f7223 */ /* 0x000fe2000000000f */
[----:B------:R-:W-:Y:S01]  /*dc20*/  FMUL R17, R21, R2 ;  /* 0x0000000215117220 */ /* 0x000fe20000400000 */
[--C-:B------:R-:W-:Y:S01]  /*dc30*/  HADD2.F32 R21, -RZ, R7.reuse.H0_H0 ;  /* 0x20000007ff157230 */ /* 0x100fe20000004100 */
[----:B------:R-:W-:Y:S01]  /*dc40*/  F2FP.F16.F32.PACK_AB R13, R13, R14 ;  /* 0x0000000e0d0d723e */ /* 0x000fe200000000ff */
[----:B------:R-:W-:Y:S01]  /*dc50*/  HADD2.F32 R20, -RZ, R7.H1_H1 ;  /* 0x30000007ff147230 */ /* 0x000fe20000004100 */
[----:B------:R-:W-:-:S02]  /*dc60*/  F2FP.F16.F32.PACK_AB R14, R15, R16 ;  /* 0x000000100f0e723e */ /* 0x000fc400000000ff */
[-C--:B------:R-:W-:Y:S02]  /*dc70*/  FFMA R17, R21, R0.reuse, R17 ;  /* 0x0000000015117223 */ /* 0x080fe40000000011 */
[----:B------:R-:W-:-:S05]  /*dc80*/  FFMA R18, R20, R0, R18 ;  /* 0x0000000014127223 */ /* 0x000fca0000000012 */
        /* <DEDUP_REMOVED lines=20> */
.L_x_72:
[----:B------:R-:W-:Y:S05]  /*ddd0*/  BSYNC B0 ;  /* 0x0000000000007941 */ /* 0x000fea0003800000 */
.L_x_71:
[----:B------:R-:W-:Y:S06]  /*dde0*/  BAR.SYNC.DEFER_BLOCKING 0x1, 0x100 ;  /* 0x0044000000007b1d */ /* 0x000fec0000010000 */
[----:B------:R-:W-:Y:S05]  /*ddf0*/  @!P1 BRA `(.L_x_73) ;  /* 0x0000000000049947 */ /* 0x000fea0003800000 */
[----:B------:R-:W-:Y:S01]  /*de00*/  BPT.TRAP 0x1 ;  /* 0x000000040000795c */ /* 0x000fe20000300000 */
.L_x_73:
[----:B------:R-:W-:-:S04]  /*de10*/  UIADD3 UR60, UR60, 0x1, URZ ;  /* 0x000000013c3c7890 */ /* 0x000fc8000fffe03f */
[----:B------:R-:W-:-:S04]  /*de20*/  UISETP.NE.AND UP0, UPT, UR60, 0x4, UPT ;  /* 0x000000043c00788c */ /* 0x000fc8000bf05270 */
[----:B------:R-:W-:-:S04]  /*de30*/  USEL UR60, UR60, URZ, UP0 ;  /* 0x0000003f3c3c7287 */ /* 0x000fc80008000000 */
[----:B------:R-:W-:-:S04]  /*de40*/  ULEA UR4, UR60, UR43, 0x3 ;  /* 0x0000002b3c047291 */ /* 0x000fc8000f8e183f */
[----:B------:R-:W-:-:S04]  /*de50*/  UIADD3 UR4, UR4, 0x384d0, URZ ;  /* 0x000384d004047890 */ /* 0x000fc8000fffe03f */
[----:B------:R-:W-:-:S09]  /*de60*/  UPRMT UR4, UR42, 0x654, UR4 ;  /* 0x000006542a047896 */ /* 0x000fd20008000004 */
[----:B------:R-:W-:Y:S01]  /*de70*/  SYNCS.ARRIVE.TRANS64.RED.A1T0 RZ, [UR4], RZ ;  /* 0x000000ffffff79a7 */ /* 0x000fe20008100404 */
[----:B------:R-:W-:Y:S05]  /*de80*/  @!P1 BRA `(.L_x_74) ;  /* 0x0000000000049947 */ /* 0x000fea0003800000 */
[----:B------:R-:W-:Y:S01]  /*de90*/  BPT.TRAP 0x1 ;  /* 0x000000040000795c */ /* 0x000fe20000300000 */
.L_x_74:
[----:B------:R-:W2:Y:S02]  /*dea0*/  SYNCS.PHASECHK.TRANS64.TRYWAIT P3, [UR43+0x384c8], R157 ;  /* 0x0384c89dff0075a7 */ /* 0x000ea4000806016b */
[----:B--2---:R-:W-:Y:S05]  /*deb0*/  @!P3 BRA `(.L_x_75) ;  /* 0x000000c400bcb947 */ /* 0x004fea0003800000 */
.L_x_356:
[----:B------:R-:W-:Y:S05]  /*dec0*/  @P0 WARPSYNC.ALL ;  /* 0x0000000000000948 */ /* 0x000fea0003800000 */
[----:B------:R-:W2:Y:S01]  /*ded0*/  @P0 LDSM.16.MT88.4 R8, [R3+0x36000] ;  /* 0x036000000308083b */ /* 0x000ea20000004200 */
[-C--:B-1----:R-:W-:Y:S01]  /*dee0*/  FMUL R13, R40, R2.reuse ;  /* 0x00000002280d7220 */ /* 0x082fe20000400000 */
[-C--:B------:R-:W-:Y:S01]  /*def0*/  FMUL R15, R42, R2.reuse ;  /* 0x000000022a0f7220 */ /* 0x080fe20000400000 */
[-C--:B------:R-:W-:Y:S01]  /*df00*/  FMUL R17, R44, R2.reuse ;  /* 0x000000022c117220 */ /* 0x080fe20000400000 */
[----:B------:R-:W1:Y:S01]  /*df10*/  @P0 LDSM.16.MT88.4 R4, [R3+0x36800] ;  /* 0x036800000304083b */ /* 0x000e620000004200 */
[-C--:B------:R-:W-:Y:S01]  /*df20*/  FMUL R19, R46, R2.reuse ;  /* 0x000000022e137220 */ /* 0x080fe20000400000 */
[-C--:B------:R-:W-:Y:S01]  /*df30*/  FMUL R47, R47, R2.reuse ;  /* 0x000000022f2f7220 */ /* 0x080fe20000400000 */
[-C--:B------:R-:W-:Y:S01]  /*df40*/  FMUL R49, R49, R2.reuse ;  /* 0x0000000231317220 */ /* 0x080fe20000400000 */
[----:B------:R-:W-:Y:S05]  /*df50*/  WARPSYNC.ALL ;  /* 0x0000000000007948 */ /* 0x000fea0003800000 */
[-C--:B------:R-:W-:Y:S01]  /*df60*/  FMUL R51, R51, R2.reuse ;  /* 0x0000000233337220 */ /* 0x080fe20000400000 */
[-C--:B------:R-:W-:Y:S01]  /*df70*/  FMUL R53, R53, R2.reuse ;  /* 0x0000000235357220 */ /* 0x080fe20000400000 */
[----:B------:R-:W-:Y:S01]  /*df80*/  FMUL R55, R55, R2 ;  /* 0x0000000237377220 */ /* 0x000fe20000400000 */
[----:B------:R-:W-:Y:S01]  /*df90*/  BSSY B0, `(.L_x_76) ;  /* 0x0000044000007945 */ /* 0x000fe20003800000 */
[----:B--2---:R-:W-:-:S02]  /*dfa0*/  HADD2.F32 R12, -RZ, R8.H0_H0 ;  /* 0x20000008ff0c7230 */ /* 0x004fc40000004100 */
[----:B------:R-:W-:Y:S02]  /*dfb0*/  HADD2.F32 R14, -RZ, R8.H1_H1 ;  /* 0x30000008ff0e7230 */ /* 0x000fe40000004100 */
[----:B------:R-:W-:Y:S02]  /*dfc0*/  HADD2.F32 R16, -RZ, R9.H1_H1 ;  /* 0x30000009ff107230 */ /* 0x000fe40000004100 */
[----:B------:R-:W-:Y:S01]  /*dfd0*/  FFMA R12, R12, R0, R13 ;  /* 0x000000000c0c7223 */ /* 0x000fe2000000000d */
[----:B------:R-:W-:Y:S01]  /*dfe0*/  FMUL R13, R41, R2 ;  /* 0x00000002290d7220 */ /* 0x000fe20000400000 */
[----:B------:R-:W-:Y:S02]  /*dff0*/  HADD2.F32 R18, -RZ, R10.H1_H1 ;  /* 0x3000000aff127230 */ /* 0x000fe40000004100 */
[----:B------:R-:W-:Y:S02]  /*e000*/  HADD2.F32 R20, -RZ, R11.H1_H1 ;  /* 0x3000000bff147230 */ /* 0x000fe40000004100 */
[----:B------:R-:W-:Y:S01]  /*e010*/  FFMA R13, R14, R0, R13 ;  /* 0x000000000e0d7223 */ /* 0x000fe2000000000d */
[----:B------:R-:W-:-:S02]  /*e020*/  HADD2.F32 R14, -RZ, R9.H0_H0 ;  /* 0x20000009ff0e7230 */ /* 0x000fc40000004100 */
[----:B------:R-:W-:Y:S02]  /*e030*/  FFMA R47, R20, R0, R47 ;  /* 0x00000000142f7223 */ /* 0x000fe4000000002f */
[----:B------:R-:W-:Y:S01]  /*e040*/  F2FP.F16.F32.PACK_AB R12, R13, R12 ;  /* 0x0000000c0d0c723e */ /* 0x000fe200000000ff */
[----:B------:R-:W-:Y:S01]  /*e050*/  FFMA R14, R14, R0, R15 ;  /* 0x000000000e0e7223 */ /* 0x000fe2000000000f */
[----:B------:R-:W-:Y:S01]  /*e060*/  FMUL R15, R43, R2 ;  /* 0x000000022b0f7220 */ /* 0x000fe20000400000 */
[----:B-1----:R-:W-:-:S03]  /*e070*/  HADD2.F32 R20, -RZ, R5.H1_H1 ;  /* 0x30000005ff147230 */ /* 0x002fc60000004100 */
[----:B------:R-:W-:Y:S01]  /*e080*/  FFMA R15, R16, R0, R15 ;  /* 0x00000000100f7223 */ /* 0x000fe2000000000f */
[----:B------:R-:W-:-:S04]  /*e090*/  HADD2.F32 R16, -RZ, R10.H0_H0 ;  /* 0x2000000aff107230 */ /* 0x000fc80000004100 */
[----:B------:R-:W-:Y:S01]  /*e0a0*/  F2FP.F16.F32.PACK_AB R13, R15, R14 ;  /* 0x0000000e0f0d723e */ /* 0x000fe200000000ff */
[----:B------:R-:W-:Y:S01]  /*e0b0*/  FFMA R16, R16, R0, R17 ;  /* 0x0000000010107223 */ /* 0x000fe20000000011 */
[----:B------:R-:W-:-:S04]  /*e0c0*/  FMUL R17, R45, R2 ;  /* 0x000000022d117220 */ /* 0x000fc80000400000 */
[----:B------:R-:W-:Y:S01]  /*e0d0*/  FFMA R17, R18, R0, R17 ;  /* 0x0000000012117223 */ /* 0x000fe20000000011 */
[----:B------:R-:W-:-:S04]  /*e0e0*/  HADD2.F32 R18, -RZ, R11.H0_H0 ;  /* 0x2000000bff127230 */ /* 0x000fc80000004100 */
[----:B------:R-:W-:Y:S01]  /*e0f0*/  F2FP.F16.F32.PACK_AB R14, R17, R16 ;  /* 0x00000010110e723e */ /* 0x000fe200000000ff */
[----:B------:R-:W-:Y:S01]  /*e100*/  FFMA R18, R18, R0, R19 ;  /* 0x0000000012127223 */ /* 0x000fe20000000013 */
[--C-:B------:R-:W-:Y:S02]  /*e110*/  HADD2.F32 R16, -RZ, R4.reuse.H0_H0 ;  /* 0x20000004ff107230 */ /* 0x100fe40000004100 */
[-C--:B------:R-:W-:Y:S01]  /*e120*/  FMUL R17, R48, R2.reuse ;  /* 0x0000000230117220 */ /* 0x080fe20000400000 */
[----:B------:R-:W-:Y:S01]  /*e130*/  FMUL R19, R50, R2 ;  /* 0x0000000232137220 */ /* 0x000fe20000400000 */
[----:B------:R-:W-:Y:S01]  /*e140*/  F2FP.F16.F32.PACK_AB R15, R47, R18 ;  /* 0x000000122f0f723e */ /* 0x000fe200000000ff */
[----:B------:R-:W-:Y:S02]  /*e150*/  HADD2.F32 R18, -RZ, R4.H1_H1 ;  /* 0x30000004ff127230 */ /* 0x000fe40000004100 */
[-C--:B------:R-:W-:Y:S02]  /*e160*/  FFMA R16, R16, R0.reuse, R17 ;  /* 0x0000000010107223 */ /* 0x080fe40000000011 */
[----:B------:R1:W-:Y:S01]  /*e170*/  STSM.16.MT88.4 [R3+0x36000], R12 ;  /* 0x0360000c03007844 */ /* 0x0003e20000004200 */
[----:B------:R-:W-:Y:S01]  /*e180*/  FFMA R17, R18, R0, R49 ;  /* 0x0000000012117223 */ /* 0x000fe20000000031 */
[----:B------:R-:W-:-:S02]  /*e190*/  HADD2.F32 R18, -RZ, R5.H0_H0 ;  /* 0x20000005ff127230 */ /* 0x000fc40000004100 */
[--C-:B-1----:R-:W-:Y:S02]  /*e1a0*/  HADD2.F32 R12, -RZ, R6.reuse.H0_H0 ;  /* 0x20000006ff0c7230 */ /* 0x102fe40000004100 */
[----:B------:R-:W-:Y:S01]  /*e1b0*/  FMUL R15, R52, R2 ;  /* 0x00000002340f7220 */ /* 0x000fe20000400000 */
[-C--:B------:R-:W-:Y:S01]  /*e1c0*/  FFMA R13, R18, R0.reuse, R19 ;  /* 0x00000000120d7223 */ /* 0x080fe20000000013 */
[-C--:B------:R-:W-:Y:S01]  /*e1d0*/  FFMA R14, R20, R0.reuse, R51 ;  /* 0x00000000140e7223 */ /* 0x080fe20000000033 */
[----:B------:R-:W-:Y:S02]  /*e1e0*/  HADD2.F32 R18, -RZ, R6.H1_H1 ;  /* 0x30000006ff127230 */ /* 0x000fe40000004100 */
[----:B------:R-:W-:Y:S01]  /*e1f0*/  FFMA R15, R12, R0, R15 ;  /* 0x000000000c0f7223 */ /* 0x000fe2000000000f */
[--C-:B------:R-:W-:Y:S02]  /*e200*/  HADD2.F32 R12, -RZ, R7.reuse.H0_H0 ;  /* 0x20000007ff0c7230 */ /* 0x100fe40000004100 */
[----:B------:R-:W-:Y:S01]  /*e210*/  FMUL R19, R54, R2 ;  /* 0x0000000236137220 */ /* 0x000fe20000400000 */
[----:B------:R-:W-:-:S02]  /*e220*/  HADD2.F32 R20, -RZ, R7.H1_H1 ;  /* 0x30000007ff147230 */ /* 0x000fc40000004100 */
[-C--:B------:R-:W-:Y:S01]  /*e230*/  FFMA R18, R18, R0.reuse, R53 ;  /* 0x0000000012127223 */ /* 0x080fe20000000035 */
[----:B------:R-:W-:Y:S01]  /*e240*/  F2FP.F16.F32.PACK_AB R13, R14, R13 ;  /* 0x0000000d0e0d723e */ /* 0x000fe200000000ff */
[----:B------:R-:W-:Y:S01]  /*e250*/  FFMA R19, R12, R0, R19 ;  /* 0x000000000c137223 */ /* 0x000fe20000000013 */
[----:B------:R-:W-:Y:S01]  /*e260*/  F2FP.F16.F32.PACK_AB R12, R17, R16 ;  /* 0x00000010110c723e */ /* 0x000fe200000000ff */
[----:B------:R-:W-:Y:S01]  /*e270*/  FFMA R20, R20, R0, R55 ;  /* 0x0000000014147223 */ /* 0x000fe20000000037 */
[----:B------:R-:W-:-:S04]  /*e280*/  F2FP.F16.F32.PACK_AB R14, R18, R15 ;  /* 0x0000000f120e723e */ /* 0x000fc800000000ff */
        /* <DEDUP_REMOVED lines=20> */
.L_x_77:
[----:B------:R-:W-:Y:S05]  /*e3d0*/  BSYNC B0 ;  /* 0x0000000000007941 */ /* 0x000fea0003800000 */
.L_x_76:
[----:B------:R-:W-:Y:S06]  /*e3e0*/  BAR.SYNC.DEFER_BLOCKING 0x1, 0x100 ;  /* 0x0044000000007b1d */ /* 0x000fec0000010000 */
[----:B------:R-:W-:Y:S05]  /*e3f0*/  @!P1 BRA `(.L_x_78) ;  /* 0x0000000000049947 */ /* 0x000fea0003800000 */
[----:B------:R-:W-:Y:S01]  /*e400*/  BPT.TRAP 0x1 ;  /* 0x000000040000795c */ /* 0x000fe20000300000 */
.L_x_78:
        /* <DEDUP_REMOVED lines=9> */
.L_x_79:
[----:B------:R-:W-:-:S04]  /*e4a0*/  MOV R20, 0x1 ;  /* 0x0000000100147802 */ /* 0x000fc80000000f00 */
[----:B------:R-:W-:-:S04]  /*e4b0*/  SHF.L.U32 R20, R20, 0x1f, RZ ;  /* 0x0000001f14147819 */ /* 0x000fc800000006ff */
[----:B------:R-:W2:Y:S02]  /*e4c0*/  SYNCS.PHASECHK.TRANS64.TRYWAIT P3, [UR43+0x384b0], R20 ;  /* 0x0384b014ff0075a7 */ /* 0x000ea4000806016b */
[----:B--2---:R-:W-:Y:S05]  /*e4d0*/  @!P3 BRA `(.L_x_80) ;  /* 0x000000c0004cb947 */ /* 0x004fea0003800000 */
.L_x_357:
        /* <DEDUP_REMOVED lines=21> */
[----:B-1----:R-:W-:-:S02]  /*e630*/  HADD2.F32 R12, -RZ, R8.H0_H0 ;  /* 0x20000008ff0c7230 */ /* 0x002fc40000004100 */
[----:B------:R-:W-:Y:S02]  /*e640*/  HADD2.F32 R18, -RZ, R9.H1_H1 ;  /* 0x30000009ff127230 */ /* 0x000fe40000004100 */
[-C--:B--2---:R-:W-:Y:S01]  /*e650*/  FMUL R13, R13, R2.reuse ;  /* 0x000000020d0d7220 */ /* 0x084fe20000400000 */
[----:B---3--:R-:W-:-:S03]  /*e660*/  FMUL R15, R15, R2 ;  /* 0x000000020f0f7220 */ /* 0x008fc60000400000 */
[----:B------:R-:W-:Y:S01]  /*e670*/  FFMA R12, R12, R0, R13 ;  /* 0x000000000c0c7223 */ /* 0x000fe2000000000d */
[-C--:B----4-:R-:W-:Y:S01]  /*e680*/  FMUL R17, R16, R2.reuse ;  /* 0x0000000210117220 */ /* 0x090fe20000400000 */
[----:B------:R-:W-:Y:S02]  /*e690*/  HADD2.F32 R16, -RZ, R9.H0_H0 ;  /* 0x20000009ff107230 */ /* 0x000fe40000004100 */
[----:B-----5:R-:W-:Y:S01]  /*e6a0*/  FMUL R19, R14, R2 ;  /* 0x000000020e137220 */ /* 0x020fe20000400000 */
[----:B------:R-:W-:-:S05]  /*e6b0*/  HADD2.F32 R14, -RZ, R8.H1_H1 ;  /* 0x30000008ff0e7230 */ /* 0x000fca0000004100 */
[-C--:B------:R-:W-:Y:S01]  /*e6c0*/  FFMA R13, R14, R0.reuse, R15 ;  /* 0x000000000e0d7223 */ /* 0x080fe2000000000f */
[-C--:B------:R-:W-:Y:S01]  /*e6d0*/  FFMA R14, R16, R0.reuse, R17 ;  /* 0x00000000100e7223 */ /* 0x080fe20000000011 */
[----:B------:R-:W-:Y:S01]  /*e6e0*/  FFMA R15, R18, R0, R19 ;  /* 0x00000000120f7223 */ /* 0x000fe20000000013 */
[--C-:B------:R-:W-:Y:S02]  /*e6f0*/  HADD2.F32 R16, -RZ, R10.reuse.H0_H0 ;  /* 0x2000000aff107230 */ /* 0x100fe40000004100 */
[-C--:B------:R-:W-:Y:S01]  /*e700*/  FMUL R17, R33, R2.reuse ;  /* 0x0000000221117220 */ /* 0x080fe20000400000 */
[-C--:B------:R-:W-:Y:S01]  /*e710*/  FMUL R19, R22, R2.reuse ;  /* 0x0000000216137220 */ /* 0x080fe20000400000 */
[----:B------:R-:W-:Y:S02]  /*e720*/  HADD2.F32 R18, -RZ, R10.H1_H1 ;  /* 0x3000000aff127230 */ /* 0x000fe40000004100 */
[----:B------:R-:W-:Y:S01]  /*e730*/  FMUL R21, R21, R2 ;  /* 0x0000000215157220 */ /* 0x000fe20000400000 */
[----:B------:R-:W-:-:S02]  /*e740*/  HADD2.F32 R22, -RZ, R11.H0_H0 ;  /* 0x2000000bff167230 */ /* 0x000fc40000004100 */
[----:B------:R-:W-:Y:S01]  /*e750*/  FFMA R16, R16, R0, R17 ;  /* 0x0000000010107223 */ /* 0x000fe20000000011 */
[----:B------:R-:W-:Y:S01]  /*e760*/  F2FP.F16.F32.PACK_AB R12, R13, R12 ;  /* 0x0000000c0d0c723e */ /* 0x000fe200000000ff */
[----:B------:R-:W-:Y:S01]  /*e770*/  FFMA R17, R18, R0, R19 ;  /* 0x0000000012117223 */ /* 0x000fe20000000013 */
[----:B------:R-:W-:Y:S01]  /*e780*/  FMUL R19, R26, R2 ;  /* 0x000000021a137220 */ /* 0x000fe20000400000 */
[----:B------:R-:W-:Y:S01]  /*e790*/  FFMA R18, R22, R0, R21 ;  /* 0x0000000016127223 */ /* 0x000fe20000000015 */
[----:B------:R-:W-:Y:S02]  /*e7a0*/  HADD2.F32 R22, -RZ, R11.H1_H1 ;  /* 0x3000000bff167230 */ /* 0x000fe40000004100 */
[----:B------:R-:W-:Y:S01]  /*e7b0*/  FMUL R21, R25, R2 ;  /* 0x0000000219157220 */ /* 0x000fe20000400000 */
[--C-:B------:R-:W-:Y:S01]  /*e7c0*/  HADD2.F32 R26, -RZ, R4.reuse.H1_H1 ;  /* 0x30000004ff1a7230 */ /* 0x100fe20000004100 */
[----:B------:R-:W-:Y:S01]  /*e7d0*/  F2FP.F16.F32.PACK_AB R13, R15, R14 ;  /* 0x0000000e0f0d723e */ /* 0x000fe200000000ff */
[----:B------:R-:W-:Y:S01]  /*e7e0*/  FMUL R25, R24, R2 ;  /* 0x0000000218197220 */ /* 0x000fe20000400000 */
[----:B------:R-:W-:-:S02]  /*e7f0*/  HADD2.F32 R24, -RZ, R4.H0_H0 ;  /* 0x20000004ff187230 */ /* 0x000fc40000004100 */
[----:B------:R-:W-:Y:S01]  /*e800*/  FFMA R19, R22, R0, R19 ;  /* 0x0000000016137223 */ /* 0x000fe20000000013 */
[----:B------:R-:W-:Y:S01]  /*e810*/  F2FP.F16.F32.PACK_AB R14, R17, R16 ;  /* 0x00000010110e723e */ /* 0x000fe200000000ff */
[----:B------:R-:W-:Y:S01]  /*e820*/  FFMA R22, R26, R0, R25 ;  /* 0x000000001a167223 */ /* 0x000fe20000000019 */
[----:B------:R-:W-:Y:S01]  /*e830*/  FMUL R25, R29, R2 ;  /* 0x000000021d197220 */ /* 0x000fe20000400000 */
[----:B------:R-:W-:Y:S01]  /*e840*/  FFMA R21, R24, R0, R21 ;  /* 0x0000000018157223 */ /* 0x000fe20000000015 */
[--C-:B------:R-:W-:Y:S02]  /*e850*/  HADD2.F32 R24, -RZ, R5.reuse.H0_H0 ;  /* 0x20000005ff187230 */ /* 0x100fe40000004100 */
[----:B------:R-:W-:Y:S01]  /*e860*/  FMUL R27, R27, R2 ;  /* 0x000000021b1b7220 */ /* 0x000fe20000400000 */
[----:B------:R-:W-:Y:S01]  /*e870*/  HADD2.F32 R26, -RZ, R5.H1_H1 ;  /* 0x30000005ff1a7230 */ /* 0x000fe20000004100 */
[----:B------:R-:W-:Y:S01]  /*e880*/  F2FP.F16.F32.PACK_AB R15, R19, R18 ;  /* 0x00000012130f723e */ /* 0x000fe200000000ff */
[----:B------:R-:W-:Y:S01]  /*e890*/  FMUL R29, R28, R2 ;  /* 0x000000021c1d7220 */ /* 0x000fe20000400000 */
[----:B------:R-:W-:-:S02]  /*e8a0*/  HADD2.F32 R28, -RZ, R6.H0_H0 ;  /* 0x20000006ff1c7230 */ /* 0x000fc40000004100 */
[-C--:B------:R-:W-:Y:S01]  /*e8b0*/  FFMA R25, R24, R0.reuse, R25 ;  /* 0x0000000018197223 */ /* 0x080fe20000000019 */
[----:B------:R-:W-:Y:S01]  /*e8c0*/  FFMA R24, R26, R0, R27 ;  /* 0x000000001a187223 */ /* 0x000fe2000000001b */
[----:B------:R-:W-:Y:S02]  /*e8d0*/  HADD2.F32 R26, -RZ, R6.H1_H1 ;  /* 0x30000006ff1a7230 */ /* 0x000fe40000004100 */
[----:B------:R-:W-:Y:S01]  /*e8e0*/  FMUL R27, R32, R2 ;  /* 0x00000002201b7220 */ /* 0x000fe20000400000 */
[----:B------:R-:W-:Y:S01]  /*e8f0*/  FFMA R29, R28, R0, R29 ;  /* 0x000000001c1d7223 */ /* 0x000fe2000000001d */
[--C-:B------:R-:W-:Y:S02]  /*e900*/  HADD2.F32 R28, -RZ, R7.reuse.H0_H0 ;  /* 0x20000007ff1c7230 */ /* 0x100fe40000004100 */
[----:B------:R-:W-:Y:S01]  /*e910*/  FMUL R31, R31, R2 ;  /* 0x000000021f1f7220 */ /* 0x000fe20000400000 */
[----:B------:R-:W-:Y:S01]  /*e920*/  FFMA R26, R26, R0, R27 ;  /* 0x000000001a1a7223 */ /* 0x000fe2000000001b */
[----:B------:R-:W-:Y:S01]  /*e930*/  F2FP.F16.F32.PACK_AB R16, R22, R21 ;  /* 0x000000151610723e */ /* 0x000fe200000000ff */
[----:B------:R1:W-:Y:S01]  /*e940*/  STSM.16.MT88.4 [R3+0x30000], R12 ;  /* 0x0300000c03007844 */ /* 0x0003e20000004200 */
[----:B------:R-:W-:Y:S01]  /*e950*/  FMUL R33, R30, R2 ;  /* 0x000000021e217220 */ /* 0x000fe20000400000 */
[----:B------:R-:W-:-:S02]  /*e960*/  HADD2.F32 R30, -RZ, R7.H1_H1 ;  /* 0x30000007ff1e7230 */ /* 0x000fc40000004100 */
[-C--:B------:R-:W-:Y:S01]  /*e970*/  FFMA R31, R28, R0.reuse, R31 ;  /* 0x000000001c1f7223 */ /* 0x080fe2000000001f */
[----:B------:R-:W-:Y:S02]  /*e980*/  F2FP.F16.F32.PACK_AB R17, R24, R25 ;  /* 0x000000191811723e */ /* 0x000fe400000000ff */
[----:B------:R-:W-:Y:S01]  /*e990*/  F2FP.F16.F32.PACK_AB R18, R26, R29 ;  /* 0x0000001d1a12723e */ /* 0x000fe200000000ff */
        /* <DEDUP_REMOVED lines=21> */
.L_x_82:
[----:B------:R-:W-:Y:S05]  /*eaf0*/  BSYNC B0 ;  /* 0x0000000000007941 */ /* 0x000fea0003800000 */
.L_x_81:
[----:B------:R-:W-:Y:S06]  /*eb00*/  BAR.SYNC.DEFER_BLOCKING 0x1, 0x100 ;  /* 0x0044000000007b1d */ /* 0x000fec0000010000 */
[----:B------:R-:W-:Y:S05]  /*eb10*/  @!P1 BRA `(.L_x_83) ;  /* 0x0000000000049947 */ /* 0x000fea0003800000 */
[----:B------:R-:W-:Y:S01]  /*eb20*/  BPT.TRAP 0x1 ;  /* 0x000000040000795c */ /* 0x000fe20000300000 */
.L_x_83:
        /* <DEDUP_REMOVED lines=9> */
.L_x_84:
[----:B------:R-:W2:Y:S02]  /*ebc0*/  SYNCS.PHASECHK.TRANS64.TRYWAIT P3, [UR43+0x384b8], R20 ;  /* 0x0384b814ff0075a7 */ /* 0x000ea4000806016b */
[----:B--2---:R-:W-:Y:S05]  /*ebd0*/  @!P3 BRA `(.L_x_85) ;  /* 0x000000b800a4b947 */ /* 0x004fea0003800000 */
.L_x_358:
        /* <DEDUP_REMOVED lines=19> */
[----:B------:R-:W-:Y:S05]  /*ed10*/  WARPSYNC.ALL ;  /* 0x0000000000007948 */ /* 0x000fea0003800000 */
[----:B------:R-:W-:Y:S01]  /*ed20*/  BSSY B0, `(.L_x_86) ;  /* 0x000003d000007945 */ /* 0x000fe20003800000 */
[----:B--2---:R-:W-:-:S02]  /*ed30*/  HADD2.F32 R12, -RZ, R8.H0_H0 ;  /* 0x20000008ff0c7230 */ /* 0x004fc40000004100 */
[----:B------:R-:W-:Y:S02]  /*ed40*/  HADD2.F32 R14, -RZ, R8.H1_H1 ;  /* 0x30000008ff0e7230 */ /* 0x000fe40000004100 */
[--C-:B------:R-:W-:Y:S02]  /*ed50*/  HADD2.F32 R16, -RZ, R9.reuse.H0_H0 ;  /* 0x20000009ff107230 */ /* 0x100fe40000004100 */
[-C--:B------:R-:W-:Y:S01]  /*ed60*/  FFMA R12, R12, R0.reuse, R13 ;  /* 0x000000000c0c7223 */ /* 0x080fe2000000000d */
[----:B------:R-:W-:Y:S02]  /*ed70*/  HADD2.F32 R18, -RZ, R9.H1_H1 ;  /* 0x30000009ff127230 */ /* 0x000fe40000004100 */
[-C--:B------:R-:W-:Y:S01]  /*ed80*/  FFMA R13, R14, R0.reuse, R57 ;  /* 0x000000000e0d7223 */ /* 0x080fe20000000039 */
[----:B------:R-:W-:Y:S02]  /*ed90*/  HADD2.F32 R22, -RZ, R11.H0_H0 ;  /* 0x2000000bff167230 */ /* 0x000fe40000004100 */
[----:B------:R-:W-:Y:S01]  /*eda0*/  FFMA R14, R16, R0, R15 ;  /* 0x00000000100e7223 */ /* 0x000fe2000000000f */
[----:B------:R-:W-:-:S02]  /*edb0*/  HADD2.F32 R16, -RZ, R10.H0_H0 ;  /* 0x2000000aff107230 */ /* 0x000fc40000004100 */
[-C--:B------:R-:W-:Y:S01]  /*edc0*/  FFMA R15, R18, R0.reuse, R59 ;  /* 0x00000000120f7223 */ /* 0x080fe2000000003b */
[----:B------:R-:W-:Y:S02]  /*edd0*/  HADD2.F32 R18, -RZ, R10.H1_H1 ;  /* 0x3000000aff127230 */ /* 0x000fe40000004100 */
[-C--:B------:R-:W-:Y:S01]  /*ede0*/  FFMA R19, R22, R0.reuse, R19 ;  /* 0x0000000016137223 */ /* 0x080fe20000000013 */
[----:B------:R-:W-:Y:S02]  /*edf0*/  HADD2.F32 R24, -RZ, R11.H1_H1 ;  /* 0x3000000bff187230 */ /* 0x000fe40000004100 */
[-C--:B------:R-:W-:Y:S01]  /*ee00*/  FFMA R17, R16, R0.reuse, R17 ;  /* 0x0000000010117223 */ /* 0x080fe20000000011 */
[----:B-1----:R-:W-:Y:S02]  /*ee10*/  HADD2.F32 R22, -RZ, R4.H0_H0 ;  /* 0x20000004ff167230 */ /* 0x002fe40000004100 */
[----:B------:R-:W-:Y:S01]  /*ee20*/  FFMA R16, R18, R0, R61 ;  /* 0x0000000012107223 */ /* 0x000fe2000000003d */
[----:B------:R-:W-:-:S02]  /*ee30*/  HADD2.F32 R26, -RZ, R5.H0_H0 ;  /* 0x20000005ff1a7230 */ /* 0x000fc40000004100 */
[-C--:B------:R-:W-:Y:S01]  /*ee40*/  FFMA R18, R24, R0.reuse, R63 ;  /* 0x0000000018127223 */ /* 0x080fe2000000003f */
[----:B------:R-:W-:Y:S02]  /*ee50*/  HADD2.F32 R24, -RZ, R4.H1_H1 ;  /* 0x30000004ff187230 */ /* 0x000fe40000004100 */
        /* <DEDUP_REMOVED lines=10> */
[----:B------:R-:W-:Y:S01]  /*ef00*/  FFMA R29, R30, R0, R29 ;  /* 0x000000001e1d7223 */ /* 0x000fe2000000001d */
[----:B------:R-:W-:Y:S01]  /*ef10*/  F2FP.F16.F32.PACK_AB R12, R13, R12 ;  /* 0x0000000c0d0c723e */ /* 0x000fe200000000ff */
[----:B------:R-:W-:Y:S01]  /*ef20*/  FFMA R26, R28, R0, R69 ;  /* 0x000000001c1a7223 */ /* 0x000fe20000000045 */
[----:B------:R-:W-:Y:S01]  /*ef30*/  F2FP.F16.F32.PACK_AB R13, R15, R14 ;  /* 0x0000000e0f0d723e */ /* 0x000fe200000000ff */
[----:B------:R-:W-:Y:S01]  /*ef40*/  FFMA R28, R32, R0, R71 ;  /* 0x00000000201c7223 */ /* 0x000fe20000000047 */
[----:B------:R-:W-:-:S02]  /*ef50*/  F2FP.F16.F32.PACK_AB R14, R16, R17 ;  /* 0x00000011100e723e */ /* 0x000fc400000000ff */
[----:B------:R-:W-:Y:S02]  /*ef60*/  F2FP.F16.F32.PACK_AB R15, R18, R19 ;  /* 0x00000013120f723e */ /* 0x000fe400000000ff */
[----:B------:R-:W-:Y:S02]  /*ef70*/  F2FP.F16.F32.PACK_AB R16, R22, R21 ;  /* 0x000000151610723e */ /* 0x000fe400000000ff */
[----:B------:R-:W-:Y:S01]  /*ef80*/  F2FP.F16.F32.PACK_AB R17, R24, R25 ;  /* 0x000000191811723e */ /* 0x000fe200000000ff */
[----:B------:R1:W-:Y:S01]  /*ef90*/  STSM.16.MT88.4 [R3+0x32000], R12 ;  /* 0x0320000c03007844 */ /* 0x0003e20000004200 */
        /* <DEDUP_REMOVED lines=21> */
.L_x_87:
[----:B------:R-:W-:Y:S05]  /*f0f0*/  BSYNC B0 ;  /* 0x0000000000007941 */ /* 0x000fea0003800000 */
.L_x_86:
[----:B------:R-:W-:Y:S06]  /*f100*/  BAR.SYNC.DEFER_BLOCKING 0x1, 0x100 ;  /* 0x0044000000007b1d */ /* 0x000fec0000010000 */
[----:B------:R-:W-:Y:S05]  /*f110*/  @!P1 BRA `(.L_x_88) ;  /* 0x0000000000049947 */ /* 0x000fea0003800000 */
[----:B------:R-:W-:Y:S01]  /*f120*/  BPT.TRAP 0x1 ;  /* 0x000000040000795c */ /* 0x000fe20000300000 */
.L_x_88:
        /* <DEDUP_REMOVED lines=9> */
.L_x_89:
[----:B------:R-:W2:Y:S02]  /*f1c0*/  SYNCS.PHASECHK.TRANS64.TRYWAIT P3, [UR43+0x384c0], R20 ;  /* 0x0384c014ff0075a7 */ /* 0x000ea4000806016b */
[----:B--2---:R-:W-:Y:S05]  /*f1d0*/  @!P3 BRA `(.L_x_90) ;  /* 0x000000b4003cb947 */ /* 0x004fea0003800000 */
.L_x_359:
        /* <DEDUP_REMOVED lines=24> */
[-C--:B---3--:R-:W-:Y:S01]  /*f360*/  FMUL R15, R14, R2.reuse ;  /* 0x000000020e0f7220 */ /* 0x088fe20000400000 */
[--C-:B------:R-:W-:Y:S02]  /*f370*/  HADD2.F32 R14, -RZ, R8.reuse.H1_H1 ;  /* 0x30000008ff0e7230 */ /* 0x100fe40000004100 */
[----:B----4-:R-:W-:Y:S01]  /*f380*/  FMUL R17, R12, R2 ;  /* 0x000000020c117220 */ /* 0x010fe20000400000 */
[----:B------:R-:W-:Y:S02]  /*f390*/  HADD2.F32 R12, -RZ, R8.H0_H0 ;  /* 0x20000008ff0c7230 */ /* 0x000fe40000004100 */
[----:B------:R-:W-:Y:S01]  /*f3a0*/  FFMA R15, R14, R0, R15 ;  /* 0x000000000e0f7223 */ /* 0x000fe2000000000f */
[----:B-----5:R-:W-:-:S02]  /*f3b0*/  FMUL R19, R19, R2 ;  /* 0x0000000213137220 */ /* 0x020fc40000400000 */
[-C--:B------:R-:W-:Y:S01]  /*f3c0*/  FFMA R12, R12, R0.reuse, R13 ;  /* 0x000000000c0c7223 */ /* 0x080fe2000000000d */
[-C--:B------:R-:W-:Y:S01]  /*f3d0*/  FFMA R13, R16, R0.reuse, R17 ;  /* 0x00000000100d7223 */ /* 0x080fe20000000011 */
[----:B------:R-:W-:Y:S01]  /*f3e0*/  FFMA R14, R18, R0, R19 ;  /* 0x00000000120e7223 */ /* 0x000fe20000000013 */
[--C-:B------:R-:W-:Y:S02]  /*f3f0*/  HADD2.F32 R16, -RZ, R10.reuse.H0_H0 ;  /* 0x2000000aff107230 */ /* 0x100fe40000004100 */
[-C--:B------:R-:W-:Y:S01]  /*f400*/  FMUL R17, R24, R2.reuse ;  /* 0x0000000218117220 */ /* 0x080fe20000400000 */
[----:B------:R-:W-:Y:S02]  /*f410*/  HADD2.F32 R18, -RZ, R10.H1_H1 ;  /* 0x3000000aff127230 */ /* 0x000fe40000004100 */
[----:B------:R-:W-:Y:S01]  /*f420*/  FMUL R19, R22, R2 ;  /* 0x0000000216137220 */ /* 0x000fe20000400000 */
[--C-:B------:R-:W-:Y:S02]  /*f430*/  HADD2.F32 R22, -RZ, R11.reuse.H0_H0 ;  /* 0x2000000bff167230 */ /* 0x100fe40000004100 */
[----:B------:R-:W-:Y:S01]  /*f440*/  FFMA R17, R16, R0, R17 ;  /* 0x0000000010117223 */ /* 0x000fe20000000011 */
[----:B------:R-:W-:-:S02]  /*f450*/  HADD2.F32 R24, -RZ, R11.H1_H1 ;  /* 0x3000000bff187230 */ /* 0x000fc40000004100 */
[----:B------:R-:W-:Y:S01]  /*f460*/  FMUL R21, R21, R2 ;  /* 0x0000000215157220 */ /* 0x000fe20000400000 */
[----:B------:R-:W-:Y:S01]  /*f470*/  FFMA R16, R18, R0, R19 ;  /* 0x0000000012107223 */ /* 0x000fe20000000013 */
[----:B------:R-:W-:Y:S01]  /*f480*/  F2FP.F16.F32.PACK_AB R13, R14, R13 ;  /* 0x0000000d0e0d723e */ /* 0x000fe200000000ff */
[----:B------:R-:W-:Y:S01]  /*f490*/  FMUL R25, R25, R2 ;  /* 0x0000000219197220 */ /* 0x000fe20000400000 */
[----:B------:R-:W-:Y:S01]  /*f4a0*/  FFMA R21, R22, R0, R21 ;  /* 0x0000000016157223 */ /* 0x000fe20000000015 */
[--C-:B------:R-:W-:Y:S01]  /*f4b0*/  HADD2.F32 R22, -RZ, R4.reuse.H0_H0 ;  /* 0x20000004ff167230 */ /* 0x100fe20000004100 */
[----:B------:R-:W-:Y:S01]  /*f4c0*/  F2FP.F16.F32.PACK_AB R12, R15, R12 ;  /* 0x0000000c0f0c723e */ /* 0x000fe200000000ff */
[----:B------:R-:W-:Y:S01]  /*f4d0*/  FFMA R18, R24, R0, R25 ;  /* 0x0000000018127223 */ /* 0x000fe20000000019 */
[-C--:B------:R-:W-:Y:S01]  /*f4e0*/  FMUL R19, R28, R2.reuse ;  /* 0x000000021c137220 */ /* 0x080fe20000400000 */
[----:B------:R-:W-:Y:S01]  /*f4f0*/  HADD2.F32 R24, -RZ, R4.H1_H1 ;  /* 0x30000004ff187230 */ /* 0x000fe20000004100 */
[----:B------:R-:W-:Y:S01]  /*f500*/  F2FP.F16.F32.PACK_AB R14, R16, R17 ;  /* 0x00000011100e723e */ /* 0x000fe200000000ff */
[----:B------:R-:W-:Y:S01]  /*f510*/  FMUL R25, R27, R2 ;  /* 0x000000021b197220 */ /* 0x000fe20000400000 */
[----:B------:R-:W-:-:S02]  /*f520*/  HADD2.F32 R28, -RZ, R5.H1_H1 ;  /* 0x30000005ff1c7230 */ /* 0x000fc40000004100 */
[----:B------:R-:W-:Y:S01]  /*f530*/  FFMA R19, R22, R0, R19 ;  /* 0x0000000016137223 */ /* 0x000fe20000000013 */
[----:B------:R-:W-:Y:S01]  /*f540*/  F2FP.F16.F32.PACK_AB R15, R18, R21 ;  /* 0x00000015120f723e */ /* 0x000fe200000000ff */
[----:B------:R-:W-:Y:S01]  /*f550*/  FMUL R27, R26, R2 ;  /* 0x000000021a1b7220 */ /* 0x000fe20000400000 */
[----:B------:R-:W-:Y:S02]  /*f560*/  HADD2.F32 R26, -RZ, R5.H0_H0 ;  /* 0x20000005ff1a7230 */ /* 0x000fe40000004100 */
[----:B------:R-:W-:Y:S01]  /*f570*/  FFMA R22, R24, R0, R25 ;  /* 0x0000000018167223 */ /* 0x000fe20000000019 */
[----:B------:R-:W-:Y:S01]  /*f580*/  FMUL R29, R29, R2 ;  /* 0x000000021d1d7220 */ /* 0x000fe20000400000 */
[----:B------:R1:W-:Y:S01]  /*f590*/  STSM.16.MT88.4 [R3+0x34000], R12 ;  /* 0x0340000c03007844 */ /* 0x0003e20000004200 */
[-C--:B------:R-:W-:Y:S01]  /*f5a0*/  FFMA R27, R26, R0.reuse, R27 ;  /* 0x000000001a1b7223 */ /* 0x080fe2000000001b */
[--C-:B------:R-:W-:Y:S02]  /*f5b0*/  HADD2.F32 R26, -RZ, R6.reuse.H0_H0 ;  /* 0x20000006ff1a7230 */ /* 0x100fe40000004100 */
        /* <DEDUP_REMOVED lines=11> */
[----:B------:R-:W-:Y:S02]  /*f670*/  FMUL R33, R33, R2 ;  /* 0x0000000221217220 */ /* 0x000fe40000400000 */
[-C--:B------:R-:W-:Y:S02]  /*f680*/  FFMA R31, R30, R0.reuse, R31 ;  /* 0x000000001e1f7223 */ /* 0x080fe4000000001f */
        /* <DEDUP_REMOVED lines=22> */
.L_x_92:
[----:B------:R-:W-:Y:S05]  /*f7f0*/  BSYNC B0 ;  /* 0x0000000000007941 */ /* 0x000fea0003800000 */
.L_x_91:
[----:B------:R-:W-:Y:S06]  /*f800*/  BAR.SYNC.DEFER_BLOCKING 0x1, 0x100 ;  /* 0x0044000000007b1d */ /* 0x000fec0000010000 */
[----:B------:R-:W-:Y:S05]  /*f810*/  @!P1 BRA `(.L_x_93) ;  /* 0x0000000000049947 */ /* 0x000fea0003800000 */
[----:B------:R-:W-:Y:S01]  /*f820*/  BPT.TRAP 0x1 ;  /* 0x000000040000795c */ /* 0x000fe20000300000 */
.L_x_93:
        /* <DEDUP_REMOVED lines=9> */
.L_x_94:
[----:B------:R-:W2:Y:S02]  /*f8c0*/  SYNCS.PHASECHK.TRANS64.TRYWAIT P3, [UR43+0x384c8], R20 ;  /* 0x0384c814ff0075a7 */ /* 0x000ea4000806016b */
[----:B--2---:R-:W-:Y:S05]  /*f8d0*/  @!P3 BRA `(.L_x_95) ;  /* 0x000000ac0094b947 */ /* 0x004fea0003800000 */
.L_x_360:
        /* <DEDUP_REMOVED lines=29> */
[----:B------:R-:W-:Y:S01]  /*fab0*/  FFMA R14, R18, R0, R75 ;  /* 0x00000000120e7223 */ /* 0x000fe2000000004b */
[----:B------:R-:W-:Y:S01]  /*fac0*/  FMUL R15, R76, R2 ;  /* 0x000000024c0f7220 */ /* 0x000fe20000400000 */
        /* <DEDUP_REMOVED lines=20> */
[----:B------:R-:W-:Y:S01]  /*fc10*/  F2FP.F16.F32.PACK_AB R13, R14, R13 ;  /* 0x0000000d0e0d723e */ /* 0x000fe200000000ff */
[-C--:B------:R-:W-:Y:S01]  /*fc20*/  FFMA R26, R28, R0.reuse, R85 ;  /* 0x000000001c1a7223 */ /* 0x080fe20000000055 */
        /* <DEDUP_REMOVED lines=28> */
.L_x_97:
[----:B------:R-:W-:Y:S05]  /*fdf0*/  BSYNC B0 ;  /* 0x0000000000007941 */ /* 0x000fea0003800000 */
.L_x_96:
[----:B------:R-:W-:Y:S06]  /*fe00*/  BAR.SYNC.DEFER_BLOCKING 0x1, 0x100 ;  /* 0x0044000000007b1d */ /* 0x000fec0000010000 */
[----:B------:R-:W-:Y:S05]  /*fe10*/  @!P1 BRA `(.L_x_98) ;  /* 0x0000000000049947 */ /* 0x000fea0003800000 */
[----:B------:R-:W-:Y:S01]  /*fe20*/  BPT.TRAP 0x1 ;  /* 0x000000040000795c */ /* 0x000fe20000300000 */
.L_x_98:
        /* <DEDUP_REMOVED lines=9> */
.L_x_99:
[----:B------:R-:W2:Y:S02]  /*fec0*/  SYNCS.PHASECHK.TRANS64.TRYWAIT P3, [UR43+0x384b0], R157 ;  /* 0x0384b09dff0075a7 */ /* 0x000ea4000806016b */
[----:B--2---:R-:W-:Y:S05]  /*fed0*/  @!P3 BRA `(.L_x_100) ;  /* 0x000000a8002cb947 */ /* 0x004fea0003800000 */
.L_x_361:
        /* <DEDUP_REMOVED lines=26> */
[-C--:B----4-:R-:W-:Y:S01]  /*10080*/  FMUL R17, R12, R2.reuse ;  /* 0x000000020c117220 */ /* 0x090fe20000400000 */
[----:B------:R-:W-:Y:S02]  /*10090*/  HADD2.F32 R12, -RZ, R8.H0_H0 ;  /* 0x20000008ff0c7230 */ /* 0x000fe40000004100 */
[----:B-----5:R-:W-:Y:S01]  /*100a0*/  FMUL R19, R19, R2 ;  /* 0x0000000213137220 */ /* 0x020fe20000400000 */
[----:B------:R-:W-:-:S02]  /*100b0*/  FFMA R17, R16, R0, R17 ;  /* 0x0000000010117223 */ /* 0x000fc40000000011 */
        /* <DEDUP_REMOVED lines=14> */
[-C--:B------:R-:W-:Y:S01]  /*101a0*/  FFMA R21, R22, R0.reuse, R21 ;  /* 0x0000000016157223 */ /* 0x080fe20000000015 */
        /* <DEDUP_REMOVED lines=52> */
.L_x_102:
[----:B------:R-:W-:Y:S05]  /*104f0*/  BSYNC B0 ;  /* 0x0000000000007941 */ /* 0x000fea0003800000 */
.L_x_101:
[----:B------:R-:W-:Y:S06]  /*10500*/  BAR.SYNC.DEFER_BLOCKING 0x1, 0x100 ;  /* 0x0044000000007b1d */ /* 0x000fec0000010000 */
[----:B------:R-:W-:Y:S05]  /*10510*/  @!P1 BRA `(.L_x_103) ;  /* 0x0000000000049947 */ /* 0x000fea0003800000 */
[----:B------:R-:W-:Y:S01]  /*10520*/  BPT.TRAP 0x1 ;  /* 0x000000040000795c */ /* 0x000fe20000300000 */
.L_x_103:
        /* <DEDUP_REMOVED lines=9> */
.L_x_104:
[----:B------:R-:W2:Y:S02]  /*105c0*/  SYNCS.PHASECHK.TRANS64.TRYWAIT P3, [UR43+0x384b8], R157 ;  /* 0x0384b89dff0075a7 */ /* 0x000ea4000806016b */
[----:B--2---:R-:W-:Y:S05]  /*105d0*/  @!P3 BRA `(.L_x_105) ;  /* 0x000000a00084b947 */ /* 0x004fea0003800000 */
.L_x_362:
        /* <DEDUP_REMOVED lines=81> */
.L_x_107:
[----:B------:R-:W-:Y:S05]  /*10af0*/  BSYNC B0 ;  /* 0x0000000000007941 */ /* 0x000fea0003800000 */
.L_x_106:
[----:B------:R-:W-:Y:S06]  /*10b00*/  BAR.SYNC.DEFER_BLOCKING 0x1, 0x100 ;  /* 0x0044000000007b1d */ /* 0x000fec0000010000 */
[----:B------:R-:W-:Y:S05]  /*10b10*/  @!P1 BRA `(.L_x_108) ;  /* 0x0000000000049947 */ /* 0x000fea0003800000 */
[----:B------:R-:W-:Y:S01]  /*10b20*/  BPT.TRAP 0x1 ;  /* 0x000000040000795c */ /* 0x000fe20000300000 */
.L_x_108:
        /* <DEDUP_REMOVED lines=9> */
.L_x_109:
[----:B------:R-:W2:Y:S02]  /*10bc0*/  SYNCS.PHASECHK.TRANS64.TRYWAIT P3, [UR43+0x384c0], R157 ;  /* 0x0384c09dff0075a7 */ /* 0x000ea4000806016b */
[----:B--2---:R-:W-:Y:S05]  /*10bd0*/  @!P3 BRA `(.L_x_110) ;  /* 0x0000009c001cb947 */ /* 0x004fea0003800000 */
.L_x_363:
        /* <DEDUP_REMOVED lines=97> */
.L_x_112:
[----:B------:R-:W-:Y:S05]  /*111f0*/  BSYNC B0 ;  /* 0x0000000000007941 */ /* 0x000fea0003800000 */
.L_x_111:
[----:B------:R-:W-:Y:S06]  /*11200*/  BAR.SYNC.DEFER_BLOCKING 0x1, 0x100 ;  /* 0x0044000000007b1d */ /* 0x000fec0000010000 */
[----:B------:R-:W-:Y:S05]  /*11210*/  @!P1 BRA `(.L_x_113) ;  /* 0x0000000000049947 */ /* 0x000fea0003800000 */
[----:B------:R-:W-:Y:S01]  /*11220*/  BPT.TRAP 0x1 ;  /* 0x000000040000795c */ /* 0x000fe20000300000 */
.L_x_113:
        /* <DEDUP_REMOVED lines=9> */
.L_x_114:
[----:B------:R-:W2:Y:S02]  /*112c0*/  SYNCS.PHASECHK.TRANS64.TRYWAIT P3, [UR43+0x384c8], R157 ;  /* 0x0384c89dff0075a7 */ /* 0x000ea4000806016b */
[----:B--2---:R-:W-:Y:S05]  /*112d0*/  @!P3 BRA `(.L_x_115) ;  /* 0x000000940074b947 */ /* 0x004fea0003800000 */
.L_x_364:
        /* <DEDUP_REMOVED lines=81> */
.L_x_117:
[----:B------:R-:W-:Y:S05]  /*117f0*/  BSYNC B0 ;  /* 0x0000000000007941 */ /* 0x000fea0003800000 */
.L_x_116:
[----:B------:R-:W-:Y:S06]  /*11800*/  BAR.SYNC.DEFER_BLOCKING 0x1, 0x100 ;  /* 0x0044000000007b1d */ /* 0x000fec0000010000 */
[----:B------:R-:W-:Y:S05]  /*11810*/  @!P1 BRA `(.L_x_118) ;  /* 0x0000000000049947 */ /* 0x000fea0003800000 */
[----:B------:R-:W-:Y:S01]  /*11820*/  BPT.TRAP 0x1 ;  /* 0x000000040000795c */ /* 0x000fe20000300000 */
.L_x_118:
        /* <DEDUP_REMOVED lines=9> */
.L_x_119:
[----:B------:R-:W2:Y:S02]  /*118c0*/  SYNCS.PHASECHK.TRANS64.TRYWAIT P3, [UR43+0x384b0], R20 ;  /* 0x0384b014ff0075a7 */ /* 0x000ea4000806016b */
[----:B--2---:R-:W-:Y:S05]  /*118d0*/  @!P3 BRA `(.L_x_120) ;  /* 0x00000090000cb947 */ /* 0x004fea0003800000 */
.L_x_365:
        /* <DEDUP_REMOVED lines=97> */
.L_x_122:
[----:B------:R-:W-:Y:S05]  /*11ef0*/  BSYNC B0 ;  /* 0x0000000000007941 */ /* 0x000fea0003800000 */
.L_x_121:
[----:B------:R-:W-:Y:S06]  /*11f00*/  BAR.SYNC.DEFER_BLOCKING 0x1, 0x100 ;  /* 0x0044000000007b1d */ /* 0x000fec0000010000 */
[----:B------:R-:W-:Y:S05]  /*11f10*/  @!P1 BRA `(.L_x_123) ;  /* 0x0000000000049947 */ /* 0x000fea0003800000 */
[----:B------:R-:W-:Y:S01]  /*11f20*/  BPT.TRAP 0x1 ;  /* 0x000000040000795c */ /* 0x000fe20000300000 */
.L_x_123:
        /* <DEDUP_REMOVED lines=9> */
.L_x_124:
[----:B------:R-:W2:Y:S02]  /*11fc0*/  SYNCS.PHASECHK.TRANS64.TRYWAIT P3, [UR43+0x384b8], R20 ;  /* 0x0384b814ff0075a7 */ /* 0x000ea4000806016b */
[----:B--2---:R-:W-:Y:S05]  /*11fd0*/  @!P3 BRA `(.L_x_125) ;  /* 0x000000880064b947 */ /* 0x004fea0003800000 */
.L_x_366:
        /* <DEDUP_REMOVED lines=81> */
.L_x_127:
[----:B------:R-:W-:Y:S05]  /*124f0*/  BSYNC B0 ;  /* 0x0000000000007941 */ /* 0x000fea0003800000 */
.L_x_126:
[----:B------:R-:W-:Y:S06]  /*12500*/  BAR.SYNC.DEFER_BLOCKING 0x1, 0x100 ;  /* 0x0044000000007b1d */ /* 0x000fec0000010000 */
[----:B------:R-:W-:Y:S05]  /*12510*/  @!P1 BRA `(.L_x_128) ;  /* 0x0000000000049947 */ /* 0x000fea0003800000 */
[----:B------:R-:W-:Y:S01]  /*12520*/  BPT.TRAP 0x1 ;  /* 0x000000040000795c */ /* 0x000fe20000300000 */
.L_x_128:
        /* <DEDUP_REMOVED lines=9> */
.L_x_129:
[----:B------:R-:W2:Y:S02]  /*125c0*/  SYNCS.PHASECHK.TRANS64.TRYWAIT P3, [UR43+0x384c0], R20 ;  /* 0x0384c014ff0075a7 */ /* 0x000ea4000806016b */
[----:B--2---:R-:W-:Y:S05]  /*125d0*/  @!P3 BRA `(.L_x_130) ;  /* 0x0000008000fcb947 */ /* 0x004fea0003800000 */
.L_x_367:
        /* <DEDUP_REMOVED lines=17> */
[----:B------:R-:W-:Y:S04]  /*126f0*/  @P0 LDSM.16.MT88.4 R8, [R3+0x34000] ;  /* 0x034000000308083b */ /* 0x000fe80000004200 */
[----:B------:R-:W1:Y:S01]  /*12700*/  @P0 LDSM.16.MT88.4 R4, [R3+0x34800] ;  /* 0x034800000304083b */ /* 0x000e620000004200 */
[----:B------:R-:W-:Y:S05]  /*12710*/  WARPSYNC.ALL ;  /* 0x0000000000007948 */ /* 0x000fea0003800000 */
[----:B------:R-:W-:Y:S01]  /*12720*/  BSSY B0, `(.L_x_131) ;  /* 0x000004d000007945 */ /* 0x000fe20003800000 */
[----:B-1----:R-:W-:-:S02]  /*12730*/  HADD2.F32 R30, -RZ, R7.H0_H0 ;  /* 0x20000007ff1e7230 */ /* 0x002fc40000004100 */
[----:B------:R-:W-:Y:S02]  /*12740*/  HADD2.F32 R32, -RZ, R7.H1_H1 ;  /* 0x30000007ff207230 */ /* 0x000fe40000004100 */
[-C--:B--2---:R-:W-:Y:S01]  /*12750*/  FMUL R13, R13, R2.reuse ;  /* 0x000000020d0d7220 */ /* 0x084fe20000400000 */
[-C--:B---3--:R-:W-:Y:S01]  /*12760*/  FMUL R15, R15, R2.reuse ;  /* 0x000000020f0f7220 */ /* 0x088fe20000400000 */
[-C--:B----4-:R-:W-:Y:S01]  /*12770*/  FMUL R17, R17, R2.reuse ;  /* 0x0000000211117220 */ /* 0x090fe20000400000 */
[-C--:B-----5:R-:W-:Y:S01]  /*12780*/  FMUL R19, R19, R2.reuse ;  /* 0x0000000213137220 */ /* 0x0a0fe20000400000 */
[-C--:B------:R-:W-:Y:S01]  /*12790*/  FMUL R21, R21, R2.reuse ;  /* 0x0000000215157220 */ /* 0x080fe20000400000 */
[-C--:B------:R-:W-:Y:S01]  /*127a0*/  FMUL R25, R25, R2.reuse ;  /* 0x0000000219197220 */ /* 0x080fe20000400000 */
[-C--:B------:R-:W-:Y:S01]  /*127b0*/  FMUL R27, R27, R2.reuse ;  /* 0x000000021b1b7220 */ /* 0x080fe20000400000 */
[-C--:B------:R-:W-:Y:S01]  /*127c0*/  FMUL R29, R29, R2.reuse ;  /* 0x000000021d1d7220 */ /* 0x080fe20000400000 */
[----:B------:R-:W-:Y:S01]  /*127d0*/  FMUL R31, R28, R2 ;  /* 0x000000021c1f7220 */ /* 0x000fe20000400000 */
[----:B------:R-:W-:-:S02]  /*127e0*/  HADD2.F32 R28, -RZ, R5.H0_H0 ;  /* 0x20000005ff1c7230 */ /* 0x000fc40000004100 */
[-C--:B------:R-:W-:Y:S01]  /*127f0*/  FMUL R33, R26, R2.reuse ;  /* 0x000000021a217220 */ /* 0x080fe20000400000 */
[--C-:B------:R-:W-:Y:S02]  /*12800*/  HADD2.F32 R26, -RZ, R4.reuse.H1_H1 ;  /* 0x30000004ff1a7230 */ /* 0x100fe40000004100 */
[-C--:B------:R-:W-:Y:S01]  /*12810*/  FMUL R35, R24, R2.reuse ;  /* 0x0000000218237220 */ /* 0x080fe20000400000 */
[----:B------:R-:W-:Y:S02]  /*12820*/  HADD2.F32 R24, -RZ, R4.H0_H0 ;  /* 0x20000004ff187230 */ /* 0x000fe40000004100 */
[----:B------:R-:W-:Y:S01]  /*12830*/  FMUL R37, R12, R2 ;  /* 0x000000020c257220 */ /* 0x000fe20000400000 */
[----:B------:R-:W-:Y:S02]  /*12840*/  HADD2.F32 R12, -RZ, R8.H0_H0 ;  /* 0x20000008ff0c7230 */ /* 0x000fe40000004100 */
[-C--:B------:R-:W-:Y:S01]  /*12850*/  FFMA R35, R28, R0.reuse, R35 ;  /* 0x000000001c237223 */ /* 0x080fe20000000023 */
[----:B------:R-:W-:Y:S01]  /*12860*/  FFMA R31, R24, R0, R31 ;  /* 0x00000000181f7223 */ /* 0x000fe2000000001f */
[----:B------:R-:W-:Y:S01]  /*12870*/  FMUL R39, R22, R2 ;  /* 0x0000000216277220 */ /* 0x000fe20000400000 */
[----:B------:R-:W-:-:S02]  /*12880*/  HADD2.F32 R22, -RZ, R10.H1_H1 ;  /* 0x3000000aff167230 */ /* 0x000fc40000004100 */
[----:B------:R-:W-:Y:S01]  /*12890*/  FFMA R13, R12, R0, R13 ;  /* 0x000000000c0d7223 */ /* 0x000fe2000000000d */
[----:B------:R-:W-:Y:S02]  /*128a0*/  HADD2.F32 R12, -RZ, R8.H1_H1 ;  /* 0x30000008ff0c7230 */ /* 0x000fe40000004100 */
[-C--:B------:R-:W-:Y:S01]  /*128b0*/  FMUL R41, R18, R2.reuse ;  /* 0x0000000212297220 */ /* 0x080fe20000400000 */
[----:B------:R-:W-:Y:S02]  /*128c0*/  HADD2.F32 R18, -RZ, R10.H0_H0 ;  /* 0x2000000aff127230 */ /* 0x000fe40000004100 */
[----:B------:R-:W-:Y:S02]  /*128d0*/  HADD2.F32 R28, -RZ, R6.H1_H1 ;  /* 0x30000006ff1c7230 */ /* 0x000fe40000004100 */
[----:B------:R-:W-:Y:S01]  /*128e0*/  FMUL R43, R16, R2 ;  /* 0x00000002102b7220 */ /* 0x000fe20000400000 */
[----:B------:R-:W-:Y:S02]  /*128f0*/  HADD2.F32 R16, -RZ, R9.H1_H1 ;  /* 0x30000009ff107230 */ /* 0x000fe40000004100 */
[----:B------:R-:W-:Y:S01]  /*12900*/  FFMA R21, R18, R0, R21 ;  /* 0x0000000012157223 */ /* 0x000fe20000000015 */
[----:B------:R-:W-:-:S02]  /*12910*/  HADD2.F32 R18, -RZ, R11.H0_H0 ;  /* 0x2000000bff127230 */ /* 0x000fc40000004100 */
[----:B------:R-:W-:Y:S01]  /*12920*/  FMUL R45, R14, R2 ;  /* 0x000000020e2d7220 */ /* 0x000fe20000400000 */
[----:B------:R-:W-:Y:S02]  /*12930*/  HADD2.F32 R14, -RZ, R9.H0_H0 ;  /* 0x20000009ff0e7230 */ /* 0x000fe40000004100 */
[-C--:B------:R-:W-:Y:S01]  /*12940*/  FFMA R12, R12, R0.reuse, R15 ;  /* 0x000000000c0c7223 */ /* 0x080fe2000000000f */
[----:B------:R-:W-:Y:S02]  /*12950*/  HADD2.F32 R24, -RZ, R5.H1_H1 ;  /* 0x30000005ff187230 */ /* 0x000fe40000004100 */
[-C--:B------:R-:W-:Y:S01]  /*12960*/  FFMA R27, R18, R0.reuse, R27 ;  /* 0x00000000121b7223 */ /* 0x080fe2000000001b */
[-C--:B------:R-:W-:Y:S01]  /*12970*/  FFMA R43, R30, R0.reuse, R43 ;  /* 0x000000001e2b7223 */ /* 0x080fe2000000002b */
[-C--:B------:R-:W-:Y:S01]  /*12980*/  FFMA R17, R14, R0.reuse, R17 ;  /* 0x000000000e117223 */ /* 0x080fe20000000011 */
[-C--:B------:R-:W-:Y:S01]  /*12990*/  FFMA R14, R16, R0.reuse, R19 ;  /* 0x00000000100e7223 */ /* 0x080fe20000000013 */
[----:B------:R-:W-:Y:S01]  /*129a0*/  FFMA R16, R22, R0, R25 ;  /* 0x0000000016107223 */ /* 0x000fe20000000019 */
[----:B------:R-:W-:-:S02]  /*129b0*/  HADD2.F32 R22, -RZ, R11.H1_H1 ;  /* 0x3000000bff167230 */ /* 0x000fc40000004100 */
[-C--:B------:R-:W-:Y:S01]  /*129c0*/  FFMA R24, R24, R0.reuse, R37 ;  /* 0x0000000018187223 */ /* 0x080fe20000000025 */
[----:B------:R-:W-:Y:S02]  /*129d0*/  F2FP.F16.F32.PACK_AB R12, R12, R13 ;  /* 0x0000000d0c0c723e */ /* 0x000fe400000000ff */
[----:B------:R-:W-:Y:S01]  /*129e0*/  F2FP.F16.F32.PACK_AB R13, R14, R17 ;  /* 0x000000110e0d723e */ /* 0x000fe200000000ff */
[-C--:B------:R-:W-:Y:S01]  /*129f0*/  FFMA R18, R22, R0.reuse, R29 ;  /* 0x0000000016127223 */ /* 0x080fe2000000001d */
[-C--:B------:R-:W-:Y:S01]  /*12a00*/  FFMA R22, R26, R0.reuse, R33 ;  /* 0x000000001a167223 */ /* 0x080fe20000000021 */
[----:B------:R-:W-:Y:S01]  /*12a10*/  HADD2.F32 R26, -RZ, R6.H0_H0 ;  /* 0x20000006ff1a7230 */ /* 0x000fe20000004100 */
[----:B------:R-:W-:Y:S02]  /*12a20*/  F2FP.F16.F32.PACK_AB R14, R16, R21 ;  /* 0x00000015100e723e */ /* 0x000fe400000000ff */
[----:B------:R-:W-:Y:S02]  /*12a30*/  F2FP.F16.F32.PACK_AB R15, R18, R27 ;  /* 0x0000001b120f723e */ /* 0x000fe400000000ff */
[-C--:B------:R-:W-:Y:S01]  /*12a40*/  FFMA R39, R26, R0.reuse, R39 ;  /* 0x000000001a277223 */ /* 0x080fe20000000027 */
[-C--:B------:R-:W-:Y:S01]  /*12a50*/  FFMA R26, R28, R0.reuse, R41 ;  /* 0x000000001c1a7223 */ /* 0x080fe20000000029 */
[----:B------:R-:W-:Y:S01]  /*12a60*/  FFMA R28, R32, R0, R45 ;  /* 0x00000000201c7223 */ /* 0x000fe2000000002d */
[----:B------:R-:W-:Y:S01]  /*12a70*/  F2FP.F16.F32.PACK_AB R40, R22, R31 ;  /* 0x0000001f1628723e */ /* 0x000fe200000000ff */
[----:B------:R1:W-:Y:S01]  /*12a80*/  STSM.16.MT88.4 [R3+0x34000], R12 ;  /* 0x0340000c03007844 */ /* 0x0003e20000004200 */
        /* <DEDUP_REMOVED lines=22> */
.L_x_132:
[----:B------:R-:W-:Y:S05]  /*12bf0*/  BSYNC B0 ;  /* 0x0000000000007941 */ /* 0x000fea0003800000 */
.L_x_131:
[----:B------:R-:W-:Y:S06]  /*12c00*/  BAR.SYNC.DEFER_BLOCKING 0x1, 0x100 ;  /* 0x0044000000007b1d */ /* 0x000fec0000010000 */
[----:B------:R-:W-:Y:S05]  /*12c10*/  @!P1 BRA `(.L_x_133) ;  /* 0x0000000000049947 */ /* 0x000fea0003800000 */
[----:B------:R-:W-:Y:S01]  /*12c20*/  BPT.TRAP 0x1 ;  /* 0x000000040000795c */ /* 0x000fe20000300000 */
.L_x_133:
        /* <DEDUP_REMOVED lines=9> */
.L_x_134:
[----:B------:R-:W2:Y:S02]  /*12cc0*/  SYNCS.PHASECHK.TRANS64.TRYWAIT P3, [UR43+0x384c8], R20 ;  /* 0x0384c814ff0075a7 */ /* 0x000ea4000806016b */
[----:B--2---:R-:W-:Y:S05]  /*12cd0*/  @!P3 BRA `(.L_x_135) ;  /* 0x0000007c0054b947 */ /* 0x004fea0003800000 */
.L_x_368:
[----:B------:R-:W-:Y:S05]  /*12ce0*/  @P0 WARPSYNC.ALL ;  /* 0x0000000000000948 */ /* 0x000fea0003800000 */
[----:B------:R-:W2:Y:S01]  /*12cf0*/  @P0 LDSM.16.MT88.4 R8, [R3+0x36000] ;  /* 0x036000000308083b */ /* 0x000ea20000004200 */
[-C--:B------:R-:W-:Y:S01]  /*12d00*/  FMUL R136, R136, R2.reuse ;  /* 0x0000000288887220 */ /* 0x080fe20000400000 */
[-C--:B-1----:R-:W-:Y:S01]  /*12d10*/  FMUL R12, R137, R2.reuse ;  /* 0x00000002890c7220 */ /* 0x082fe20000400000 */
        /* <DEDUP_REMOVED lines=35> */
[--C-:B------:R-:W-:Y:S02]  /*12f50*/  HADD2.F32 R27, -RZ, R4.reuse.H0_H0 ;  /* 0x20000004ff1b7230 */ /* 0x100fe40000004100 */
[-C--:B------:R-:W-:Y:S01]  /*12f60*/  FFMA R31, R31, R0.reuse, R146 ;  /* 0x000000001f1f7223 */ /* 0x080fe20000000092 */
[----:B------:R-:W-:Y:S02]  /*12f70*/  HADD2.F32 R29, -RZ, R4.H1_H1 ;  /* 0x30000004ff1d7230 */ /* 0x000fe40000004100 */
[-C--:B------:R-:W-:Y:S01]  /*12f80*/  FFMA R37, R37, R0.reuse, R150 ;  /* 0x0000000025257223 */ /* 0x080fe20000000096 */
[----:B------:R-:W-:Y:S02]  /*12f90*/  HADD2.F32 R5, -RZ, R5.H1_H1 ;  /* 0x30000005ff057230 */ /* 0x000fe40000004100 */
        /* <DEDUP_REMOVED lines=34> */
[----:B------:R2:W-:Y:S02]  /*131c0*/  UTMASTG.2D [UR8], [UR58] ;  /* 0x000000083a0073b5 */ /* 0x0005e40008008000 */
[----:B--2---:R0:W-:Y:S02]  /*131d0*/  UTMACMDFLUSH ;  /* 0x00000000000079b7 */ /* 0x0041e40000000000 */
.L_x_137:
[----:B------:R-:W-:Y:S05]  /*131e0*/  BSYNC B0 ;  /* 0x0000000000007941 */ /* 0x000fea0003800000 */
.L_x_136:
[----:B------:R-:W-:Y:S04]  /*131f0*/  BSSY B0, `(.L_x_138) ;  /* 0x0000003000007945 */ /* 0x000fe80003800000 */
[----:B------:R-:W-:Y:S05]  /*13200*/  @!P2 BRA `(.L_x_139) ;  /* 0x000000000004a947 */ /* 0x000fea0003800000 */
[----:B------:R-:W-:-:S04]  /*13210*/  DEPBAR.LE SB0, 0x1 ;  /* 0x000080400000791a */ /* 0x000fc80000000000 */
.L_x_139:
[----:B------:R-:W-:Y:S05]  /*13220*/  BSYNC B0 ;  /* 0x0000000000007941 */ /* 0x000fea0003800000 */
.L_x_138:
[----:B------:R-:W-:Y:S06]  /*13230*/  BAR.SYNC.DEFER_BLOCKING 0x1, 0x100 ;  /* 0x0044000000007b1d */ /* 0x000fec0000010000 */
[----:B------:R-:W-:Y:S05]  /*13240*/  @!P1 BRA `(.L_x_140) ;  /* 0x0000000000049947 */ /* 0x000fea0003800000 */
[----:B------:R-:W-:Y:S01]  /*13250*/  BPT.TRAP 0x1 ;  /* 0x000000040000795c */ /* 0x000fe20000300000 */
.L_x_140:
[----:B------:R-:W-:Y:S02]  /*13260*/  UIADD3 UR4, UR7, 0x1, URZ ;  /* 0x0000000107047890 */ /* 0x000fe4000fffe03f */
[----:B------:R-:W-:Y:S02]  /*13270*/  UISETP.NE.AND UP1, UPT, UR47, 0x3, UPT ;  /* 0x000000032f00788c */ /* 0x000fe4000bf25270 */
[----:B------:R-:W-:-:S04]  /*13280*/  UISETP.NE.AND UP0, UPT, UR4, 0x4, UPT ;  /* 0x000000040400788c */ /* 0x000fc8000bf05270 */
[----:B------:R-:W-:Y:S01]  /*13290*/  USEL UR4, UR4, URZ, UP0 ;  /* 0x0000003f04047287 */ /* 0x000fe20008000000 */
[----:B------:R-:W-:-:S03]  /*132a0*/  PLOP3.LUT P2, PT, PT, PT, UP1, 0x80, 0x0 ;  /* 0x000000000000781c */ /* 0x000fc60003f4f018 */
[----:B------:R-:W-:Y:S02]  /*132b0*/  ULEA UR5, UR4, UR43, 0x3 ;  /* 0x0000002b04057291 */ /* 0x000fe4000f8e183f */
[----:B------:R-:W-:Y:S02]  /*132c0*/  UIADD3 UR4, UR4, 0x1, URZ ;  /* 0x0000000104047890 */ /* 0x000fe4000fffe03f */
[----:B------:R-:W-:Y:S02]  /*132d0*/  UIADD3 UR5, UR5, 0x384d0, URZ ;  /* 0x000384d005057890 */ /* 0x000fe4000fffe03f */
[----:B------:R-:W-:Y:S02]  /*132e0*/  UISETP.NE.AND UP0, UPT, UR4, 0x4, UPT ;  /* 0x000000040400788c */ /* 0x000fe4000bf05270 */
[----:B------:R-:W-:Y:S02]  /*132f0*/  UPRMT UR5, UR42, 0x654, UR5 ;  /* 0x000006542a057896 */ /* 0x000fe40008000005 */
[----:B------:R-:W-:-:S07]  /*13300*/  USEL UR60, UR4, URZ, UP0 ;  /* 0x0000003f043c7287 */ /* 0x000fce0008000000 */
[----:B------:R-:W-:Y:S01]  /*13310*/  SYNCS.ARRIVE.TRANS64.RED.A1T0 RZ, [UR5], RZ ;  /* 0x000000ffffff79a7 */ /* 0x000fe20008100405 */
[----:B------:R-:W-:Y:S05]  /*13320*/  @!P2 BRA `(.L_x_141) ;  /* 0x000000000004a947 */ /* 0x000fea0003800000 */
[----:B------:R-:W-:Y:S01]  /*13330*/  BPT.TRAP 0x1 ;  /* 0x000000040000795c */ /* 0x000fe20000300000 */
.L_x_141:
[----:B------:R-:W-:Y:S01]  /*13340*/  ULEA UR4, UR38, UR43, 0x3 ;  /* 0x0000002b26047291 */ /* 0x000fe2000f8e183f */
[----:B------:R-:W-:-:S08]  /*13350*/  SHF.L.U32 R0, R23, 0x1f, RZ ;  /* 0x0000001f17007819 */ /* 0x000fd000000006ff */
[----:B------:R-:W2:Y:S02]  /*13360*/  SYNCS.PHASECHK.TRANS64.TRYWAIT P0, [UR4+0x38400], R0 ;  /* 0x03840000ff0075a7 */ /* 0x000ea40008000144 */
[----:B--2---:R-:W-:Y:S05]  /*13370*/  @!P0 BRA `(.L_x_142) ;  /* 0x0000007400c48947 */ /* 0x004fea0003800000 */
.L_x_369:
[----:B------:R-:W-:-:S09]  /*13380*/  ULEA UR5, UR38, UR43, 0x4 ;  /* 0x0000002b26057291 */ /* 0x000fd2000f8e203f */
[----:B------:R-:W2:Y:S01]  /*13390*/  LDS.128 R16, [UR5+0x38500] ;  /* 0x03850005ff107984 */ /* 0x000ea20008000c00 */
[----:B------:R-:W-:Y:S01]  /*133a0*/  @!PT LDS RZ, [RZ] ;  /* 0x00000000fffff984 */ /* 0x000fe20000000800 */
[----:B------:R-:W-:Y:S01]  /*133b0*/  @!PT LDS RZ, [RZ] ;  /* 0x00000000fffff984 */ /* 0x000fe20000000800 */
[----:B------:R-:W-:Y:S01]  /*133c0*/  @!PT LDS RZ, [RZ] ;  /* 0x00000000fffff984 */ /* 0x000fe20000000800 */
[----:B------:R-:W-:Y:S01]  /*133d0*/  @!PT LDS RZ, [RZ] ;  /* 0x00000000fffff984 */ /* 0x000fe20000000800 */
[----:B------:R3:W-:Y:S06]  /*133e0*/  MEMBAR.ALL.CTA ;  /* 0x0000000000007992 */ /* 0x0007ec0000008000 */
[----:B---3--:R-:W3:Y:S01]  /*133f0*/  FENCE.VIEW.ASYNC.S ;  /* 0x00000000000073c6 */ /* 0x008ee20000000000 */
[----:B------:R-:W-:Y:S05]  /*13400*/  @!P2 BRA `(.L_x_143) ;  /* 0x000000000004a947 */ /* 0x000fea0003800000 */
[----:B------:R-:W-:Y:S01]  /*13410*/  BPT.TRAP 0x1 ;  /* 0x000000040000795c */ /* 0x000fe20000300000 */
.L_x_143:
[----:B--2---:R-:W-:Y:S01]  /*13420*/  ISETP.NE.AND P0, PT, R19, RZ, PT ;  /* 0x000000ff1300720c */ /* 0x004fe20003f05270 */
[----:B------:R-:W-:Y:S01]  /*13430*/  UIADD3 UR4, UR4, 0x38440, URZ ;  /* 0x0003844004047890 */ /* 0x000fe2000fffe03f */
[CC--:B------:R-:W-:Y:S02]  /*13440*/  ISETP.NE.AND P2, PT, R152.reuse, R18.reuse, PT ;  /* 0x000000129800720c */ /* 0x0c0fe40003f45270 */
[----:B------:R-:W-:Y:S01]  /*13450*/  ISETP.EQ.OR P0, PT, R152, R18, !P0 ;  /* 0x000000129800720c */ /* 0x000fe20004702670 */
[----:B------:R-:W-:-:S09]  /*13460*/  UPRMT UR4, UR42, 0x654, UR4 ;  /* 0x000006542a047896 */ /* 0x000fd20008000004 */
[----:B---3--:R-:W-:Y:S03]  /*13470*/  SYNCS.ARRIVE.TRANS64.RED.A1T0 RZ, [UR4], RZ ;  /* 0x000000ffffff79a7 */ /* 0x008fe60008100404 */
[----:B------:R-:W-:Y:S05]  /*13480*/  @P0 BRA `(.L_x_144) ;  /* 0x0000000000fc0947 */ /* 0x000fea0003800000 */
[----:B------:R-:W-:-:S13]  /*13490*/  ISETP.NE.AND P0, PT, RZ, UR54, PT ;  /* 0x00000036ff007c0c */ /* 0x000fda000bf05270 */
[----:B------:R-:W-:Y:S05]  /*134a0*/  @P0 BRA `(.L_x_144) ;  /* 0x0000000000f40947 */ /* 0x000fea0003800000 */
[----:B-1----:R-:W1:Y:S01]  /*134b0*/  S2R R0, SR_LANEID ;  /* 0x0000000000007919 */ /* 0x002e620000000000 */
[----:B------:R-:W-:Y:S01]  /*134c0*/  ELECT P0, URZ, PT ;  /* 0x00000000003f782f */ /* 0x000fe20003800000 */
[----:B------:R-:W-:Y:S01]  /*134d0*/  BSSY B0, `(.L_x_145) ;  /* 0x000002f000007945 */ /* 0x000fe20003800000 */
[----:B-1----:R-:W-:-:S11]  /*134e0*/  IMAD.SHL.U32 R15, R0, 0x4, RZ ;  /* 0x00000004000f7824 */ /* 0x002fd600078e00ff */
[----:B------:R-:W-:Y:S05]  /*134f0*/  @!P0 BRA `(.L_x_146) ;  /* 0x0000000000b08947 */ /* 0x000fea0003800000 */
[----:B------:R-:W-:Y:S01]  /*13500*/  SHF.R.S32.HI R3, RZ, 0x1f, R18 ;  /* 0x0000001fff037819 */ /* 0x000fe20000011412 */
[----:B------:R-:W-:Y:S01]  /*13510*/  ULDC.64 UR4, c[0x0][0x820] ;  /* 0x0002080000047ab9 */ /* 0x000fe20000000a00 */
[C---:B------:R-:W-:Y:S02]  /*13520*/  SHF.L.U32 R0, R18.reuse, 0x3, RZ ;  /* 0x0000000312007819 */ /* 0x040fe400000006ff */
[----:B------:R-:W-:Y:S02]  /*13530*/  SHF.L.U64.HI R8, R18, 0x3, R3 ;  /* 0x0000000312087819 */ /* 0x000fe40000010203 */
[----:B------:R-:W-:Y:S01]  /*13540*/  IADD3 R4, P0, R0, UR4, RZ ;  /* 0x0000000400047c10 */ /* 0x000fe2000ff1e0ff */
[----:B------:R-:W1:Y:S03]  /*13550*/  LDC.64 R2, c[0x0][0x290] ;  /* 0x0000a400ff027b82 */ /* 0x000e660000000a00 */
[----:B------:R-:W-:Y:S01]  /*13560*/  IADD3.X R5, R8, UR5, RZ, P0, !PT ;  /* 0x0000000508057c10 */ /* 0x000fe200087fe4ff */
[----:B------:R-:W-:-:S05]  /*13570*/  ULDC.64 UR4, c[0x0][0x818] ;  /* 0x0002060000047ab9 */ /* 0x000fca0000000a00 */
[----:B------:R-:W2:Y:S01]  /*13580*/  LDG.E.64 R4, desc[UR56][R4.64] ;  /* 0x0000003804047981 */ /* 0x000ea2000c1e1b00 */
[----:B-1----:R-:W-:Y:S01]  /*13590*/  IMAD.WIDE R6, R18, 0xc, R2 ;  /* 0x0000000c12067825 */ /* 0x002fe200078e0202 */
[----:B------:R-:W-:Y:S02]  /*135a0*/  IADD3 R2, P0, R0, UR4, RZ ;  /* 0x0000000400027c10 */ /* 0x000fe4000ff1e0ff */
[----:B------:R-:W1:Y:S02]  /*135b0*/  LDS R0, [UR49+0x1c] ;  /* 0x00001c31ff007984 */ /* 0x000e640008000800 */
[----:B------:R-:W-:Y:S02]  /*135c0*/  IADD3.X R3, R8, UR5, RZ, P0, !PT ;  /* 0x0000000508037c10 */ /* 0x000fe400087fe4ff */
[----:B------:R-:W3:Y:S04]  /*135d0*/  LDG.E R12, desc[UR56][R6.64] ;  /* 0x00000038060c7981 */ /* 0x000ee8000c1e1900 */
[----:B------:R4:W5:Y:S04]  /*135e0*/  LDG.E R13, desc[UR56][R6.64+0x4] ;  /* 0x00000438060d7981 */ /* 0x000968000c1e1900 */
[----:B------:R-:W5:Y:S01]  /*135f0*/  LDG.E.64 R2, desc[UR56][R2.64] ;  /* 0x0000003802027981 */ /* 0x000f62000c1e1b00 */
[----:B------:R-:W-:-:S03]  /*13600*/  IMAD.U32 R8, RZ, RZ, UR49 ;  /* 0x00000031ff087e24 */ /* 0x000fc6000f8e00ff */
[----:B------:R-:W-:Y:S02]  /*13610*/  STS [UR49+0x30], RZ ;  /* 0x000030ffff007988 */ /* 0x000fe40008000831 */
[----:B------:R-:W-:Y:S02]  /*13620*/  SHF.R.U64 R8, R8, 0x4, RZ ;  /* 0x0000000408087819 */ /* 0x000fe400000012ff */
[----:B----4-:R-:W-:-:S03]  /*13630*/  CS2R R6, SRZ ;  /* 0x0000000000067805 */ /* 0x010fc6000001ff00 */
[----:B------:R-:W-:Y:S04]  /*13640*/  STS [UR49+0x10], R8 ;  /* 0x00001008ff007988 */ /* 0x000fe80008000831 */
[----:B------:R-:W-:Y:S01]  /*13650*/  STS [UR49+0x14], R8 ;  /* 0x00001408ff007988 */ /* 0x000fe20008000831 */
[C---:B--2---:R-:W-:Y:S02]  /*13660*/  SHF.L.U64.HI R11, R4.reuse, 0x1, R5 ;  /* 0x00000001040b7819 */ /* 0x044fe40000010205 */
[----:B------:R-:W-:Y:S02]  /*13670*/  SHF.L.U32 R10, R4, 0x1, RZ ;  /* 0x00000001040a7819 */ /* 0x000fe400000006ff */
[----:B------:R-:W-:Y:S02]  /*13680*/  LOP3.LUT R11, R11, 0x1fffffff, RZ, 0xc0, !PT ;  /* 0x1fffffff0b0b7812 */ /* 0x000fe400078ec0ff */
[----:B------:R-:W-:-:S02]  /*13690*/  LOP3.LUT R10, R10, 0xfffffffe, RZ, 0xc0, !PT ;  /* 0xfffffffe0a0a7812 */ /* 0x000fc400078ec0ff */
[--C-:B------:R-:W-:Y:S02]  /*136a0*/  SHF.R.U32.HI R5, RZ, 0x4, R11.reuse ;  /* 0x00000004ff057819 */ /* 0x100fe4000001160b */
[----:B------:R-:W-:Y:S02]  /*136b0*/  SHF.R.U64 R10, R10, 0x4, R11 ;  /* 0x000000040a0a7819 */ /* 0x000fe4000000120b */
[----:B-1----:R-:W-:-:S03]  /*136c0*/  LOP3.LUT R0, R0, 0xf, R5, 0xb8, !PT ;  /* 0x0000000f00007812 */ /* 0x002fc600078eb805 */
[----:B------:R-:W-:Y:S04]  /*136d0*/  STS [UR49+0xc], R10 ;  /* 0x00000c0aff007988 */ /* 0x000fe80008000831 */
[----:B------:R-:W-:Y:S01]  /*136e0*/  STS [UR49+0x1c], R0 ;  /* 0x00001c00ff007988 */ /* 0x000fe20008000831 */
[----:B---3--:R-:W-:-:S03]  /*136f0*/  VIADD R4, R12, 0xffffffff ;  /* 0xffffffff0c047836 */ /* 0x008fc60000000000 */
[----:B------:R-:W1:Y:S04]  /*13700*/  LDS R5, [UR49+0x1c] ;  /* 0x00001c31ff057984 */ /* 0x000e680008000800 */
[----:B-----5:R-:W-:Y:S01]  /*13710*/  STS.64 [UR49], R2 ;  /* 0x00000002ff007988 */ /* 0x020fe20008000a31 */
[----:B-1----:R-:W-:-:S05]  /*13720*/  LOP3.LUT R5, R5, 0xf0, RZ, 0xb8, !PT ;  /* 0x000000f005057812 */ /* 0x002fca00078eb8ff */
[----:B------:R1:W-:Y:S04]  /*13730*/  STS [UR49+0x1c], R5 ;  /* 0x00001c05ff007988 */ /* 0x0003e80008000831 */
[----:B------:R-:W2:Y:S01]  /*13740*/  LDS R9, [UR49+0x1c] ;  /* 0x00001c31ff097984 */ /* 0x000ea20008000800 */
[----:B-1----:R-:W-:-:S05]  /*13750*/  IADD3 R5, R13, -0x1, RZ ;  /* 0xffffffff0d057810 */ /* 0x002fca0007ffe0ff */
[----:B------:R-:W-:Y:S01]  /*13760*/  STS.128 [UR49+0x20], R4 ;  /* 0x00002004ff007988 */ /* 0x000fe20008000c31 */
[----:B--2---:R-:W-:-:S05]  /*13770*/  LOP3.LUT R9, R9, 0xf00, RZ, 0xb8, !PT ;  /* 0x00000f0009097812 */ /* 0x004fca00078eb8ff */
[----:B------:R-:W-:Y:S04]  /*13780*/  STS.64 [UR49+0x18], R8 ;  /* 0x00001808ff007988 */ /* 0x000fe80008000a31 */
[----:B------:R-:W1:Y:S02]  /*13790*/  LDS R14, [UR49+0x1c] ;  /* 0x00001c31ff0e7984 */ /* 0x000e640008000800 */
[----:B-1----:R-:W-:-:S05]  /*137a0*/  LOP3.LUT R0, R14, 0xf000, RZ, 0xb8, !PT ;  /* 0x0000f0000e007812 */ /* 0x002fca00078eb8ff */
[----:B------:R1:W-:Y:S02]  /*137b0*/  STS [UR49+0x1c], R0 ;  /* 0x00001c00ff007988 */ /* 0x0003e40008000831 */
.L_x_146:
[----:B------:R-:W-:Y:S05]  /*137c0*/  BSYNC B0 ;  /* 0x0000000000007941 */ /* 0x000fea0003800000 */
.L_x_145:
[----:B------:R-:W-:Y:S01]  /*137d0*/  NOP ;  /* 0x0000000000007918 */ /* 0x000fe20000000000 */
[----:B------:R2:W3:Y:S01]  /*137e0*/  LDS R5, [R15+UR49] ;  /* 0x000000310f057984 */ /* 0x0004e20008000800 */
[----:B------:R-:W-:Y:S02]  /*137f0*/  ELECT P0, URZ, PT ;  /* 0x00000000003f782f */ /* 0x000fe40003800000 */
[----:B------:R-:W-:Y:S01]  /*13800*/  IADD3 R2, P3, R15, UR58, RZ ;  /* 0x0000003a0f027c10 */ /* 0x000fe2000ff7e0ff */
[----:B------:R-:W-:Y:S04]  /*13810*/  BSSY B0, `(.L_x_147) ;  /* 0x0000005000007945 */ /* 0x000fe80003800000 */
[----:B------:R-:W-:-:S06]  /*13820*/  IMAD.X R3, RZ, RZ, UR59, P3 ;  /* 0x0000003bff037e24 */ /* 0x000fcc00098e06ff */
[----:B--2---:R-:W-:Y:S05]  /*13830*/  @!P0 BRA `(.L_x_148) ;  /* 0x0000000000088947 */ /* 0x004fea0003800000 */
[----:B------:R0:W-:Y:S01]  /*13840*/  UTMACMDFLUSH ;  /* 0x00000000000079b7 */ /* 0x0001e20000000000 */
[----:B------:R-:W-:-:S04]  /*13850*/  DEPBAR.LE SB0, 0x0 ;  /* 0x000080000000791a */ /* 0x000fc80000000000 */
.L_x_148:
[----:B------:R-:W-:Y:S05]  /*13860*/  BSYNC B0 ;  /* 0x0000000000007941 */ /* 0x000fea0003800000 */
.L_x_147:
[----:B---3--:R2:W5:Y:S02]  /*13870*/  ATOMG.E.EXCH.STRONG.GPU PT, RZ, [R2], R5 ;  /* 0x0000000502ff73a8 */ /* 0x00856400041ee100 */
.L_x_144:
[----:B------:R-:W-:Y:S01]  /*13880*/  UIMAD.WIDE.U32 UR4, UR55, -0x55555555, URZ ;  /* 0xaaaaaaab370478a5 */ /* 0x000fe2000f8e003f */
[----:B------:R-:W-:Y:S01]  /*13890*/  ISETP.NE.AND P0, PT, R19, RZ, PT ;  /* 0x000000ff1300720c */ /* 0x000fe20003f05270 */
[----:B------:R-:W-:Y:S01]  /*138a0*/  UIADD3 UR38, UR38, 0x1, URZ ;  /* 0x0000000126267890 */ /* 0x000fe2000fffe03f */
[----:B-1----:R-:W-:Y:S01]  /*138b0*/  SEL R6, RZ, 0x1, !P2 ;  /* 0x00000001ff067807 */ /* 0x002fe20005000000 */
[----:B------:R-:W-:Y:S02]  /*138c0*/  USHF.R.U32.HI UR4, URZ, 0x1, UR5 ;  /* 0x000000013f047899 */ /* 0x000fe40008011605 */
[----:B------:R-:W-:Y:S02]  /*138d0*/  UISETP.NE.AND UP0, UPT, UR38, 0x8, UPT ;  /* 0x000000082600788c */ /* 0x000fe4000bf05270 */
[----:B------:R-:W-:Y:S02]  /*138e0*/  UIMAD UR55, UR4, -0x3, UR55 ;  /* 0xfffffffd043778a4 */ /* 0x000fe4000f8e0237 */
[----:B------:R-:W-:-:S02]  /*138f0*/  USEL UR4, URZ, 0x1, UP0 ;  /* 0x000000013f047887 */ /* 0x000fc40008000000 */
[----:B------:R-:W-:Y:S02]  /*13900*/  UIADD3 UR36, UR36, 0x10, URZ ;  /* 0x0000001024247890 */ /* 0x000fe4000fffe03f */
[----:B------:R-:W-:Y:S02]  /*13910*/  USEL UR38, UR38, URZ, UP0 ;  /* 0x0000003f26267287 */ /* 0x000fe40008000000 */
[----:B------:R-:W-:Y:S01]  /*13920*/  LOP3.LUT R23, R23, UR4, RZ, 0x3c, !PT ;  /* 0x0000000417177c12 */ /* 0x000fe2000f8e3cff */
[----:B------:R-:W-:Y:S09]  /*13930*/  @P0 BRA `(.L_x_149) ;  /* 0xfffffefc00440947 */ /* 0x000ff2000383ffff */
[----:B------:R-:W-:-:S04]  /*13940*/  DEPBAR.LE SB0, 0x0 ;  /* 0x000080000000791a */ /* 0x000fc80000000000 */
[----:B------:R-:W-:Y:S05]  /*13950*/  @!P1 BRA `(.L_x_150) ;  /* 0x0000000000049947 */ /* 0x000fea0003800000 */
[----:B------:R-:W-:Y:S01]  /*13960*/  BPT.TRAP 0x1 ;  /* 0x000000040000795c */ /* 0x000fe20000300000 */
.L_x_150:
[----:B------:R-:W-:-:S04]  /*13970*/  ULEA UR43, UR60, UR43, 0x3 ;  /* 0x0000002b3c2b7291 */ /* 0x000fc8000f8e183f */
[----:B------:R-:W-:-:S04]  /*13980*/  UIADD3 UR43, UR43, 0x384d0, URZ ;  /* 0x000384d02b2b7890 */ /* 0x000fc8000fffe03f */
[----:B------:R-:W-:-:S09]  /*13990*/  UPRMT UR43, UR42, 0x654, UR43 ;  /* 0x000006542a2b7896 */ /* 0x000fd2000800002b */
[----:B-----5:R-:W-:Y:S01]  /*139a0*/  SYNCS.ARRIVE.TRANS64.RED.A1T0 RZ, [UR43], RZ ;  /* 0x000000ffffff79a7 */ /* 0x020fe2000810042b */
[----:B------:R-:W-:Y:S05]  /*139b0*/  EXIT ;  /* 0x000000000000794d */ /* 0x000fea0003800000 */
.L_x_19:
[----:B------:R-:W-:-:S08]  /*139c0*/  NOP ;  /* 0x0000000000007918 */ /* 0x000fd00000000000 */
[----:B----45:R-:W1:-:S00]  /*139d0*/  USETMAXREG.DEALLOC.CTAPOOL 0x28 ;  /* 0x00000028000079c8 */ /* 0x030e4000080e0500 */
[----:B------:R-:W-:-:S06]  /*139e0*/  UISETP.NE.AND UP1, UPT, UR54, 0x3, UPT ;  /* 0x000000033600788c */ /* 0x000fcc000bf25270 */
[----:B------:R-:W-:-:S13]  /*139f0*/  PLOP3.LUT P1, PT, PT, PT, UP1, 0x80, 0x0 ;  /* 0x000000000000781c */ /* 0x000fda0003f2f018 */
[----:B-1----:R-:W-:Y:S05]  /*13a00*/  @!P1 BRA `(.L_x_151) ;  /* 0x00000044008c9947 */ /* 0x002fea0003800000 */
[----:B------:R-:W-:-:S13]  /*13a10*/  ISETP.NE.AND P0, PT, RZ, UR54, PT ;  /* 0x00000036ff007c0c */ /* 0x000fda000bf05270 */
[----:B------:R-:W-:Y:S05]  /*13a20*/  @!P0 BRA `(.L_x_152) ;  /* 0x0000002800cc8947 */ /* 0x000fea0003800000 */
[----:B------:R-:W-:-:S06]  /*13a30*/  UISETP.NE.AND UP0, UPT, UR54, 0x2, UPT ;  /* 0x000000023600788c */ /* 0x000fcc000bf05270 */
[----:B------:R-:W-:-:S13]  /*13a40*/  PLOP3.LUT P0, PT, PT, PT, UP0, 0x80, 0x0 ;  /* 0x000000000000781c */ /* 0x000fda0003f0f008 */
[----:B--2---:R-:W-:Y:S05]  /*13a50*/  @P0 EXIT ;  /* 0x000000000000094d */ /* 0x004fea0003800000 */
[----:B------:R-:W1:Y:S01]  /*13a60*/  S2UR UR4, SR_CTAID.Y ;  /* 0x00000000000479c3 */ /* 0x000e620000002600 */
[----:B------:R-:W-:Y:S01]  /*13a70*/  ELECT P0, URZ, PT ;  /* 0x00000000003f782f */ /* 0x000fe20003800000 */
[----:B------:R-:W-:Y:S01]  /*13a80*/  BSSY B0, `(.L_x_153) ;  /* 0x000001f000007945 */ /* 0x000fe20003800000 */
[----:B-1----:R-:W-:-:S11]  /*13a90*/  UIMAD UR4, UR4, UR39, UR40 ;  /* 0x00000027040472a4 */ /* 0x002fd6000f8e0228 */
[----:B------:R-:W-:Y:S05]  /*13aa0*/  @!P0 BRA `(.L_x_154) ;  /* 0x0000000000708947 */ /* 0x000fea0003800000 */
[----:B------:R1:W-:Y:S01]  /*13ab0*/  STL.64 [R1+0x200], R12 ;  /* 0x0002000c01007387 */ /* 0x0003e20000100a00 */
[----:B------:R-:W2:Y:S01]  /*13ac0*/  LDC.64 R14, c[0x0][0x618] ;  /* 0x00018600ff0e7b82 */ /* 0x000ea20000000a00 */
[----:B------:R-:W-:Y:S02]  /*13ad0*/  UMOV UR5, 0x400 ;  /* 0x0000040000057882 */ /* 0x000fe40000000000 */
[----:B------:R-:W-:-:S05]  /*13ae0*/  ULEA UR5, UR41, UR5, 0x18 ;  /* 0x0000000529057291 */ /* 0x000fca000f8ec03f */
[----:B------:R-:W3:Y:S08]  /*13af0*/  LDC.64 R4, c[0x0][0x600] ;  /* 0x00018000ff047b82 */ /* 0x000ef00000000a00 */
[----:B-1----:R-:W2:Y:S08]  /*13b00*/  LDC.64 R12, c[0x0][0x610] ;  /* 0x00018400ff0c7b82 */ /* 0x002eb00000000a00 */
[----:B------:R-:W3:Y:S08]  /*13b10*/  LDC.64 R6, c[0x0][0x608] ;  /* 0x00018200ff067b82 */ /* 0x000ef00000000a00 */
[----:B------:R-:W1:Y:S01]  /*13b20*/  LDC.64 R32, c[0x0][0x620] ;  /* 0x00018800ff207b82 */ /* 0x000e620000000a00 */
[----:B--2---:R2:W-:Y:S07]  /*13b30*/  STS.128 [UR5+0x38690], R12 ;  /* 0x0386900cff007988 */ /* 0x0045ee0008000c05 */
[----:B------:R-:W1:Y:S01]  /*13b40*/  LDC.64 R34, c[0x0][0x628] ;  /* 0x00018a00ff227b82 */ /* 0x000e620000000a00 */
[----:B---3--:R3:W-:Y:S07]  /*13b50*/  STS.128 [UR5+0x38680], R4 ;  /* 0x03868004ff007988 */ /* 0x0087ee0008000c05 */
[----:B------:R-:W4:Y:S01]  /*13b60*/  LDC.64 R28, c[0x0][0x630] ;  /* 0x00018c00ff1c7b82 */ /* 0x000f220000000a00 */
[----:B--2---:R2:W5:Y:S07]  /*13b70*/  LDL.LU.64 R12, [R1+0x200] ;  /* 0x00020000010c7983 */ /* 0x00456e0000300a00 */
[----:B------:R-:W4:Y:S08]  /*13b80*/  LDC.64 R30, c[0x0][0x638] ;  /* 0x00018e00ff1e7b82 */ /* 0x000f300000000a00 */
[----:B------:R-:W2:Y:S08]  /*13b90*/  LDC.64 R24, c[0x0][0x640] ;  /* 0x00019000ff187b82 */ /* 0x000eb00000000a00 */
[----:B------:R-:W2:Y:S08]  /*13ba0*/  LDC.64 R26, c[0x0][0x648] ;  /* 0x00019200ff1a7b82 */ /* 0x000eb00000000a00 */
[----:B------:R-:W2:Y:S08]  /*13bb0*/  LDC.64 R20, c[0x0][0x650] ;  /* 0x00019400ff147b82 */ /* 0x000eb00000000a00 */
[----:B------:R-:W2:Y:S08]  /*13bc0*/  LDC.64 R22, c[0x0][0x658] ;  /* 0x00019600ff167b82 */ /* 0x000eb00000000a00 */
[----:B------:R-:W2:Y:S08]  /*13bd0*/  LDC.64 R8, c[0x0][0x660] ;  /* 0x00019800ff087b82 */ /* 0x000eb00000000a00 */
[----:B------:R-:W2:Y:S08]  /*13be0*/  LDC.64 R10, c[0x0][0x668] ;  /* 0x00019a00ff0a7b82 */ /* 0x000eb00000000a00 */
[----:B---3--:R-:W3:Y:S08]  /*13bf0*/  LDC.64 R4, c[0x0][0x670] ;  /* 0x00019c00ff047b82 */ /* 0x008ef00000000a00 */
[----:B------:R-:W3:Y:S01]  /*13c00*/  LDC.64 R6, c[0x0][0x678] ;  /* 0x00019e00ff067b82 */ /* 0x000ee20000000a00 */
[----:B-1----:R1:W-:Y:S04]  /*13c10*/  STS.128 [UR5+0x386a0], R32 ;  /* 0x0386a020ff007988 */ /* 0x0023e80008000c05 */
[----:B----4-:R1:W-:Y:S04]  /*13c20*/  STS.128 [UR5+0x386b0], R28 ;  /* 0x0386b01cff007988 */ /* 0x0103e80008000c05 */
[----:B--2---:R1:W-:Y:S04]  /*13c30*/  STS.128 [UR5+0x386c0], R24 ;  /* 0x0386c018ff007988 */ /* 0x0043e80008000c05 */
[----:B------:R1:W-:Y:S04]  /*13c40*/  STS.128 [UR5+0x386d0], R20 ;  /* 0x0386d014ff007988 */ /* 0x0003e80008000c05 */
[----:B------:R1:W-:Y:S04]  /*13c50*/  STS.128 [UR5+0x386e0], R8 ;  /* 0x0386e008ff007988 */ /* 0x0003e80008000c05 */
[----:B---3--:R1:W-:Y:S02]  /*13c60*/  STS.128 [UR5+0x386f0], R4 ;  /* 0x0386f004ff007988 */ /* 0x0083e40008000c05 */
.L_x_154:
[----:B------:R-:W-:Y:S05]  /*13c70*/  BSYNC B0 ;  /* 0x0000000000007941 */ /* 0x000fea0003800000 */
.L_x_153:
[----:B------:R-:W-:Y:S01]  /*13c80*/  ELECT P0, URZ, PT ;  /* 0x00000000003f782f */ /* 0x000fe20003800000 */
[----:B------:R-:W-:Y:S01]  /*13c90*/  NOP ;  /* 0x0000000000007918 */ /* 0x000fe20000000000 */
[----:B------:R-:W-:Y:S01]  /*13ca0*/  ULDC UR5, c[0x0][0x884] ;  /* 0x0002210000057ab9 */ /* 0x000fe20000000800 */
[----:B------:R-:W-:Y:S01]  /*13cb0*/  ULDC.64 UR44, c[0x0][0x800] ;  /* 0x00020000002c7ab9 */ /* 0x000fe20000000a00 */
[----:B------:R-:W-:Y:S01]  /*13cc0*/  ULEA UR4, UR5, UR4, 0x1 ;  /* 0x0000000405047291 */ /* 0x000fe2000f8e083f */
[----:B------:R-:W-:Y:S03]  /*13cd0*/  BSSY B0, `(.L_x_155) ;  /* 0x0000033000007945 */ /* 0x000fe60003800000 */
[----:B------:R-:W-:-:S05]  /*13ce0*/  UIMAD.WIDE UR44, UR4, 0x80, UR44 ;  /* 0x00000080042c78a5 */ /* 0x000fca000f8e022c */
[----:B------:R-:W-:Y:S07]  /*13cf0*/  @!P0 BRA `(.L_x_156) ;  /* 0x0000000000c08947 */ /* 0x000fee0003800000 */
[----:B------:R-:W-:Y:S01]  /*13d00*/  ULDC.64 UR4, c[0x0][0x808] ;  /* 0x0002020000047ab9 */ /* 0x000fe20000000a00 */
[----:B------:R-:W-:Y:S01]  /*13d10*/  ULDC.64 UR6, c[0x0][0x810] ;  /* 0x0002040000067ab9 */ /* 0x000fe20000000a00 */
[----:B------:R-:W-:Y:S02]  /*13d20*/  ISETP.NE.U32.AND P0, PT, RZ, UR4, PT ;  /* 0x00000004ff007c0c */ /* 0x000fe4000bf05070 */
[----:B------:R-:W-:Y:S02]  /*13d30*/  ISETP.NE.U32.AND P1, PT, RZ, UR6, PT ;  /* 0x00000006ff007c0c */ /* 0x000fe4000bf25070 */
[----:B------:R-:W-:Y:S02]  /*13d40*/  ISETP.NE.AND.EX P0, PT, RZ, UR5, PT, P0 ;  /* 0x00000005ff007c0c */ /* 0x000fe4000bf05300 */
[----:B------:R-:W-:-:S11]  /*13d50*/  ISETP.NE.AND.EX P1, PT, RZ, UR7, PT, P1 ;  /* 0x00000007ff007c0c */ /* 0x000fd6000bf25310 */
[----:B------:R-:W-:Y:S05]  /*13d60*/  @!P0 BRA `(.L_x_157) ;  /* 0x0000000000188947 */ /* 0x000fea0003800000 */
[----:B------:R-:W-:-:S04]  /*13d70*/  LEA R2, P0, R18, UR4, 0x3 ;  /* 0x0000000412027c11 */ /* 0x000fc8000f8018ff */
[----:B------:R-:W-:-:S06]  /*13d80*/  LEA.HI.X R3, R18, UR5, R19, 0x3, P0 ;  /* 0x0000000512037c11 */ /* 0x000fcc00080f1c13 */
[----:B------:R-:W2:Y:S01]  /*13d90*/  LDG.E.64 R2, desc[UR56][R2.64] ;  /* 0x0000003802027981 */ /* 0x000ea2000c1e1b00 */
[----:B------:R-:W-:Y:S02]  /*13da0*/  UMOV UR4, 0x400 ;  /* 0x0000040000047882 */ /* 0x000fe40000000000 */
[----:B------:R-:W-:-:S09]  /*13db0*/  ULEA UR4, UR41, UR4, 0x18 ;  /* 0x0000000429047291 */ /* 0x000fd2000f8ec03f */
[----:B--2---:R2:W-:Y:S03]  /*13dc0*/  STS.64 [UR4+0x38680], R2 ;  /* 0x03868002ff007988 */ /* 0x0045e60008000a04 */
.L_x_157:
[----:B------:R-:W-:Y:S05]  /*13dd0*/  @!P1 BRA `(.L_x_156) ;  /* 0x0000000000889947 */ /* 0x000fea0003800000 */
[----:B--2---:R-:W-:-:S04]  /*13de0*/  LEA R2, P0, R18, UR6, 0x3 ;  /* 0x0000000612027c11 */ /* 0x004fc8000f8018ff */
[----:B------:R-:W-:-:S06]  /*13df0*/  LEA.HI.X R3, R18, UR7, R19, 0x3, P0 ;  /* 0x0000000712037c11 */ /* 0x000fcc00080f1c13 */
[----:B------:R-:W2:Y:S01]  /*13e00*/  LDG.E.64 R2, desc[UR56][R2.64] ;  /* 0x0000003802027981 */ /* 0x000ea2000c1e1b00 */
[----:B------:R-:W-:Y:S01]  /*13e10*/  UMOV UR4, 0x400 ;  /* 0x0000040000047882 */ /* 0x000fe20000000000 */
[----:B-1---5:R-:W-:Y:S01]  /*13e20*/  IADD3 R4, R13, -0x1, RZ ;  /* 0xffffffff0d047810 */ /* 0x022fe20007ffe0ff */
[----:B------:R-:W-:-:S04]  /*13e30*/  ULEA UR4, UR41, UR4, 0x18 ;  /* 0x0000000429047291 */ /* 0x000fc8000f8ec03f */
[----:B------:R-:W-:-:S05]  /*13e40*/  UIADD3 UR5, UR4, 0x38680, URZ ;  /* 0x0003868004057890 */ /* 0x000fca000fffe03f */
[----:B------:R-:W1:Y:S01]  /*13e50*/  LDS R0, [UR4+0x3869c] ;  /* 0x03869c04ff007984 */ /* 0x000e620008000800 */
[----:B------:R-:W-:-:S03]  /*13e60*/  MOV R8, UR5 ;  /* 0x0000000500087c02 */ /* 0x000fc60008000f00 */
[----:B------:R-:W-:Y:S01]  /*13e70*/  STS [UR4+0x386b0], RZ ;  /* 0x0386b0ffff007988 */ /* 0x000fe20008000804 */
[----:B------:R-:W-:-:S05]  /*13e80*/  SHF.R.U64 R8, R8, 0x4, RZ ;  /* 0x0000000408087819 */ /* 0x000fca00000012ff */
[----:B------:R-:W-:Y:S04]  /*13e90*/  STS [UR4+0x38690], R8 ;  /* 0x03869008ff007988 */ /* 0x000fe80008000804 */
[----:B------:R-:W-:Y:S01]  /*13ea0*/  STS [UR4+0x38694], R8 ;  /* 0x03869408ff007988 */ /* 0x000fe20008000804 */
[C---:B--2---:R-:W-:Y:S01]  /*13eb0*/  SHF.L.U64.HI R11, R2.reuse, 0x1, R3 ;  /* 0x00000001020b7819 */ /* 0x044fe20000010203 */
[----:B------:R-:W-:-:S03]  /*13ec0*/  IMAD.SHL.U32 R2, R2, 0x2, RZ ;  /* 0x0000000202027824 */ /* 0x000fc600078e00ff */
[----:B------:R-:W-:Y:S02]  /*13ed0*/  LOP3.LUT R11, R11, 0x1fffffff, RZ, 0xc0, !PT ;  /* 0x1fffffff0b0b7812 */ /* 0x000fe400078ec0ff */
[----:B------:R-:W-:Y:S02]  /*13ee0*/  LOP3.LUT R2, R2, 0xfffffffe, RZ, 0xc0, !PT ;  /* 0xfffffffe02027812 */ /* 0x000fe400078ec0ff */
[--C-:B------:R-:W-:Y:S02]  /*13ef0*/  SHF.R.U32.HI R5, RZ, 0x4, R11.reuse ;  /* 0x00000004ff057819 */ /* 0x100fe4000001160b */
[----:B------:R-:W-:Y:S02]  /*13f00*/  SHF.R.U64 R2, R2, 0x4, R11 ;  /* 0x0000000402027819 */ /* 0x000fe4000000120b */
[----:B-1----:R-:W-:Y:S01]  /*13f10*/  LOP3.LUT R0, R0, 0xf, R5, 0xb8, !PT ;  /* 0x0000000f00007812 */ /* 0x002fe200078eb805 */
[----:B------:R-:W-:Y:S02]  /*13f20*/  VIADD R5, R12, 0xffffffff ;  /* 0xffffffff0c057836 */ /* 0x000fe40000000000 */
[----:B------:R-:W-:Y:S04]  /*13f30*/  STS [UR4+0x3868c], R2 ;  /* 0x03868c02ff007988 */ /* 0x000fe80008000804 */
[----:B------:R-:W-:Y:S04]  /*13f40*/  STS [UR4+0x3869c], R0 ;  /* 0x03869c00ff007988 */ /* 0x000fe80008000804 */
[----:B------:R-:W1:Y:S02]  /*13f50*/  LDS R6, [UR4+0x3869c] ;  /* 0x03869c04ff067984 */ /* 0x000e640008000800 */
[----:B-1----:R-:W-:-:S05]  /*13f60*/  LOP3.LUT R6, R6, 0xf0, RZ, 0xb8, !PT ;  /* 0x000000f006067812 */ /* 0x002fca00078eb8ff */
[----:B------:R1:W-:Y:S04]  /*13f70*/  STS [UR4+0x3869c], R6 ;  /* 0x03869c06ff007988 */ /* 0x0003e80008000804 */
[----:B------:R-:W2:Y:S01]  /*13f80*/  LDS R9, [UR4+0x3869c] ;  /* 0x03869c04ff097984 */ /* 0x000ea20008000800 */
[----:B-1----:R-:W-:-:S05]  /*13f90*/  CS2R R6, SRZ ;  /* 0x0000000000067805 */ /* 0x002fca000001ff00 */
[----:B------:R-:W-:Y:S01]  /*13fa0*/  STS.128 [UR4+0x386a0], R4 ;  /* 0x0386a004ff007988 */ /* 0x000fe20008000c04 */
[----:B--2---:R-:W-:-:S05]  /*13fb0*/  LOP3.LUT R9, R9, 0xf00, RZ, 0xb8, !PT ;  /* 0x00000f0009097812 */ /* 0x004fca00078eb8ff */
[----:B------:R-:W-:Y:S04]  /*13fc0*/  STS.64 [UR4+0x38698], R8 ;  /* 0x03869808ff007988 */ /* 0x000fe80008000a04 */
[----:B------:R-:W1:Y:S02]  /*13fd0*/  LDS R3, [UR4+0x3869c] ;  /* 0x03869c04ff037984 */ /* 0x000e640008000800 */
[----:B-1----:R-:W-:-:S05]  /*13fe0*/  LOP3.LUT R0, R3, 0xf000, RZ, 0xb8, !PT ;  /* 0x0000f00003007812 */ /* 0x002fca00078eb8ff */
[----:B------:R3:W-:Y:S02]  /*13ff0*/  STS [UR4+0x3869c], R0 ;  /* 0x03869c00ff007988 */ /* 0x0007e40008000804 */
.L_x_156:
[----:B------:R-:W-:Y:S05]  /*14000*/  BSYNC B0 ;  /* 0x0000000000007941 */ /* 0x000fea0003800000 */
.L_x_155:
[----:B---3--:R-:W3:Y:S01]  /*14010*/  S2R R0, SR_LANEID ;  /* 0x0000000000007919 */ /* 0x008ee20000000000 */
[----:B------:R-:W-:Y:S01]  /*14020*/  ELECT P0, URZ, PT ;  /* 0x00000000003f782f */ /* 0x000fe20003800000 */
[----:B------:R-:W-:Y:S01]  /*14030*/  NOP ;  /* 0x0000000000007918 */ /* 0x000fe20000000000 */
[----:B------:R-:W-:Y:S01]  /*14040*/  UMOV UR38, URZ ;  /* 0x0000003f00267c82 */ /* 0x000fe20008000000 */
[----:B------:R-:W-:Y:S10]  /*14050*/  BSSY B0, `(.L_x_158) ;  /* 0x0000004000007945 */ /* 0x000ff40003800000 */
[----:B------:R-:W-:Y:S05]  /*14060*/  @!P0 BRA `(.L_x_159) ;  /* 0x0000000000088947 */ /* 0x000fea0003800000 */
[----:B------:R0:W-:Y:S01]  /*14070*/  UTMACMDFLUSH ;  /* 0x00000000000079b7 */ /* 0x0001e20000000000 */
[----:B------:R-:W-:-:S04]  /*14080*/  DEPBAR.LE SB0, 0x0 ;  /* 0x000080000000791a */ /* 0x000fc80000000000 */
.L_x_159:
[----:B------:R-:W-:Y:S05]  /*14090*/  BSYNC B0 ;  /* 0x0000000000007941 */ /* 0x000fea0003800000 */
.L_x_158:
[----:B------:R-:W-:Y:S01]  /*140a0*/  UMOV UR35, 0x400 ;  /* 0x0000040000237882 */ /* 0x000fe20000000000 */
[----:B-1-3--:R-:W-:Y:S01]  /*140b0*/  SHF.L.U32 R4, R0, 0x2, RZ ;  /* 0x0000000200047819 */ /* 0x00afe200000006ff */
[----:B------:R-:W-:-:S03]  /*140c0*/  ULEA UR35, UR41, UR35, 0x18 ;  /* 0x0000002329237291 */ /* 0x000fc6000f8ec03f */
[----:B--2---:R-:W-:Y:S01]  /*140d0*/  IADD3 R2, P0, R4, UR44, RZ ;  /* 0x0000002c04027c10 */ /* 0x004fe2000ff1e0ff */
[----:B------:R-:W-:Y:S01]  /*140e0*/  UIADD3 UR34, UR35, 0x38680, URZ ;  /* 0x0003868023227890 */ /* 0x000fe2000fffe03f */
[----:B------:R-:W-:-:S03]  /*140f0*/  MOV R0, RZ ;  /* 0x000000ff00007202 */ /* 0x000fc60000000f00 */
[----:B------:R-:W-:-:S05]  /*14100*/  IMAD.X R3, RZ, RZ, UR45, P0 ;  /* 0x0000002dff037e24 */ /* 0x000fca00080e06ff */
[----:B------:R-:W1:Y:S01]  /*14110*/  LDS R5, [R4+UR34] ;  /* 0x0000002204057984 */ /* 0x000e620008000800 */
[----:B------:R-:W-:-:S03]  /*14120*/  SHF.L.U32 R0, R0, 0x1f, RZ ;  /* 0x0000001f00007819 */ /* 0x000fc600000006ff */
[----:B-1----:R1:W2:Y:S02]  /*14130*/  ATOMG.E.EXCH.STRONG.GPU PT, RZ, [R2], R5 ;  /* 0x0000000502ff73a8 */ /* 0x0022a400041ee100 */
[----:B--2---:R-:W2:Y:S01]  /*14140*/  SYNCS.PHASECHK.TRANS64.TRYWAIT P0, [UR35+0x384f8], R0 ;  /* 0x0384f800ff0075a7 */ /* 0x004ea20008000163 */
[----:B------:R-:W-:Y:S02]  /*14150*/  ULOP3.LUT UR33, UR53, 0x1, URZ, 0xfc, !UPT ;  /* 0x0000000135217892 */ /* 0x000fe4000f8efc3f */
[----:B------:R-:W-:Y:S01]  /*14160*/  ULOP3.LUT UR37, UR51, 0x2, URZ, 0xfc, !UPT ;  /* 0x0000000233257892 */ /* 0x000fe2000f8efc3f */
[----:B-12---:R-:W-:Y:S11]  /*14170*/  @!P0 BRA `(.L_x_160) ;  /* 0x00000068005c8947 */ /* 0x006ff60003800000 */
.L_x_370:
[----:B------:R-:W-:Y:S01]  /*14180*/  IMAD.MOV.U32 R2, RZ, RZ, 0x1 ;  /* 0x00000001ff027424 */ /* 0x000fe200078e00ff */
[----:B-----5:R-:W-:Y:S01]  /*14190*/  MOV R12, RZ ;  /* 0x000000ff000c7202 */ /* 0x020fe20000000f00 */
[----:B------:R-:W-:Y:S01]  /*141a0*/  ULDC UR32, c[0x0][0x598] ;  /* 0x0001660000207ab9 */ /* 0x000fe20000000800 */
[----:B------:R-:W-:Y:S01]  /*141b0*/  ULDC UR36, c[0x0][0x580] ;  /* 0x0001600000247ab9 */ /* 0x000fe20000000800 */
[----:B------:R-:W-:Y:S01]  /*141c0*/  ULDC.64 UR4, c[0x0][0x590] ;  /* 0x0001640000047ab9 */ /* 0x000fe20000000a00 */
[----:B------:R-:W-:-:S05]  /*141d0*/  ULDC.64 UR6, c[0x0][0x588] ;  /* 0x0001620000067ab9 */ /* 0x000fca0000000a00 */
.L_x_269:
[----:B------:R-:W-:-:S06]  /*141e0*/  UISETP.NE.AND UP0, UPT, UR33, 0x3, UPT ;  /* 0x000000032100788c */ /* 0x000fcc000bf05270 */
[----:B------:R-:W-:-:S13]  /*141f0*/  PLOP3.LUT P1, PT, PT, PT, UP0, 0x80, 0x0 ;  /* 0x000000000000781c */ /* 0x000fda0003f2f008 */
[----:B---345:R-:W-:Y:S05]  /*14200*/  @!P1 BRA `(.L_x_161) ;  /* 0x0000000000049947 */ /* 0x038fea0003800000 */
[----:B------:R-:W-:Y:S01]  /*14210*/  BPT.TRAP 0x1 ;  /* 0x000000040000795c */ /* 0x000fe20000300000 */
.L_x_161:
[----:B------:R-:W-:Y:S01]  /*14220*/  ULEA UR8, UR38, UR35, 0x3 ;  /* 0x0000002326087291 */ /* 0x000fe2000f8e183f */
[----:B-1----:R-:W-:-:S08]  /*14230*/  SHF.L.U32 R0, R12, 0x1f, RZ ;  /* 0x0000001f0c007819 */ /* 0x002fd000000006ff */
[----:B------:R-:W1:Y:S02]  /*14240*/  SYNCS.PHASECHK.TRANS64.TRYWAIT P0, [UR8+0x38400], R0 ;  /* 0x03840000ff0075a7 */ /* 0x000e640008000148 */
[----:B-1----:R-:W-:Y:S05]  /*14250*/  @!P0 BRA `(.L_x_162) ;  /* 0x00000068003c8947 */ /* 0x002fea0003800000 */
.L_x_371:
        /* <DEDUP_REMOVED lines=10> */
.L_x_163:
[----:B------:R-:W-:Y:S01]  /*14300*/  UIADD3 UR8, UR8, 0x38440, URZ ;  /* 0x0003844008087890 */ /* 0x000fe2000fffe03f */
[----:B------:R-:W-:Y:S02]  /*14310*/  R2UR UR10, R16 ;  /* 0x00000000100a72ca */ /* 0x000fe400000e0000 */
[----:B------:R-:W-:Y:S01]  /*14320*/  R2UR UR11, R17 ;  /* 0x00000000110b72ca */ /* 0x000fe200000e0000 */
[----:B------:R-:W-:Y:S01]  /*14330*/  UPRMT UR8, UR41, 0x654, UR8 ;  /* 0x0000065429087896 */ /* 0x000fe20008000008 */
[----:B------:R-:W-:Y:S02]  /*14340*/  LOP3.LUT P1, RZ, R2, 0xff, RZ, 0xc0, !PT ;  /* 0x000000ff02ff7812 */ /* 0x000fe4000782c0ff */
[----:B------:R-:W-:-:S04]  /*14350*/  ISETP.NE.U32.AND P0, PT, RZ, UR4, PT ;  /* 0x00000004ff007c0c */ /* 0x000fc8000bf05070 */
[----:B------:R-:W-:Y:S02]  /*14360*/  ISETP.NE.AND.EX P0, PT, RZ, UR5, PT, P0 ;  /* 0x00000005ff007c0c */ /* 0x000fe4000bf05300 */
[----:B---3--:R-:W-:Y:S01]  /*14370*/  SYNCS.ARRIVE.TRANS64.RED.A1T0 RZ, [UR8], RZ ;  /* 0x000000ffffff79a7 */ /* 0x008fe20008100408 */
[----:B------:R-:W-:Y:S02]  /*14380*/  USHF.L.U32 UR10, UR10, 0x8, URZ ;  /* 0x000000080a0a7899 */ /* 0x000fe4000800063f */
[----:B------:R-:W-:Y:S02]  /*14390*/  USHF.L.U32 UR11, UR11, 0x8, URZ ;  /* 0x000000080b0b7899 */ /* 0x000fe4000800063f */
[----:B------:R-:W-:Y:S10]  /*143a0*/  @!P1 BRA `(.L_x_164) ;  /* 0x00000000000c9947 */ /* 0x000ff40003800000 */
[----:B------:R-:W-:-:S04]  /*143b0*/  DEPBAR {5,4,3,2,1,0} ;  /* 0x0000003f0000791a */ /* 0x000fc80000000000 */
[----:B------:R3:W-:Y:S02]  /*143c0*/  UTMACCTL.IV [UR44] ;  /* 0x000000002c0079b9 */ /* 0x0007e40008000000 */
[----:B---3--:R-:W-:Y:S01]  /*143d0*/  NOP ;  /* 0x0000000000007918 */ /* 0x008fe20000000000 */
.L_x_164:
[----:B------:R-:W-:Y:S05]  /*143e0*/  @!P0 BRA `(.L_x_165) ;  /* 0x0000000000188947 */ /* 0x000fea0003800000 */
[----:B-1----:R-:W1:Y:S02]  /*143f0*/  LDC.64 R2, c[0x0][0x590] ;  /* 0x00016400ff027b82 */ /* 0x002e640000000a00 */
[----:B-1----:R-:W-:-:S06]  /*14400*/  IMAD.WIDE R2, R18, 0x8, R2 ;  /* 0x0000000812027825 */ /* 0x002fcc00078e0202 */
[----:B------:R-:W3:Y:S04]  /*14410*/  LDG.E.64 R2, desc[UR56][R2.64] ;  /* 0x0000003802027981 */ /* 0x000ee8000c1e1b00 */
[----:B---3--:R-:W3:Y:S02]  /*14420*/  LD.E R0, desc[UR56][R2.64] ;  /* 0x0000003802007980 */ /* 0x008ee4000c101900 */
[----:B---3--:R-:W-:Y:S01]  /*14430*/  FSETP.NEU.AND P0, PT, R0, RZ, PT ;  /* 0x000000ff0000720b */ /* 0x008fe20003f0d000 */
[----:B------:R-:W-:-:S12]  /*14440*/  BRA `(.L_x_166) ;  /* 0x0000000000247947 */ /* 0x000fd80003800000 */
.L_x_165:
[----:B------:R-:W-:Y:S02]  /*14450*/  ISETP.NE.U32.AND P1, PT, RZ, UR6, PT ;  /* 0x00000006ff007c0c */ /* 0x000fe4000bf25070 */
[----:B------:R-:W-:Y:S02]  /*14460*/  FSETP.NEU.AND P0, PT, RZ, UR36, PT ;  /* 0x00000024ff007c0b */ /* 0x000fe4000bf0d000 */
[----:B------:R-:W-:-:S13]  /*14470*/  ISETP.NE.AND.EX P1, PT, RZ, UR7, PT, P1 ;  /* 0x00000007ff007c0c */ /* 0x000fda000bf25310 */
[----:B------:R-:W-:Y:S05]  /*14480*/  @!P1 BRA `(.L_x_166) ;  /* 0x0000000000149947 */ /* 0x000fea0003800000 */
[----:B-1----:R-:W1:Y:S01]  /*14490*/  LDC.64 R2, c[0x0][0x588] ;  /* 0x00016200ff027b82 */ /* 0x002e620000000a00 */
[----:B------:R-:W-:-:S04]  /*144a0*/  IMAD R9, R18, UR32, RZ ;  /* 0x0000002012097c24 */ /* 0x000fc8000f8e02ff */
[----:B-1----:R-:W-:-:S06]  /*144b0*/  IMAD.WIDE R2, R9, 0x4, R2 ;  /* 0x0000000409027825 */ /* 0x002fcc00078e0202 */
[----:B------:R-:W3:Y:S02]  /*144c0*/  LDG.E R2, desc[UR56][R2.64] ;  /* 0x0000003802027981 */ /* 0x000ee4000c1e1900 */
[----:B---3--:R-:W-:-:S13]  /*144d0*/  FSETP.NEU.AND P0, PT, R2, RZ, PT ;  /* 0x000000ff0200720b */ /* 0x008fda0003f0d000 */
.L_x_166:
[----:B------:R-:W-:Y:S01]  /*144e0*/  UISETP.NE.AND UP0, UPT, UR37, 0x3, UPT ;  /* 0x000000032500788c */ /* 0x000fe2000bf05270 */
[----:B------:R-:W-:-:S05]  /*144f0*/  ELECT P1, URZ, PT ;  /* 0x00000000003f782f */ /* 0x000fca0003820000 */
[----:B------:R-:W-:Y:S02]  /*14500*/  PLOP3.LUT P2, PT, PT, PT, UP0, 0x80, 0x0 ;  /* 0x000000000000781c */ /* 0x000fe40003f4f008 */
[----:B------:R-:W-:-:S11]  /*14510*/  PLOP3.LUT P0, PT, P0, P1, PT, 0x2a, 0x0 ;  /* 0x000000000000781c */ /* 0x000fd60000702572 */
[----:B------:R-:W-:Y:S05]  /*14520*/  @!P2 BRA `(.L_x_167) ;  /* 0x000000000004a947 */ /* 0x000fea0003800000 */
[----:B------:R-:W-:Y:S01]  /*14530*/  BPT.TRAP 0x1 ;  /* 0x000000040000795c */ /* 0x000fe20000300000 */
.L_x_167:
[----:B-1----:R-:W-:-:S05]  /*14540*/  IMAD.MOV.U32 R0, RZ, RZ, 0x1 ;  /* 0x00000001ff007424 */ /* 0x002fca00078e00ff */
[----:B------:R-:W-:-:S04]  /*14550*/  SHF.L.U32 R0, R0, 0x1f, RZ ;  /* 0x0000001f00007819 */ /* 0x000fc800000006ff */
[----:B------:R-:W1:Y:S02]  /*14560*/  SYNCS.PHASECHK.TRANS64.TRYWAIT P1, [UR35+0x384d0], R0 ;  /* 0x0384d000ff0075a7 */ /* 0x000e640008020163 */
[----:B-1----:R-:W-:Y:S05]  /*14570*/  @!P1 BRA `(.L_x_168) ;  /* 0x00000064008c9947 */ /* 0x002fea0003800000 */
.L_x_372:
[----:B------:R-:W-:Y:S04]  /*14580*/  BSSY B0, `(.L_x_169) ;  /* 0x0000010000007945 */ /* 0x000fe80003800000 */
[----:B------:R-:W-:Y:S05]  /*14590*/  @P0 BRA `(.L_x_170) ;  /* 0x0000000000380947 */ /* 0x000fea0003800000 */
[----:B------:R-:W-:Y:S02]  /*145a0*/  UIADD3 UR8, UR35, 0x30000, URZ ;  /* 0x0003000023087890 */ /* 0x000fe4000fffe03f */
[----:B------:R-:W-:Y:S02]  /*145b0*/  UIADD3 UR9, UR35, 0x384b0, URZ ;  /* 0x000384b023097890 */ /* 0x000fe4000fffe03f */
[----:B------:R-:W-:Y:S02]  /*145c0*/  UIADD3 UR14, UR10, 0x40, URZ ;  /* 0x000000400a0e7890 */ /* 0x000fe4000fffe03f */
[----:B------:R-:W-:Y:S01]  /*145d0*/  UIADD3 UR12, UR35, 0x31000, URZ ;  /* 0x00031000230c7890 */ /* 0x000fe2000fffe03f */
[----:B------:R-:W-:Y:S01]  /*145e0*/  UMOV UR16, 0x0 ;  /* 0x0000000000107882 */ /* 0x000fe20000000000 */
[----:B------:R-:W-:Y:S01]  /*145f0*/  UMOV UR17, 0x10000000 ;  /* 0x1000000000117882 */ /* 0x000fe20000000000 */
[----:B------:R-:W-:Y:S01]  /*14600*/  UMOV UR15, UR11 ;  /* 0x0000000b000f7c82 */ /* 0x000fe20008000000 */
[----:B------:R-:W-:Y:S01]  /*14610*/  UMOV UR13, UR9 ;  /* 0x00000009000d7c82 */ /* 0x000fe20008000000 */
[----:B------:R3:W-:Y:S04]  /*14620*/  UTMALDG.2D [UR8], [UR44], desc[UR16] ;  /* 0x000010082c0075b4 */ /* 0x0007e80008009000 */
[----:B------:R3:W-:Y:S02]  /*14630*/  UTMALDG.2D [UR12], [UR44], desc[UR16] ;  /* 0x0000100c2c0075b4 */ /* 0x0007e40008009000 */
[----:B---3--:R-:W-:Y:S05]  /*14640*/  @!P2 BRA `(.L_x_171) ;  /* 0x000000000004a947 */ /* 0x008fea0003800000 */
[----:B------:R-:W-:Y:S01]  /*14650*/  BPT.TRAP 0x1 ;  /* 0x000000040000795c */ /* 0x000fe20000300000 */
.L_x_171:
[----:B------:R-:W3:Y:S02]  /*14660*/  LDC R2, c[0x0][0x828] ;  /* 0x00020a00ff027b82 */ /* 0x000ee40000000800 */
[----:B---3--:R3:W-:Y:S02]  /*14670*/  SYNCS.ARRIVE.TRANS64.RED.A0TR RZ, [UR35+0x384b0], R2 ;  /* 0x0384b002ffff79a7 */ /* 0x0087e40008300423 */
.L_x_170:
[----:B------:R-:W-:Y:S05]  /*14680*/  BSYNC B0 ;  /* 0x0000000000007941 */ /* 0x000fea0003800000 */
.L_x_169:
[----:B------:R-:W-:Y:S05]  /*14690*/  @!P2 BRA `(.L_x_172) ;  /* 0x000000000004a947 */ /* 0x000fea0003800000 */
[----:B------:R-:W-:Y:S01]  /*146a0*/  BPT.TRAP 0x1 ;  /* 0x000000040000795c */ /* 0x000fe20000300000 */
.L_x_172:
[----:B------:R-:W-:-:S04]  /*146b0*/  UIADD3 UR21, UR35, 0x384b0, URZ ;  /* 0x000384b023157890 */ /* 0x000fc8000fffe03f */
[----:B------:R-:W-:-:S09]  /*146c0*/  UPRMT UR9, UR41, 0x654, UR21 ;  /* 0x0000065429097896 */ /* 0x000fd20008000015 */
[----:B------:R-:W-:Y:S01]  /*146d0*/  SYNCS.ARRIVE.TRANS64.RED.A1T0 RZ, [UR9], RZ ;  /* 0x000000ffffff79a7 */ /* 0x000fe20008100409 */
[----:B------:R-:W-:Y:S05]  /*146e0*/  @!P2 BRA `(.L_x_173) ;  /* 0x000000000004a947 */ /* 0x000fea0003800000 */
[----:B------:R-:W-:Y:S01]  /*146f0*/  BPT.TRAP 0x1 ;  /* 0x000000040000795c */ /* 0x000fe20000300000 */
.L_x_173:
[----:B------:R-:W4:Y:S02]  /*14700*/  SYNCS.PHASECHK.TRANS64.TRYWAIT P1, [UR35+0x384d8], R0 ;  /* 0x0384d800ff0075a7 */ /* 0x000f240008020163 */
[----:B----4-:R-:W-:Y:S05]  /*14710*/  @!P1 BRA `(.L_x_174) ;  /* 0x00000064003c9947 */ /* 0x010fea0003800000 */
.L_x_373:
[----:B------:R-:W-:Y:S04]  /*14720*/  BSSY B0, `(.L_x_175) ;  /* 0x0000012000007945 */ /* 0x000fe80003800000 */
[----:B------:R-:W-:Y:S05]  /*14730*/  @P0 BRA `(.L_x_176) ;  /* 0x0000000000400947 */ /* 0x000fea0003800000 */
[----:B------:R-:W-:Y:S02]  /*14740*/  UIADD3 UR14, UR10, 0x80, URZ ;  /* 0x000000800a0e7890 */ /* 0x000fe4000fffe03f */
        /* <DEDUP_REMOVED lines=8> */
[----:B------:R-:W-:Y:S01]  /*147d0*/  UMOV UR17, UR13 ;  /* 0x0000000d00117c82 */ /* 0x000fe20008000000 */
[----:B------:R4:W-:Y:S03]  /*147e0*/  UTMALDG.2D [UR12], [UR44], desc[UR22] ;  /* 0x0000160c2c0075b4 */ /* 0x0009e60008009000 */
[----:B------:R4:W-:Y:S02]  /*147f0*/  UTMALDG.2D [UR16], [UR44], desc[UR22] ;  /* 0x000016102c0075b4 */ /* 0x0009e40008009000 */
[----:B----4-:R-:W-:Y:S05]  /*14800*/  @!P2 BRA `(.L_x_177) ;  /* 0x000000000004a947 */ /* 0x010fea0003800000 */
[----:B------:R-:W-:Y:S01]  /*14810*/  BPT.TRAP 0x1 ;  /* 0x000000040000795c */ /* 0x000fe20000300000 */
.L_x_177:
[----:B---3--:R-:W3:Y:S02]  /*14820*/  LDC R2, c[0x0][0x828] ;  /* 0x00020a00ff027b82 */ /* 0x008ee40000000800 */
[----:B---3--:R4:W-:Y:S02]  /*14830*/  SYNCS.ARRIVE.TRANS64.RED.A0TR RZ, [UR35+0x384b8], R2 ;  /* 0x0384b802ffff79a7 */ /* 0x0089e40008300423 */
.L_x_176:
[----:B------:R-:W-:Y:S05]  /*14840*/  BSYNC B0 ;  /* 0x0000000000007941 */ /* 0x000fea0003800000 */
.L_x_175:
[----:B------:R-:W-:Y:S05]  /*14850*/  @!P2 BRA `(.L_x_178) ;  /* 0x000000000004a947 */ /* 0x000fea0003800000 */
[----:B------:R-:W-:Y:S01]  /*14860*/  BPT.TRAP 0x1 ;  /* 0x000000040000795c */ /* 0x000fe20000300000 */
.L_x_178:
[----:B------:R-:W-:Y:S02]  /*14870*/  UIADD3 UR17, UR35, 0x384b8, URZ ;  /* 0x000384b823117890 */ /* 0x000fe4000fffe03f */
[----:B------:R-:W-:Y:S02]  /*14880*/  UIADD3 UR27, UR11, 0x20, URZ ;  /* 0x000000200b1b7890 */ /* 0x000fe4000fffe03f */
[----:B------:R-:W-:-:S09]  /*14890*/  UPRMT UR8, UR41, 0x654, UR17 ;  /* 0x0000065429087896 */ /* 0x000fd20008000011 */
[----:B------:R-:W-:Y:S01]  /*148a0*/  SYNCS.ARRIVE.TRANS64.RED.A1T0 RZ, [UR8], RZ ;  /* 0x000000ffffff79a7 */ /* 0x000fe20008100408 */
[----:B------:R-:W-:Y:S05]  /*148b0*/  @!P2 BRA `(.L_x_179) ;  /* 0x000000000004a947 */ /* 0x000fea0003800000 */
[----:B------:R-:W-:Y:S01]  /*148c0*/  BPT.TRAP 0x1 ;  /* 0x000000040000795c */ /* 0x000fe20000300000 */
.L_x_179:
[----:B------:R-:W5:Y:S02]  /*148d0*/  SYNCS.PHASECHK.TRANS64.TRYWAIT P1, [UR35+0x384e0], R0 ;  /* 0x0384e000ff0075a7 */ /* 0x000f640008020163 */
[----:B-----5:R-:W-:Y:S05]  /*148e0*/  @!P1 BRA `(.L_x_180) ;  /* 0x0000006000e09947 */ /* 0x020fea0003800000 */
.L_x_374:
        /* <DEDUP_REMOVED lines=13> */
[----:B-1----:R-:W-:Y:S05]  /*149c0*/  @!P2 BRA `(.L_x_183) ;  /* 0x000000000004a947 */ /* 0x002fea0003800000 */
[----:B------:R-:W-:Y:S01]  /*149d0*/  BPT.TRAP 0x1 ;  /* 0x000000040000795c */ /* 0x000fe20000300000 */
.L_x_183:
[----:B---34-:R-:W1:Y:S02]  /*149e0*/  LDC R2, c[0x0][0x828] ;  /* 0x00020a00ff027b82 */ /* 0x018e640000000800 */
[----:B-1----:R1:W-:Y:S02]  /*149f0*/  SYNCS.ARRIVE.TRANS64.RED.A0TR RZ, [UR35+0x384c0], R2 ;  /* 0x0384c002ffff79a7 */ /* 0x0023e40008300423 */
.L_x_182:
[----:B------:R-:W-:Y:S05]  /*14a00*/  BSYNC B0 ;  /* 0x0000000000007941 */ /* 0x000fea0003800000 */
.L_x_181:
[----:B------:R-:W-:Y:S05]  /*14a10*/  @!P2 BRA `(.L_x_184) ;  /* 0x000000000004a947 */ /* 0x000fea0003800000 */
[----:B------:R-:W-:Y:S01]  /*14a20*/  BPT.TRAP 0x1 ;  /* 0x000000040000795c */ /* 0x000fe20000300000 */
.L_x_184:
[----:B------:R-:W-:-:S04]  /*14a30*/  UIADD3 UR13, UR35, 0x384c0, URZ ;  /* 0x000384c0230d7890 */ /* 0x000fc8000fffe03f */
[----:B------:R-:W-:-:S09]  /*14a40*/  UPRMT UR42, UR41, 0x654, UR13 ;  /* 0x00000654292a7896 */ /* 0x000fd2000800000d */
[----:B------:R-:W-:Y:S01]  /*14a50*/  SYNCS.ARRIVE.TRANS64.RED.A1T0 RZ, [UR42], RZ ;  /* 0x000000ffffff79a7 */ /* 0x000fe2000810042a */
[----:B------:R-:W-:Y:S05]  /*14a60*/  @!P2 BRA `(.L_x_185) ;  /* 0x000000000004a947 */ /* 0x000fea0003800000 */
[----:B------:R-:W-:Y:S01]  /*14a70*/  BPT.TRAP 0x1 ;  /* 0x000000040000795c */ /* 0x000fe20000300000 */
.L_x_185:
[----:B------:R-:W5:Y:S02]  /*14a80*/  SYNCS.PHASECHK.TRANS64.TRYWAIT P1, [UR35+0x384e8], R0 ;  /* 0x0384e800ff0075a7 */ /* 0x000f640008020163 */
[----:B-----5:R-:W-:Y:S05]  /*14a90*/  @!P1 BRA `(.L_x_186) ;  /* 0x00000060008c9947 */ /* 0x020fea0003800000 */
.L_x_375:
        /* <DEDUP_REMOVED lines=13> */
[----:B-1----:R-:W-:Y:S05]  /*14b70*/  @!P2 BRA `(.L_x_189) ;  /* 0x000000000004a947 */ /* 0x002fea0003800000 */
[----:B------:R-:W-:Y:S01]  /*14b80*/  BPT.TRAP 0x1 ;  /* 0x000000040000795c */ /* 0x000fe20000300000 */
.L_x_189:
[----:B---34-:R-:W1:Y:S02]  /*14b90*/  LDC R2, c[0x0][0x828] ;  /* 0x00020a00ff027b82 */ /* 0x018e640000000800 */
[----:B-1----:R1:W-:Y:S02]  /*14ba0*/  SYNCS.ARRIVE.TRANS64.RED.A0TR RZ, [UR35+0x384c8], R2 ;  /* 0x0384c802ffff79a7 */ /* 0x0023e40008300423 */
.L_x_188:
[----:B------:R-:W-:Y:S05]  /*14bb0*/  BSYNC B0 ;  /* 0x0000000000007941 */ /* 0x000fea0003800000 */
.L_x_187:
[----:B------:R-:W-:Y:S05]  /*14bc0*/  @!P2 BRA `(.L_x_190) ;  /* 0x000000000004a947 */ /* 0x000fea0003800000 */
[----:B------:R-:W-:Y:S01]  /*14bd0*/  BPT.TRAP 0x1 ;  /* 0x000000040000795c */ /* 0x000fe20000300000 */
.L_x_190:
[----:B------:R-:W-:Y:S02]  /*14be0*/  UIADD3 UR25, UR35, 0x384c8, URZ ;  /* 0x000384c823197890 */ /* 0x000fe4000fffe03f */
[----:B------:R-:W-:Y:S02]  /*14bf0*/  UIADD3 UR23, UR11, 0x40, URZ ;  /* 0x000000400b177890 */ /* 0x000fe4000fffe03f */
[----:B------:R-:W-:-:S09]  /*14c00*/  UPRMT UR43, UR41, 0x654, UR25 ;  /* 0x00000654292b7896 */ /* 0x000fd20008000019 */
[----:B------:R-:W-:Y:S01]  /*14c10*/  SYNCS.ARRIVE.TRANS64.RED.A1T0 RZ, [UR43], RZ ;  /* 0x000000ffffff79a7 */ /* 0x000fe2000810042b */
[----:B------:R-:W-:Y:S05]  /*14c20*/  @!P2 BRA `(.L_x_191) ;  /* 0x000000000004a947 */ /* 0x000fea0003800000 */
[----:B------:R-:W-:Y:S01]  /*14c30*/  BPT.TRAP 0x1 ;  /* 0x000000040000795c */ /* 0x000fe20000300000 */
.L_x_191:
[----:B-1-34-:R-:W-:-:S04]  /*14c40*/  SHF.L.U32 R2, RZ, 0x1f, RZ ;  /* 0x0000001fff027819 */ /* 0x01afc800000006ff */
[----:B------:R-:W1:Y:S02]  /*14c50*/  SYNCS.PHASECHK.TRANS64.TRYWAIT P1, [UR35+0x384d0], R2 ;  /* 0x0384d002ff0075a7 */ /* 0x000e640008020163 */
[----:B-1----:R-:W-:Y:S05]  /*14c60*/  @!P1 BRA `(.L_x_192) ;  /* 0x0000006000309947 */ /* 0x002fea0003800000 */
.L_x_376:
[----:B------:R-:W-:Y:S04]  /*14c70*/  BSSY B0, `(.L_x_193) ;  /* 0x0000010000007945 */ /* 0x000fe80003800000 */
[----:B------:R-:W-:Y:S05]  /*14c80*/  @P0 BRA `(.L_x_194) ;  /* 0x0000000000380947 */ /* 0x000fea0003800000 */
        /* <DEDUP_REMOVED lines=10> */
[----:B---3--:R-:W-:Y:S05]  /*14d30*/  @!P2 BRA `(.L_x_195) ;  /* 0x000000000004a947 */ /* 0x008fea0003800000 */
[----:B------:R-:W-:Y:S01]  /*14d40*/  BPT.TRAP 0x1 ;  /* 0x000000040000795c */ /* 0x000fe20000300000 */
.L_x_195:
[----:B-1----:R-:W1:Y:S02]  /*14d50*/  LDC R3, c[0x0][0x828] ;  /* 0x00020a00ff037b82 */ /* 0x002e640000000800 */
[----:B-1----:R3:W-:Y:S02]  /*14d60*/  SYNCS.ARRIVE.TRANS64.RED.A0TR RZ, [UR35+0x384b0], R3 ;  /* 0x0384b003ffff79a7 */ /* 0x0027e40008300423 */
.L_x_194:
[----:B------:R-:W-:Y:S05]  /*14d70*/  BSYNC B0 ;  /* 0x0000000000007941 */ /* 0x000fea0003800000 */
.L_x_193:
[----:B------:R-:W-:Y:S05]  /*14d80*/  @!P2 BRA `(.L_x_196) ;  /* 0x000000000004a947 */ /* 0x000fea0003800000 */
[----:B------:R-:W-:Y:S01]  /*14d90*/  BPT.TRAP 0x1 ;  /* 0x000000040000795c */ /* 0x000fe20000300000 */
.L_x_196:
[----:B------:R-:W-:Y:S01]  /*14da0*/  SYNCS.ARRIVE.TRANS64.RED.A1T0 RZ, [UR9], RZ ;  /* 0x000000ffffff79a7 */ /* 0x000fe20008100409 */
[----:B------:R-:W-:Y:S05]  /*14db0*/  @!P2 BRA `(.L_x_197) ;  /* 0x000000000004a947 */ /* 0x000fea0003800000 */
[----:B------:R-:W-:Y:S01]  /*14dc0*/  BPT.TRAP 0x1 ;  /* 0x000000040000795c */ /* 0x000fe20000300000 */
.L_x_197:
[----:B------:R-:W4:Y:S02]  /*14dd0*/  SYNCS.PHASECHK.TRANS64.TRYWAIT P1, [UR35+0x384d8], R2 ;  /* 0x0384d802ff0075a7 */ /* 0x000f240008020163 */
[----:B----4-:R-:W-:Y:S05]  /*14de0*/  @!P1 BRA `(.L_x_198) ;  /* 0x0000005c00e89947 */ /* 0x010fea0003800000 */
.L_x_377:
        /* <DEDUP_REMOVED lines=15> */
.L_x_201:
[----:B-1-3--:R-:W1:Y:S02]  /*14ee0*/  LDC R3, c[0x0][0x828] ;  /* 0x00020a00ff037b82 */ /* 0x00ae640000000800 */
[----:B-1----:R4:W-:Y:S02]  /*14ef0*/  SYNCS.ARRIVE.TRANS64.RED.A0TR RZ, [UR35+0x384b8], R3 ;  /* 0x0384b803ffff79a7 */ /* 0x0029e40008300423 */
.L_x_200:
[----:B------:R-:W-:Y:S05]  /*14f00*/  BSYNC B0 ;  /* 0x0000000000007941 */ /* 0x000fea0003800000 */
.L_x_199:
[----:B------:R-:W-:Y:S05]  /*14f10*/  @!P2 BRA `(.L_x_202) ;  /* 0x000000000004a947 */ /* 0x000fea0003800000 */
[----:B------:R-:W-:Y:S01]  /*14f20*/  BPT.TRAP 0x1 ;  /* 0x000000040000795c */ /* 0x000fe20000300000 */
.L_x_202:
[----:B------:R-:W-:Y:S01]  /*14f30*/  SYNCS.ARRIVE.TRANS64.RED.A1T0 RZ, [UR8], RZ ;  /* 0x000000ffffff79a7 */ /* 0x000fe20008100408 */
[----:B------:R-:W-:Y:S01]  /*14f40*/  UIADD3 UR15, UR11, 0x60, URZ ;  /* 0x000000600b0f7890 */ /* 0x000fe2000fffe03f */
[----:B------:R-:W-:Y:S11]  /*14f50*/  @!P2 BRA `(.L_x_203) ;  /* 0x000000000004a947 */ /* 0x000ff60003800000 */
[----:B------:R-:W-:Y:S01]  /*14f60*/  BPT.TRAP 0x1 ;  /* 0x000000040000795c */ /* 0x000fe20000300000 */
.L_x_203:
[----:B------:R-:W5:Y:S02]  /*14f70*/  SYNCS.PHASECHK.TRANS64.TRYWAIT P1, [UR35+0x384e0], R2 ;  /* 0x0384e002ff0075a7 */ /* 0x000f640008020163 */
[----:B-----5:R-:W-:Y:S05]  /*14f80*/  @!P1 BRA `(.L_x_204) ;  /* 0x0000005c00989947 */ /* 0x020fea0003800000 */
.L_x_378:
        /* <DEDUP_REMOVED lines=14> */
.L_x_207:
[----:B---34-:R-:W1:Y:S02]  /*15070*/  LDC R3, c[0x0][0x828] ;  /* 0x00020a00ff037b82 */ /* 0x018e640000000800 */
[----:B-1----:R1:W-:Y:S02]  /*15080*/  SYNCS.ARRIVE.TRANS64.RED.A0TR RZ, [UR35+0x384c0], R3 ;  /* 0x0384c003ffff79a7 */ /* 0x0023e40008300423 */
.L_x_206:
[----:B------:R-:W-:Y:S05]  /*15090*/  BSYNC B0 ;  /* 0x0000000000007941 */ /* 0x000fea0003800000 */
.L_x_205:
[----:B------:R-:W-:Y:S05]  /*150a0*/  @!P2 BRA `(.L_x_208) ;  /* 0x000000000004a947 */ /* 0x000fea0003800000 */
[----:B------:R-:W-:Y:S01]  /*150b0*/  BPT.TRAP 0x1 ;  /* 0x000000040000795c */ /* 0x000fe20000300000 */
.L_x_208:
[----:B------:R-:W-:Y:S01]  /*150c0*/  SYNCS.ARRIVE.TRANS64.RED.A1T0 RZ, [UR42], RZ ;  /* 0x000000ffffff79a7 */ /* 0x000fe2000810042a */
[----:B------:R-:W-:Y:S05]  /*150d0*/  @!P2 BRA `(.L_x_209) ;  /* 0x000000000004a947 */ /* 0x000fea0003800000 */
[----:B------:R-:W-:Y:S01]  /*150e0*/  BPT.TRAP 0x1 ;  /* 0x000000040000795c */ /* 0x000fe20000300000 */
.L_x_209:
[----:B------:R-:W5:Y:S02]  /*150f0*/  SYNCS.PHASECHK.TRANS64.TRYWAIT P1, [UR35+0x384e8], R2 ;  /* 0x0384e802ff0075a7 */ /* 0x000f640008020163 */
[----:B-----5:R-:W-:Y:S05]  /*15100*/  @!P1 BRA `(.L_x_210) ;  /* 0x0000005c00509947 */ /* 0x020fea0003800000 */
.L_x_379:
        /* <DEDUP_REMOVED lines=15> */
.L_x_213:
[----:B---34-:R-:W1:Y:S02]  /*15200*/  LDC R3, c[0x0][0x828] ;  /* 0x00020a00ff037b82 */ /* 0x018e640000000800 */
[----:B-1----:R1:W-:Y:S02]  /*15210*/  SYNCS.ARRIVE.TRANS64.RED.A0TR RZ, [UR35+0x384c8], R3 ;  /* 0x0384c803ffff79a7 */ /* 0x0023e40008300423 */
.L_x_212:
[----:B------:R-:W-:Y:S05]  /*15220*/  BSYNC B0 ;  /* 0x0000000000007941 */ /* 0x000fea0003800000 */
.L_x_211:
[----:B------:R-:W-:Y:S05]  /*15230*/  @!P2 BRA `(.L_x_214) ;  /* 0x000000000004a947 */ /* 0x000fea0003800000 */
[----:B------:R-:W-:Y:S01]  /*15240*/  BPT.TRAP 0x1 ;  /* 0x000000040000795c */ /* 0x000fe20000300000 */
.L_x_214:
[----:B------:R-:W-:Y:S01]  /*15250*/  SYNCS.ARRIVE.TRANS64.RED.A1T0 RZ, [UR43], RZ ;  /* 0x000000ffffff79a7 */ /* 0x000fe2000810042b */
[----:B------:R-:W-:Y:S01]  /*15260*/  UIADD3 UR23, UR11, 0x80, URZ ;  /* 0x000000800b177890 */ /* 0x000fe2000fffe03f */
[----:B------:R-:W-:Y:S11]  /*15270*/  @!P2 BRA `(.L_x_215) ;  /* 0x000000000004a947 */ /* 0x000ff60003800000 */
[----:B------:R-:W-:Y:S01]  /*15280*/  BPT.TRAP 0x1 ;  /* 0x000000040000795c */ /* 0x000fe20000300000 */
.L_x_215:
[----:B------:R-:W5:Y:S02]  /*15290*/  SYNCS.PHASECHK.TRANS64.TRYWAIT P1, [UR35+0x384d0], R0 ;  /* 0x0384d000ff0075a7 */ /* 0x000f640008020163 */
[----:B-----5:R-:W-:Y:S05]  /*152a0*/  @!P1 BRA `(.L_x_216) ;  /* 0x0000005c00009947 */ /* 0x020fea0003800000 */
.L_x_380:
        /* <DEDUP_REMOVED lines=14> */
.L_x_219:
[----:B---34-:R-:W1:Y:S02]  /*15390*/  LDC R3, c[0x0][0x828] ;  /* 0x00020a00ff037b82 */ /* 0x018e640000000800 */
[----:B-1----:R1:W-:Y:S02]  /*153a0*/  SYNCS.ARRIVE.TRANS64.RED.A0TR RZ, [UR35+0x384b0], R3 ;  /* 0x0384b003ffff79a7 */ /* 0x0023e40008300423 */
.L_x_218:
[----:B------:R-:W-:Y:S05]  /*153b0*/  BSYNC B0 ;  /* 0x0000000000007941 */ /* 0x000fea0003800000 */
.L_x_217:
[----:B------:R-:W-:Y:S05]  /*153c0*/  @!P2 BRA `(.L_x_220) ;  /* 0x000000000004a947 */ /* 0x000fea0003800000 */
[----:B------:R-:W-:Y:S01]  /*153d0*/  BPT.TRAP 0x1 ;  /* 0x000000040000795c */ /* 0x000fe20000300000 */
.L_x_220:
[----:B------:R-:W-:Y:S01]  /*153e0*/  SYNCS.ARRIVE.TRANS64.RED.A1T0 RZ, [UR9], RZ ;  /* 0x000000ffffff79a7 */ /* 0x000fe20008100409 */
[----:B------:R-:W-:Y:S05]  /*153f0*/  @!P2 BRA `(.L_x_221) ;  /* 0x000000000004a947 */ /* 0x000fea0003800000 */
[----:B------:R-:W-:Y:S01]  /*15400*/  BPT.TRAP 0x1 ;  /* 0x000000040000795c */ /* 0x000fe20000300000 */
.L_x_221:
[----:B------:R-:W5:Y:S02]  /*15410*/  SYNCS.PHASECHK.TRANS64.TRYWAIT P1, [UR35+0x384d8], R0 ;  /* 0x0384d800ff0075a7 */ /* 0x000f640008020163 */
[----:B-----5:R-:W-:Y:S05]  /*15420*/  @!P1 BRA `(.L_x_222) ;  /* 0x0000005800b89947 */ /* 0x020fea0003800000 */
.L_x_381:
        /* <DEDUP_REMOVED lines=15> */
.L_x_225:
[----:B---34-:R-:W1:Y:S02]  /*15520*/  LDC R3, c[0x0][0x828] ;  /* 0x00020a00ff037b82 */ /* 0x018e640000000800 */
[----:B-1----:R1:W-:Y:S02]  /*15530*/  SYNCS.ARRIVE.TRANS64.RED.A0TR RZ, [UR35+0x384b8], R3 ;  /* 0x0384b803ffff79a7 */ /* 0x0023e40008300423 */
.L_x_224:
[----:B------:R-:W-:Y:S05]  /*15540*/  BSYNC B0 ;  /* 0x0000000000007941 */ /* 0x000fea0003800000 */
.L_x_223:
[----:B------:R-:W-:Y:S05]  /*15550*/  @!P2 BRA `(.L_x_226) ;  /* 0x000000000004a947 */ /* 0x000fea0003800000 */
[----:B------:R-:W-:Y:S01]  /*15560*/  BPT.TRAP 0x1 ;  /* 0x000000040000795c */ /* 0x000fe20000300000 */
.L_x_226:
[----:B------:R-:W-:Y:S01]  /*15570*/  SYNCS.ARRIVE.TRANS64.RED.A1T0 RZ, [UR8], RZ ;  /* 0x000000ffffff79a7 */ /* 0x000fe20008100408 */
[----:B------:R-:W-:Y:S01]  /*15580*/  UIADD3 UR15, UR11, 0xa0, URZ ;  /* 0x000000a00b0f7890 */ /* 0x000fe2000fffe03f */
[----:B------:R-:W-:Y:S11]  /*15590*/  @!P2 BRA `(.L_x_227) ;  /* 0x000000000004a947 */ /* 0x000ff60003800000 */
[----:B------:R-:W-:Y:S01]  /*155a0*/  BPT.TRAP 0x1 ;  /* 0x000000040000795c */ /* 0x000fe20000300000 */
.L_x_227:
[----:B------:R-:W5:Y:S02]  /*155b0*/  SYNCS.PHASECHK.TRANS64.TRYWAIT P1, [UR35+0x384e0], R0 ;  /* 0x0384e000ff0075a7 */ /* 0x000f640008020163 */
[----:B-----5:R-:W-:Y:S05]  /*155c0*/  @!P1 BRA `(.L_x_228) ;  /* 0x0000005800689947 */ /* 0x020fea0003800000 */
.L_x_382:
        /* <DEDUP_REMOVED lines=14> */
.L_x_231:
[----:B---34-:R-:W1:Y:S02]  /*156b0*/  LDC R3, c[0x0][0x828] ;  /* 0x00020a00ff037b82 */ /* 0x018e640000000800 */
[----:B-1----:R1:W-:Y:S02]  /*156c0*/  SYNCS.ARRIVE.TRANS64.RED.A0TR RZ, [UR35+0x384c0], R3 ;  /* 0x0384c003ffff79a7 */ /* 0x0023e40008300423 */
.L_x_230:
[----:B------:R-:W-:Y:S05]  /*156d0*/  BSYNC B0 ;  /* 0x0000000000007941 */ /* 0x000fea0003800000 */
.L_x_229:
[----:B------:R-:W-:Y:S05]  /*156e0*/  @!P2 BRA `(.L_x_232) ;  /* 0x000000000004a947 */ /* 0x000fea0003800000 */
[----:B------:R-:W-:Y:S01]  /*156f0*/  BPT.TRAP 0x1 ;  /* 0x000000040000795c */ /* 0x000fe20000300000 */
.L_x_232:
[----:B------:R-:W-:Y:S01]  /*15700*/  SYNCS.ARRIVE.TRANS64.RED.A1T0 RZ, [UR42], RZ ;  /* 0x000000ffffff79a7 */ /* 0x000fe2000810042a */
[----:B------:R-:W-:Y:S05]  /*15710*/  @!P2 BRA `(.L_x_233) ;  /* 0x000000000004a947 */ /* 0x000fea0003800000 */
[----:B------:R-:W-:Y:S01]  /*15720*/  BPT.TRAP 0x1 ;  /* 0x000000040000795c */ /* 0x000fe20000300000 */
.L_x_233:
[----:B------:R-:W5:Y:S02]  /*15730*/  SYNCS.PHASECHK.TRANS64.TRYWAIT P1, [UR35+0x384e8], R0 ;  /* 0x0384e800ff0075a7 */ /* 0x000f640008020163 */
[----:B-----5:R-:W-:Y:S05]  /*15740*/  @!P1 BRA `(.L_x_234) ;  /* 0x0000005800209947 */ /* 0x020fea0003800000 */
.L_x_383:
        /* <DEDUP_REMOVED lines=15> */
.L_x_237:
[----:B---34-:R-:W1:Y:S02]  /*15840*/  LDC R3, c[0x0][0x828] ;  /* 0x00020a00ff037b82 */ /* 0x018e640000000800 */
[----:B-1----:R1:W-:Y:S02]  /*15850*/  SYNCS.ARRIVE.TRANS64.RED.A0TR RZ, [UR35+0x384c8], R3 ;  /* 0x0384c803ffff79a7 */ /* 0x0023e40008300423 */
.L_x_236:
[----:B------:R-:W-:Y:S05]  /*15860*/  BSYNC B0 ;  /* 0x0000000000007941 */ /* 0x000fea0003800000 */
.L_x_235:
[----:B------:R-:W-:Y:S05]  /*15870*/  @!P2 BRA `(.L_x_238) ;  /* 0x000000000004a947 */ /* 0x000fea0003800000 */
[----:B------:R-:W-:Y:S01]  /*15880*/  BPT.TRAP 0x1 ;  /* 0x000000040000795c */ /* 0x000fe20000300000 */
.L_x_238:
[----:B------:R-:W-:Y:S01]  /*15890*/  SYNCS.ARRIVE.TRANS64.RED.A1T0 RZ, [UR43], RZ ;  /* 0x000000ffffff79a7 */ /* 0x000fe2000810042b */
[----:B------:R-:W-:Y:S01]  /*158a0*/  UIADD3 UR23, UR11, 0xc0, URZ ;  /* 0x000000c00b177890 */ /* 0x000fe2000fffe03f */
[----:B------:R-:W-:Y:S11]  /*158b0*/  @!P2 BRA `(.L_x_239) ;  /* 0x000000000004a947 */ /* 0x000ff60003800000 */
[----:B------:R-:W-:Y:S01]  /*158c0*/  BPT.TRAP 0x1 ;  /* 0x000000040000795c */ /* 0x000fe20000300000 */
.L_x_239:
[----:B------:R-:W5:Y:S02]  /*158d0*/  SYNCS.PHASECHK.TRANS64.TRYWAIT P1, [UR35+0x384d0], R2 ;  /* 0x0384d002ff0075a7 */ /* 0x000f640008020163 */
[----:B-----5:R-:W-:Y:S05]  /*158e0*/  @!P1 BRA `(.L_x_240) ;  /* 0x0000005400d09947 */ /* 0x020fea0003800000 */
.L_x_384:
        /* <DEDUP_REMOVED lines=14> */
.L_x_243:
[----:B---34-:R-:W1:Y:S02]  /*159d0*/  LDC R3, c[0x0][0x828] ;  /* 0x00020a00ff037b82 */ /* 0x018e640000000800 */
[----:B-1----:R1:W-:Y:S02]  /*159e0*/  SYNCS.ARRIVE.TRANS64.RED.A0TR RZ, [UR35+0x384b0], R3 ;  /* 0x0384b003ffff79a7 */ /* 0x0023e40008300423 */
.L_x_242:
[----:B------:R-:W-:Y:S05]  /*159f0*/  BSYNC B0 ;  /* 0x0000000000007941 */ /* 0x000fea0003800000 */
.L_x_241:
[----:B------:R-:W-:Y:S05]  /*15a00*/  @!P2 BRA `(.L_x_244) ;  /* 0x000000000004a947 */ /* 0x000fea0003800000 */
[----:B------:R-:W-:Y:S01]  /*15a10*/  BPT.TRAP 0x1 ;  /* 0x000000040000795c */ /* 0x000fe20000300000 */
.L_x_244:
[----:B------:R-:W-:Y:S01]  /*15a20*/  SYNCS.ARRIVE.TRANS64.RED.A1T0 RZ, [UR9], RZ ;  /* 0x000000ffffff79a7 */ /* 0x000fe20008100409 */
[----:B------:R-:W-:Y:S05]  /*15a30*/  @!P2 BRA `(.L_x_245) ;  /* 0x000000000004a947 */ /* 0x000fea0003800000 */
[----:B------:R-:W-:Y:S01]  /*15a40*/  BPT.TRAP 0x1 ;  /* 0x000000040000795c */ /* 0x000fe20000300000 */
.L_x_245:
[----:B------:R-:W5:Y:S02]  /*15a50*/  SYNCS.PHASECHK.TRANS64.TRYWAIT P1, [UR35+0x384d8], R2 ;  /* 0x0384d802ff0075a7 */ /* 0x000f640008020163 */
[----:B-----5:R-:W-:Y:S05]  /*15a60*/  @!P1 BRA `(.L_x_246) ;  /* 0x0000005400889947 */ /* 0x020fea0003800000 */
.L_x_385:
        /* <DEDUP_REMOVED lines=14> */
.L_x_249:
[----:B---34-:R-:W1:Y:S02]  /*15b50*/  LDC R3, c[0x0][0x828] ;  /* 0x00020a00ff037b82 */ /* 0x018e640000000800 */
[----:B-1----:R1:W-:Y:S02]  /*15b60*/  SYNCS.ARRIVE.TRANS64.RED.A0TR RZ, [UR35+0x384b8], R3 ;  /* 0x0384b803ffff79a7 */ /* 0x0023e40008300423 */
.L_x_248:
[----:B------:R-:W-:Y:S05]  /*15b70*/  BSYNC B0 ;  /* 0x0000000000007941 */ /* 0x000fea0003800000 */
.L_x_247:
[----:B------:R-:W-:Y:S05]  /*15b80*/  @!P2 BRA `(.L_x_250) ;  /* 0x000000000004a947 */ /* 0x000fea0003800000 */
[----:B------:R-:W-:Y:S01]  /*15b90*/  BPT.TRAP 0x1 ;  /* 0x000000040000795c */ /* 0x000fe20000300000 */
.L_x_250:
[----:B------:R-:W-:Y:S01]  /*15ba0*/  SYNCS.ARRIVE.TRANS64.RED.A1T0 RZ, [UR8], RZ ;  /* 0x000000ffffff79a7 */ /* 0x000fe20008100408 */
[----:B------:R-:W-:Y:S01]  /*15bb0*/  UIADD3 UR11, UR11, 0xe0, URZ ;  /* 0x000000e00b0b7890 */ /* 0x000fe2000fffe03f */
[----:B------:R-:W-:Y:S11]  /*15bc0*/  @!P2 BRA `(.L_x_251) ;  /* 0x000000000004a947 */ /* 0x000ff60003800000 */
[----:B------:R-:W-:Y:S01]  /*15bd0*/  BPT.TRAP 0x1 ;  /* 0x000000040000795c */ /* 0x000fe20000300000 */
.L_x_251:
[----:B------:R-:W5:Y:S02]  /*15be0*/  SYNCS.PHASECHK.TRANS64.TRYWAIT P1, [UR35+0x384e0], R2 ;  /* 0x0384e002ff0075a7 */ /* 0x000f640008020163 */
[----:B-----5:R-:W-:Y:S05]  /*15bf0*/  @!P1 BRA `(.L_x_252) ;  /* 0x00000054003c9947 */ /* 0x020fea0003800000 */
.L_x_386:
        /* <DEDUP_REMOVED lines=13> */
.L_x_255:
[----:B---34-:R-:W1:Y:S02]  /*15cd0*/  LDC R3, c[0x0][0x828] ;  /* 0x00020a00ff037b82 */ /* 0x018e640000000800 */
[----:B-1----:R1:W-:Y:S02]  /*15ce0*/  SYNCS.ARRIVE.TRANS64.RED.A0TR RZ, [UR35+0x384c0], R3 ;  /* 0x0384c003ffff79a7 */ /* 0x0023e40008300423 */
.L_x_254:
[----:B------:R-:W-:Y:S05]  /*15cf0*/  BSYNC B0 ;  /* 0x0000000000007941 */ /* 0x000fea0003800000 */
.L_x_253:
[----:B------:R-:W-:Y:S05]  /*15d00*/  @!P2 BRA `(.L_x_256) ;  /* 0x000000000004a947 */ /* 0x000fea0003800000 */
[----:B------:R-:W-:Y:S01]  /*15d10*/  BPT.TRAP 0x1 ;  /* 0x000000040000795c */ /* 0x000fe20000300000 */
.L_x_256:
[----:B------:R-:W-:Y:S01]  /*15d20*/  SYNCS.ARRIVE.TRANS64.RED.A1T0 RZ, [UR42], RZ ;  /* 0x000000ffffff79a7 */ /* 0x000fe2000810042a */
[----:B------:R-:W-:Y:S05]  /*15d30*/  @!P2 BRA `(.L_x_257) ;  /* 0x000000000004a947 */ /* 0x000fea0003800000 */
[----:B------:R-:W-:Y:S01]  /*15d40*/  BPT.TRAP 0x1 ;  /* 0x000000040000795c */ /* 0x000fe20000300000 */
.L_x_257:
[----:B------:R-:W5:Y:S02]  /*15d50*/  SYNCS.PHASECHK.TRANS64.TRYWAIT P1, [UR35+0x384e8], R2 ;  /* 0x0384e802ff0075a7 */ /* 0x000f640008020163 */
[----:B-----5:R-:W-:Y:S05]  /*15d60*/  @!P1 BRA `(.L_x_258) ;  /* 0x0000005000f89947 */ /* 0x020fea0003800000 */
.L_x_387:
        /* <DEDUP_REMOVED lines=15> */
.L_x_261:
[----:B------:R-:W1:Y:S02]  /*15e60*/  LDC R2, c[0x0][0x828] ;  /* 0x00020a00ff027b82 */ /* 0x000e640000000800 */
[----:B-1----:R1:W-:Y:S02]  /*15e70*/  SYNCS.ARRIVE.TRANS64.RED.A0TR RZ, [UR35+0x384c8], R2 ;  /* 0x0384c802ffff79a7 */ /* 0x0023e40008300423 */
.L_x_260:
[----:B------:R-:W-:Y:S05]  /*15e80*/  BSYNC B0 ;  /* 0x0000000000007941 */ /* 0x000fea0003800000 */
.L_x_259:
[----:B------:R-:W-:Y:S05]  /*15e90*/  @!P2 BRA `(.L_x_262) ;  /* 0x000000000004a947 */ /* 0x000fea0003800000 */
[----:B------:R-:W-:Y:S01]  /*15ea0*/  BPT.TRAP 0x1 ;  /* 0x000000040000795c */ /* 0x000fe20000300000 */
.L_x_262:
[----:B--2---:R-:W-:Y:S01]  /*15eb0*/  ISETP.NE.AND P0, PT, R7, RZ, PT ;  /* 0x000000ff0700720c */ /* 0x004fe20003f05270 */
[----:B------:R-:W-:Y:S01]  /*15ec0*/  SYNCS.ARRIVE.TRANS64.RED.A1T0 RZ, [UR43], RZ ;  /* 0x000000ffffff79a7 */ /* 0x000fe2000810042b */
[CC--:B------:R-:W-:Y:S02]  /*15ed0*/  ISETP.NE.AND P3, PT, R18.reuse, R6.reuse, PT ;  /* 0x000000061200720c */ /* 0x0c0fe40003f65270 */
[----:B------:R-:W-:-:S13]  /*15ee0*/  ISETP.EQ.OR P0, PT, R18, R6, !P0 ;  /* 0x000000061200720c */ /* 0x000fda0004702670 */
[----:B------:R-:W-:Y:S05]  /*15ef0*/  @P0 BRA `(.L_x_263) ;  /* 0x0000000400040947 */ /* 0x000fea0003800000 */
[----:B------:R-:W-:Y:S01]  /*15f00*/  ELECT P0, URZ, PT ;  /* 0x00000000003f782f */ /* 0x000fe20003800000 */
[----:B------:R-:W-:-:S12]  /*15f10*/  BSSY B0, `(.L_x_264) ;  /* 0x0000032000007945 */ /* 0x000fd80003800000 */
[----:B------:R-:W-:Y:S05]  /*15f20*/  @!P0 BRA `(.L_x_265) ;  /* 0x0000000000c08947 */ /* 0x000fea0003800000 */
[----:B-1-34-:R-:W1:Y:S08]  /*15f30*/  LDC.64 R2, c[0x0][0x290] ;  /* 0x0000a400ff027b82 */ /* 0x01ae700000000a00 */
[----:B------:R-:W2:Y:S08]  /*15f40*/  LDC.64 R14, c[0x0][0x808] ;  /* 0x00020200ff0e7b82 */ /* 0x000eb00000000a00 */
[----:B------:R-:W3:Y:S01]  /*15f50*/  LDC.64 R16, c[0x0][0x810] ;  /* 0x00020400ff107b82 */ /* 0x000ee20000000a00 */
[----:B-1----:R-:W-:-:S05]  /*15f60*/  IMAD.WIDE R2, R6, 0xc, R2 ;  /* 0x0000000c06027825 */ /* 0x002fca00078e0202 */
[----:B------:R1:W5:Y:S04]  /*15f70*/  LDG.E R10, desc[UR56][R2.64] ;  /* 0x00000038020a7981 */ /* 0x000368000c1e1900 */
[----:B------:R1:W5:Y:S01]  /*15f80*/  LDG.E R13, desc[UR56][R2.64+0x4] ;  /* 0x00000438020d7981 */ /* 0x000362000c1e1900 */
[----:B--2---:R-:W-:Y:S02]  /*15f90*/  ISETP.NE.U32.AND P0, PT, R14, RZ, PT ;  /* 0x000000ff0e00720c */ /* 0x004fe40003f05070 */
[----:B------:R-:W-:Y:S02]  /*15fa0*/  SHF.R.S32.HI R8, RZ, 0x1f, R6 ;  /* 0x0000001fff087819 */ /* 0x000fe40000011406 */
[----:B------:R-:W-:Y:S02]  /*15fb0*/  ISETP.NE.AND.EX P0, PT, R15, RZ, PT, P0 ;  /* 0x000000ff0f00720c */ /* 0x000fe40003f05300 */
[----:B---3--:R-:W-:-:S04]  /*15fc0*/  ISETP.NE.U32.AND P1, PT, R16, RZ, PT ;  /* 0x000000ff1000720c */ /* 0x008fc80003f25070 */
[----:B------:R-:W-:-:S07]  /*15fd0*/  ISETP.NE.AND.EX P1, PT, R17, RZ, PT, P1 ;  /* 0x000000ff1100720c */ /* 0x000fce0003f25310 */
[----:B-1----:R-:W-:Y:S06]  /*15fe0*/  @!P0 BRA `(.L_x_266) ;  /* 0x0000000000108947 */ /* 0x002fec0003800000 */
[----:B------:R-:W-:-:S04]  /*15ff0*/  LEA R2, P0, R6, R14, 0x3 ;  /* 0x0000000e06027211 */ /* 0x000fc800078018ff */
[----:B------:R-:W-:-:S06]  /*16000*/  LEA.HI.X R3, R6, R15, R8, 0x3, P0 ;  /* 0x0000000f06037211 */ /* 0x000fcc00000f1c08 */
[----:B------:R-:W2:Y:S04]  /*16010*/  LDG.E.64 R2, desc[UR56][R2.64] ;  /* 0x0000003802027981 */ /* 0x000ea8000c1e1b00 */
[----:B--2---:R1:W-:Y:S02]  /*16020*/  STS.64 [UR34], R2 ;  /* 0x00000002ff007988 */ /* 0x0043e40008000a22 */
.L_x_266:
[----:B------:R-:W-:Y:S05]  /*16030*/  @!P1 BRA `(.L_x_265) ;  /* 0x00000000007c9947 */ /* 0x000fea0003800000 */
[----:B-1----:R-:W-:-:S04]  /*16040*/  LEA R2, P0, R6, R16, 0x3 ;  /* 0x0000001006027211 */ /* 0x002fc800078018ff */
[----:B------:R-:W-:Y:S02]  /*16050*/  LEA.HI.X R3, R6, R17, R8, 0x3, P0 ;  /* 0x0000001106037211 */ /* 0x000fe400000f1c08 */
[----:B------:R-:W1:Y:S04]  /*16060*/  LDS R8, [UR34+0x1c] ;  /* 0x00001c22ff087984 */ /* 0x000e680008000800 */
[----:B------:R-:W2:Y:S01]  /*16070*/  LDG.E.64 R2, desc[UR56][R2.64] ;  /* 0x0000003802027981 */ /* 0x000ea2000c1e1b00 */
        /* <DEDUP_REMOVED lines=11> */
[----:B-1----:R-:W-:-:S03]  /*16130*/  LOP3.LUT R8, R8, 0xf, R9, 0xb8, !PT ;  /* 0x0000000f08087812 */ /* 0x002fc600078eb809 */
[----:B------:R-:W-:Y:S04]  /*16140*/  STS [UR34+0xc], R3 ;  /* 0x00000c03ff007988 */ /* 0x000fe80008000822 */
[----:B------:R1:W-:Y:S04]  /*16150*/  STS [UR34+0x1c], R8 ;  /* 0x00001c08ff007988 */ /* 0x0003e80008000822 */
[----:B------:R-:W2:Y:S01]  /*16160*/  LDS R11, [UR34+0x1c] ;  /* 0x00001c22ff0b7984 */ /* 0x000ea20008000800 */
[----:B-1---5:R-:W-:Y:S02]  /*16170*/  IADD3 R8, R10, -0x1, RZ ;  /* 0xffffffff0a087810 */ /* 0x022fe40007ffe0ff */
[----:B--2---:R-:W-:-:S05]  /*16180*/  LOP3.LUT R11, R11, 0xf0, RZ, 0xb8, !PT ;  /* 0x000000f00b0b7812 */ /* 0x004fca00078eb8ff */
[----:B------:R1:W-:Y:S04]  /*16190*/  STS [UR34+0x1c], R11 ;  /* 0x00001c0bff007988 */ /* 0x0003e80008000822 */
[----:B------:R-:W2:Y:S01]  /*161a0*/  LDS R9, [UR34+0x1c] ;  /* 0x00001c22ff097984 */ /* 0x000ea20008000800 */
[----:B-1----:R-:W-:Y:S02]  /*161b0*/  CS2R R10, SRZ ;  /* 0x00000000000a7805 */ /* 0x002fe4000001ff00 */
[----:B--2---:R-:W-:Y:S01]  /*161c0*/  LOP3.LUT R17, R9, 0xf00, RZ, 0xb8, !PT ;  /* 0x00000f0009117812 */ /* 0x004fe200078eb8ff */
[----:B------:R-:W-:-:S04]  /*161d0*/  VIADD R9, R13, 0xffffffff ;  /* 0xffffffff0d097836 */ /* 0x000fc80000000000 */
[----:B------:R-:W-:Y:S04]  /*161e0*/  STS.64 [UR34+0x18], R16 ;  /* 0x00001810ff007988 */ /* 0x000fe80008000a22 */
[----:B------:R-:W1:Y:S04]  /*161f0*/  LDS R15, [UR34+0x1c] ;  /* 0x00001c22ff0f7984 */ /* 0x000e680008000800 */
[----:B------:R2:W-:Y:S01]  /*16200*/  STS.128 [UR34+0x20], R8 ;  /* 0x00002008ff007988 */ /* 0x0005e20008000c22 */
[----:B-1----:R-:W-:-:S05]  /*16210*/  LOP3.LUT R2, R15, 0xf000, RZ, 0xb8, !PT ;  /* 0x0000f0000f027812 */ /* 0x002fca00078eb8ff */
[----:B------:R2:W-:Y:S02]  /*16220*/  STS [UR34+0x1c], R2 ;  /* 0x00001c02ff007988 */ /* 0x0005e40008000822 */
.L_x_265:
[----:B------:R-:W-:Y:S05]  /*16230*/  BSYNC B0 ;  /* 0x0000000000007941 */ /* 0x000fea0003800000 */
.L_x_264:
[----:B-12---:R-:W1:Y:S01]  /*16240*/  S2R R2, SR_LANEID ;  /* 0x0000000000027919 */ /* 0x006e620000000000 */
[----:B------:R-:W-:Y:S01]  /*16250*/  NOP ;  /* 0x0000000000007918 */ /* 0x000fe20000000000 */
[----:B------:R-:W-:Y:S01]  /*16260*/  ELECT P0, URZ, PT ;  /* 0x00000000003f782f */ /* 0x000fe20003800000 */
[----:B------:R-:W-:Y:S01]  /*16270*/  BSSY B0, `(.L_x_267) ;  /* 0x0000008000007945 */ /* 0x000fe20003800000 */
[----:B-1----:R-:W-:-:S04]  /*16280*/  SHF.L.U32 R8, R2, 0x2, RZ ;  /* 0x0000000202087819 */ /* 0x002fc800000006ff */
[----:B------:R-:W-:Y:S01]  /*16290*/  IADD3 R2, P1, R8, UR44, RZ ;  /* 0x0000002c08027c10 */ /* 0x000fe2000ff3e0ff */
[----:B------:R1:W2:Y:S04]  /*162a0*/  LDS R9, [R8+UR34] ;  /* 0x0000002208097984 */ /* 0x0002a80008000800 */
[----:B---34-:R-:W-:Y:S02]  /*162b0*/  IMAD.X R3, RZ, RZ, UR45, P1 ;  /* 0x0000002dff037e24 */ /* 0x018fe400088e06ff */
[----:B------:R-:W-:Y:S06]  /*162c0*/  @!P0 BRA `(.L_x_268) ;  /* 0x0000000000088947 */ /* 0x000fec0003800000 */
[----:B------:R0:W-:Y:S01]  /*162d0*/  UTMACMDFLUSH ;  /* 0x00000000000079b7 */ /* 0x0001e20000000000 */
[----:B------:R-:W-:-:S04]  /*162e0*/  DEPBAR.LE SB0, 0x0 ;  /* 0x000080000000791a */ /* 0x000fc80000000000 */
.L_x_268:
[----:B------:R-:W-:Y:S05]  /*162f0*/  BSYNC B0 ;  /* 0x0000000000007941 */ /* 0x000fea0003800000 */
.L_x_267:
[----:B--2---:R2:W5:Y:S02]  /*16300*/  ATOMG.E.EXCH.STRONG.GPU PT, RZ, [R2], R9 ;  /* 0x0000000902ff73a8 */ /* 0x00456400041ee100 */
.L_x_263:
[----:B------:R-:W-:Y:S01]  /*16310*/  UIADD3 UR38, UR38, 0x1, URZ ;  /* 0x0000000126267890 */ /* 0x000fe2000fffe03f */
[----:B------:R-:W-:Y:S01]  /*16320*/  ISETP.NE.AND P0, PT, R7, RZ, PT ;  /* 0x000000ff0700720c */ /* 0x000fe20003f05270 */
[----:B------:R-:W-:Y:S01]  /*16330*/  IMAD.MOV.U32 R17, RZ, RZ, R5 ;  /* 0x000000ffff117224 */ /* 0x000fe200078e0005 */
[----:B-12---:R-:W-:Y:S01]  /*16340*/  SEL R2, RZ, 0x1, !P3 ;  /* 0x00000001ff027807 */ /* 0x006fe20005800000 */
[----:B------:R-:W-:Y:S01]  /*16350*/  UISETP.NE.AND UP0, UPT, UR38, 0x8, UPT ;  /* 0x000000082600788c */ /* 0x000fe2000bf05270 */
[----:B------:R-:W-:Y:S02]  /*16360*/  MOV R16, R4 ;  /* 0x0000000400107202 */ /* 0x000fe40000000f00 */
[----:B------:R-:W-:Y:S01]  /*16370*/  MOV R18, R6 ;  /* 0x0000000600127202 */ /* 0x000fe20000000f00 */
[----:B------:R-:W-:Y:S02]  /*16380*/  USEL UR8, URZ, 0x1, UP0 ;  /* 0x000000013f087887 */ /* 0x000fe40008000000 */
[----:B------:R-:W-:-:S04]  /*16390*/  USEL UR38, UR38, URZ, UP0 ;  /* 0x0000003f26267287 */ /* 0x000fc80008000000 */
[----:B------:R-:W-:Y:S01]  /*163a0*/  LOP3.LUT R12, R12, UR8, RZ, 0x3c, !PT ;  /* 0x000000080c0c7c12 */ /* 0x000fe2000f8e3cff */
[----:B------:R-:W-:Y:S07]  /*163b0*/  @P0 BRA `(.L_x_269) ;  /* 0xffffffdc00880947 */ /* 0x000fee000383ffff */
[----:B-----5:R-:W-:Y:S01]  /*163c0*/  ELECT P0, URZ, PT ;  /* 0x00000000003f782f */ /* 0x020fe20003800000 */
[----:B------:R-:W-:-:S12]  /*163d0*/  BSSY B0, `(.L_x_270) ;  /* 0x0000017000007945 */ /* 0x000fd80003800000 */
[----:B------:R-:W-:Y:S05]  /*163e0*/  @!P0 BRA `(.L_x_271) ;  /* 0x0000000000548947 */ /* 0x000fea0003800000 */
[----:B------:R-:W-:Y:S05]  /*163f0*/  @!P2 BRA `(.L_x_272) ;  /* 0x000000000004a947 */ /* 0x000fea0003800000 */
[----:B------:R-:W-:Y:S01]  /*16400*/  BPT.TRAP 0x1 ;  /* 0x000000040000795c */ /* 0x000fe20000300000 */
.L_x_272:
[----:B------:R-:W1:Y:S02]  /*16410*/  SYNCS.PHASECHK.TRANS64.TRYWAIT P0, [UR35+0x384d0], R0 ;  /* 0x0384d000ff0075a7 */ /* 0x000e640008000163 */
[----:B-1----:R-:W-:Y:S05]  /*16420*/  @!P0 BRA `(.L_x_273) ;  /* 0x0000004c00608947 */ /* 0x002fea0003800000 */
.L_x_388:
[----:B------:R-:W-:Y:S05]  /*16430*/  @!P2 BRA `(.L_x_274) ;  /* 0x000000000004a947 */ /* 0x000fea0003800000 */
[----:B------:R-:W-:Y:S01]  /*16440*/  BPT.TRAP 0x1 ;  /* 0x000000040000795c */ /* 0x000fe20000300000 */
.L_x_274:
[----:B------:R-:W2:Y:S02]  /*16450*/  SYNCS.PHASECHK.TRANS64.TRYWAIT P0, [UR35+0x384d8], R0 ;  /* 0x0384d800ff0075a7 */ /* 0x000ea40008000163 */
[----:B--2---:R-:W-:Y:S05]  /*16460*/  @!P0 BRA `(.L_x_275) ;  /* 0x0000004c00688947 */ /* 0x004fea0003800000 */
.L_x_389:
[----:B------:R-:W-:Y:S05]  /*16470*/  @!P2 BRA `(.L_x_276) ;  /* 0x000000000004a947 */ /* 0x000fea0003800000 */
[----:B------:R-:W-:Y:S01]  /*16480*/  BPT.TRAP 0x1 ;  /* 0x000000040000795c */ /* 0x000fe20000300000 */
.L_x_276:
[----:B------:R-:W2:Y:S02]  /*16490*/  SYNCS.PHASECHK.TRANS64.TRYWAIT P0, [UR35+0x384e0], R0 ;  /* 0x0384e000ff0075a7 */ /* 0x000ea40008000163 */
[----:B--2---:R-:W-:Y:S05]  /*164a0*/  @!P0 BRA `(.L_x_277) ;  /* 0x0000004c00708947 */ /* 0x004fea0003800000 */
.L_x_390:
[----:B------:R-:W-:Y:S05]  /*164b0*/  @!P2 BRA `(.L_x_278) ;  /* 0x000000000004a947 */ /* 0x000fea0003800000 */
[----:B------:R-:W-:Y:S01]  /*164c0*/  BPT.TRAP 0x1 ;  /* 0x000000040000795c */ /* 0x000fe20000300000 */
.L_x_278:
[----:B-1----:R-:W-:-:S05]  /*164d0*/  IMAD.MOV.U32 R0, RZ, RZ, 0x1 ;  /* 0x00000001ff007424 */ /* 0x002fca00078e00ff */
[----:B------:R-:W-:-:S07]  /*164e0*/  SHF.L.U32 R0, R0, 0x1f, RZ ;  /* 0x0000001f00007819 */ /* 0x000fce00000006ff */
.L_x_279:
[----:B-1-34-:R-:W-:-:S04]  /*164f0*/  MOV R3, UR35 ;  /* 0x0000002300037c02 */ /* 0x01afc80008000f00 */
[----:B------:R1:W2:Y:S03]  /*16500*/  SYNCS.PHASECHK.TRANS64.TRYWAIT P0, [R3+URZ+0x384e8], R0 ;  /* 0x0384e800030075a7 */ /* 0x0002a6000800017f */
[----:B--2---:R-:W-:Y:S05]  /*16510*/  @!P0 NANOSLEEP.SYNCS 0x989680 ;  /* 0x009896800000895d */ /* 0x004fea0003900000 */
[----:B------:R-:W2:Y:S02]  /*16520*/  @!P0 SYNCS.PHASECHK.TRANS64 P0, [R3+URZ+0x384e8], R0 ;  /* 0x0384e800030085a7 */ /* 0x000ea4000800007f */
[----:B--2---:R-:W-:Y:S05]  /*16530*/  @!P0 BRA `(.L_x_279) ;  /* 0xfffffffc00ec8947 */ /* 0x004fea000383ffff */
.L_x_271:
[----:B------:R-:W-:Y:S05]  /*16540*/  BSYNC B0 ;  /* 0x0000000000007941 */ /* 0x000fea0003800000 */
.L_x_270:
[----:B------:R-:W-:Y:S05]  /*16550*/  EXIT ;  /* 0x000000000000794d */ /* 0x000fea0003800000 */
.L_x_152:
[----:B------:R-:W1:Y:S01]  /*16560*/  S2UR UR4, SR_CTAID.Y ;  /* 0x00000000000479c3 */ /* 0x000e620000002600 */
[----:B------:R-:W3:Y:S01]  /*16570*/  S2R R0, SR_LANEID ;  /* 0x0000000000007919 */ /* 0x000ee20000000000 */
[----:B------:R-:W-:Y:S01]  /*16580*/  ELECT P0, URZ, PT ;  /* 0x00000000003f782f */ /* 0x000fe20003800000 */
[----:B------:R-:W-:Y:S01]  /*16590*/  BSSY B0, `(.L_x_280) ;  /* 0x000003d000007945 */ /* 0x000fe20003800000 */
[----:B------:R-:W-:Y:S01]  /*165a0*/  ULDC.64 UR8, c[0x0][0x508] ;  /* 0x0001420000087ab9 */ /* 0x000fe20000000a00 */
[----:B-1----:R-:W-:-:S04]  /*165b0*/  UIMAD UR4, UR4, UR39, UR40 ;  /* 0x00000027040472a4 */ /* 0x002fc8000f8e0228 */
[----:B------:R-:W-:-:S06]  /*165c0*/  UIMAD.WIDE UR8, UR4, 0x80, UR8 ;  /* 0x00000080040878a5 */ /* 0x000fcc000f8e0208 */
[----:B------:R-:W-:Y:S06]  /*165d0*/  @!P0 BRA `(.L_x_281) ;  /* 0x0000000000e08947 */ /* 0x000fec0003800000 */
[----:B------:R-:W-:Y:S01]  /*165e0*/  STL [R1+0x210], R14 ;  /* 0x0002100e01007387 */ /* 0x000fe20000100800 */
[----:B------:R-:W1:Y:S01]  /*165f0*/  LDC.64 R8, c[0x0][0x340] ;  /* 0x0000d000ff087b82 */ /* 0x000e620000000a00 */
[----:B------:R-:W-:Y:S02]  /*16600*/  UMOV UR4, 0x400 ;  /* 0x0000040000047882 */ /* 0x000fe40000000000 */
[----:B------:R4:W-:Y:S01]  /*16610*/  STL.64 [R1+0x208], R12 ;  /* 0x0002080c01007387 */ /* 0x0009e20000100a00 */
[----:B--2---:R-:W-:-:S03]  /*16620*/  ULEA UR4, UR41, UR4, 0x18 ;  /* 0x0000000429047291 */ /* 0x004fc6000f8ec03f */
[----:B------:R2:W-:Y:S01]  /*16630*/  STL [R1+0x200], R11 ;  /* 0x0002000b01007387 */ /* 0x0005e20000100800 */
[----:B------:R-:W3:Y:S08]  /*16640*/  LDC.64 R32, c[0x0][0x300] ;  /* 0x0000c000ff207b82 */ /* 0x000ef00000000a00 */
[----:B----4-:R-:W4:Y:S08]  /*16650*/  LDC.64 R12, c[0x0][0x350] ;  /* 0x0000d400ff0c7b82 */ /* 0x010f300000000a00 */
[----:B------:R-:W4:Y:S08]  /*16660*/  LDC.64 R14, c[0x0][0x358] ;  /* 0x0000d600ff0e7b82 */ /* 0x000f300000000a00 */
[----:B--2---:R-:W1:Y:S08]  /*16670*/  LDC.64 R10, c[0x0][0x348] ;  /* 0x0000d200ff0a7b82 */ /* 0x004e700000000a00 */
[----:B------:R-:W3:Y:S01]  /*16680*/  LDC.64 R34, c[0x0][0x308] ;  /* 0x0000c200ff227b82 */ /* 0x000ee20000000a00 */
[----:B----4-:R2:W-:Y:S07]  /*16690*/  STS.128 [UR4+0x385d0], R12 ;  /* 0x0385d00cff007988 */ /* 0x0105ee0008000c04 */
[----:B------:R-:W4:Y:S01]  /*166a0*/  LDC.64 R28, c[0x0][0x310] ;  /* 0x0000c400ff1c7b82 */ /* 0x000f220000000a00 */
[----:B-1----:R1:W-:Y:S07]  /*166b0*/  STS.128 [UR4+0x385c0], R8 ;  /* 0x0385c008ff007988 */ /* 0x0023ee0008000c04 */
[----:B------:R-:W4:Y:S01]  /*166c0*/  LDC.64 R30, c[0x0][0x318] ;  /* 0x0000c600ff1e7b82 */ /* 0x000f220000000a00 */
[----:B---3--:R-:W-:Y:S07]  /*166d0*/  STS.128 [UR4+0x38580], R32 ;  /* 0x03858020ff007988 */ /* 0x008fee0008000c04 */
[----:B--2---:R-:W2:Y:S08]  /*166e0*/  LDC.64 R12, c[0x0][0x420] ;  /* 0x00010800ff0c7b82 */ /* 0x004eb00000000a00 */
[----:B------:R-:W2:Y:S08]  /*166f0*/  LDC.64 R14, c[0x0][0x428] ;  /* 0x00010a00ff0e7b82 */ /* 0x000eb00000000a00 */
[----:B-1----:R-:W1:Y:S01]  /*16700*/  LDC.64 R8, c[0x0][0x430] ;  /* 0x00010c00ff087b82 */ /* 0x002e620000000a00 */
[----:B----4-:R-:W-:Y:S07]  /*16710*/  STS.128 [UR4+0x38590], R28 ;  /* 0x0385901cff007988 */ /* 0x010fee0008000c04 */
[----:B------:R-:W1:Y:S01]  /*16720*/  LDC.64 R10, c[0x0][0x438] ;  /* 0x00010e00ff0a7b82 */ /* 0x000e620000000a00 */
[----:B--2---:R2:W-:Y:S07]  /*16730*/  STS.128 [UR4+0x38620], R12 ;  /* 0x0386200cff007988 */ /* 0x0045ee0008000c04 */
[----:B------:R-:W3:Y:S08]  /*16740*/  LDC.64 R24, c[0x0][0x320] ;  /* 0x0000c800ff187b82 */ /* 0x000ef00000000a00 */
[----:B------:R-:W3:Y:S01]  /*16750*/  LDC.64 R26, c[0x0][0x328] ;  /* 0x0000ca00ff1a7b82 */ /* 0x000ee20000000a00 */
[----:B--2---:R4:W5:Y:S07]  /*16760*/  LDL.LU R14, [R1+0x210] ;  /* 0x00021000010e7983 */ /* 0x00496e0000300800 */
[----:B------:R-:W2:Y:S01]  /*16770*/  LDC.64 R4, c[0x0][0x330] ;  /* 0x0000cc00ff047b82 */ /* 0x000ea20000000a00 */
[----:B------:R4:W5:Y:S04]  /*16780*/  LDL.LU.64 R12, [R1+0x208] ;  /* 0x00020800010c7983 */ /* 0x0009680000300a00 */
[----:B-1----:R1:W-:Y:S03]  /*16790*/  STS.128 [UR4+0x38630], R8 ;  /* 0x03863008ff007988 */ /* 0x0023e60008000c04 */
[----:B------:R-:W2:Y:S01]  /*167a0*/  LDC.64 R6, c[0x0][0x338] ;  /* 0x0000ce00ff067b82 */ /* 0x000ea20000000a00 */
[----:B---3--:R3:W-:Y:S07]  /*167b0*/  STS.128 [UR4+0x385a0], R24 ;  /* 0x0385a018ff007988 */ /* 0x0087ee0008000c04 */
[----:B------:R-:W4:Y:S01]  /*167c0*/  LDC.64 R32, c[0x0][0x360] ;  /* 0x0000d800ff207b82 */ /* 0x000f220000000a00 */
[----:B-1----:R1:W5:Y:S07]  /*167d0*/  LDL.LU R11, [R1+0x200] ;  /* 0x00020000010b7983 */ /* 0x00236e0000300800 */
[----:B------:R-:W4:Y:S01]  /*167e0*/  LDC.64 R34, c[0x0][0x368] ;  /* 0x0000da00ff227b82 */ /* 0x000f220000000a00 */
[----:B--2---:R2:W-:Y:S07]  /*167f0*/  STS.128 [UR4+0x385b0], R4 ;  /* 0x0385b004ff007988 */ /* 0x0045ee0008000c04 */
[----:B------:R-:W1:Y:S08]  /*16800*/  LDC.64 R28, c[0x0][0x370] ;  /* 0x0000dc00ff1c7b82 */ /* 0x000e700000000a00 */
[----:B------:R-:W1:Y:S08]  /*16810*/  LDC.64 R30, c[0x0][0x378] ;  /* 0x0000de00ff1e7b82 */ /* 0x000e700000000a00 */
[----:B---3--:R-:W3:Y:S01]  /*16820*/  LDC.64 R24, c[0x0][0x400] ;  /* 0x00010000ff187b82 */ /* 0x008ee20000000a00 */
[----:B----4-:R4:W-:Y:S07]  /*16830*/  STS.128 [UR4+0x385e0], R32 ;  /* 0x0385e020ff007988 */ /* 0x0109ee0008000c04 */
[----:B------:R-:W3:Y:S08]  /*16840*/  LDC.64 R26, c[0x0][0x408] ;  /* 0x00010200ff1a7b82 */ /* 0x000ef00000000a00 */
[----:B--2---:R-:W2:Y:S01]  /*16850*/  LDC.64 R4, c[0x0][0x410] ;  /* 0x00010400ff047b82 */ /* 0x004ea20000000a00 */
[----:B-1----:R1:W-:Y:S07]  /*16860*/  STS.128 [UR4+0x385f0], R28 ;  /* 0x0385f01cff007988 */ /* 0x0023ee0008000c04 */
[----:B------:R-:W2:Y:S01]  /*16870*/  LDC.64 R6, c[0x0][0x418] ;  /* 0x00010600ff067b82 */ /* 0x000ea20000000a00 */
[----:B---3--:R3:W-:Y:S07]  /*16880*/  STS.128 [UR4+0x38600], R24 ;  /* 0x03860018ff007988 */ /* 0x0087ee0008000c04 */
[----:B----4-:R-:W4:Y:S08]  /*16890*/  LDC.64 R32, c[0x0][0x440] ;  /* 0x00011000ff207b82 */ /* 0x010f300000000a00 */
[----:B------:R-:W4:Y:S01]  /*168a0*/  LDC.64 R34, c[0x0][0x448] ;  /* 0x00011200ff227b82 */ /* 0x000f220000000a00 */
[----:B--2---:R2:W-:Y:S07]  /*168b0*/  STS.128 [UR4+0x38610], R4 ;  /* 0x03861004ff007988 */ /* 0x0045ee0008000c04 */
[----:B-1----:R-:W1:Y:S08]  /*168c0*/  LDC.64 R28, c[0x0][0x450] ;  /* 0x00011400ff1c7b82 */ /* 0x002e700000000a00 */
[----:B------:R-:W1:Y:S08]  /*168d0*/  LDC.64 R30, c[0x0][0x458] ;  /* 0x00011600ff1e7b82 */ /* 0x000e700000000a00 */
[----:B---3--:R-:W3:Y:S08]  /*168e0*/  LDC.64 R24, c[0x0][0x460] ;  /* 0x00011800ff187b82 */ /* 0x008ef00000000a00 */
[----:B------:R-:W3:Y:S08]  /*168f0*/  LDC.64 R26, c[0x0][0x468] ;  /* 0x00011a00ff1a7b82 */ /* 0x000ef00000000a00 */
[----:B--2---:R-:W2:Y:S08]  /*16900*/  LDC.64 R4, c[0x0][0x470] ;  /* 0x00011c00ff047b82 */ /* 0x004eb00000000a00 */
[----:B------:R-:W2:Y:S01]  /*16910*/  LDC.64 R6, c[0x0][0x478] ;  /* 0x00011e00ff067b82 */ /* 0x000ea20000000a00 */
[----:B----4-:R4:W-:Y:S04]  /*16920*/  STS.128 [UR4+0x38640], R32 ;  /* 0x03864020ff007988 */ /* 0x0109e80008000c04 */
[----:B-1----:R4:W-:Y:S04]  /*16930*/  STS.128 [UR4+0x38650], R28 ;  /* 0x0386501cff007988 */ /* 0x0029e80008000c04 */
[----:B---3--:R4:W-:Y:S04]  /*16940*/  STS.128 [UR4+0x38660], R24 ;  /* 0x03866018ff007988 */ /* 0x0089e80008000c04 */
[----:B--2---:R4:W-:Y:S02]  /*16950*/  STS.128 [UR4+0x38670], R4 ;  /* 0x03867004ff007988 */ /* 0x0049e40008000c04 */
.L_x_281:
[----:B--2---:R-:W-:Y:S05]  /*16960*/  BSYNC B0 ;  /* 0x0000000000007941 */ /* 0x004fea0003800000 */
.L_x_280:
[----:B------:R-:W-:Y:S01]  /*16970*/  ELECT P0, URZ, PT ;  /* 0x00000000003f782f */ /* 0x000fe20003800000 */
[----:B------:R-:W-:Y:S01]  /*16980*/  NOP ;  /* 0x0000000000007918 */ /* 0x000fe20000000000 */
[----:B------:R-:W-:Y:S11]  /*16990*/  BSSY B0, `(.L_x_282) ;  /* 0x000004a000007945 */ /* 0x000ff60003800000 */
[----:B------:R-:W-:Y:S05]  /*169a0*/  @!P0 BRA `(.L_x_283) ;  /* 0x0000000400208947 */ /* 0x000fea0003800000 */
[C---:B------:R-:W-:Y:S01]  /*169b0*/  IMAD.SHL.U32 R10, R18.reuse, 0x8, RZ ;  /* 0x00000008120a7824 */ /* 0x040fe200078e00ff */
[----:B------:R-:W-:Y:S01]  /*169c0*/  ULDC.64 UR4, c[0x0][0x518] ;  /* 0x0001460000047ab9 */ /* 0x000fe20000000a00 */
[----:B------:R-:W-:Y:S01]  /*169d0*/  SHF.L.U64.HI R19, R18, 0x3, R19 ;  /* 0x0000000312137819 */ /* 0x000fe20000010213 */
[----:B------:R-:W-:Y:S02]  /*169e0*/  ULDC.64 UR6, c[0x0][0x520] ;  /* 0x0001480000067ab9 */ /* 0x000fe40000000a00 */
[----:B----4-:R-:W-:-:S04]  /*169f0*/  IADD3 R4, P0, R10, UR4, RZ ;  /* 0x000000040a047c10 */ /* 0x010fc8000ff1e0ff */
[C---:B------:R-:W-:Y:S01]  /*16a00*/  IADD3.X R5, R19.reuse, UR5, RZ, P0, !PT ;  /* 0x0000000513057c10 */ /* 0x040fe200087fe4ff */
[----:B------:R-:W-:Y:S02]  /*16a10*/  ULDC.64 UR4, c[0x0][0x528] ;  /* 0x00014a0000047ab9 */ /* 0x000fe40000000a00 */
[----:B------:R-:W-:Y:S02]  /*16a20*/  IADD3 R2, P0, R10, UR4, RZ ;  /* 0x000000040a027c10 */ /* 0x000fe4000ff1e0ff */
[----:B------:R1:W2:Y:S02]  /*16a30*/  LDG.E.64 R8, desc[UR56][R4.64] ;  /* 0x0000003804087981 */ /* 0x0002a4000c1e1b00 */
[----:B------:R-:W-:Y:S01]  /*16a40*/  IADD3.X R3, R19, UR5, RZ, P0, !PT ;  /* 0x0000000513037c10 */ /* 0x000fe200087fe4ff */
[----:B------:R-:W-:-:S04]  /*16a50*/  ULDC.64 UR4, c[0x0][0x510] ;  /* 0x0001440000047ab9 */ /* 0x000fc80000000a00 */
[----:B------:R4:W3:Y:S01]  /*16a60*/  LDG.E.64 R6, desc[UR56][R2.64] ;  /* 0x0000003802067981 */ /* 0x0008e2000c1e1b00 */
[----:B-1----:R-:W-:-:S04]  /*16a70*/  IADD3 R4, P0, R10, UR4, RZ ;  /* 0x000000040a047c10 */ /* 0x002fc8000ff1e0ff */
[----:B------:R-:W-:Y:S02]  /*16a80*/  IADD3.X R5, R19, UR5, RZ, P0, !PT ;  /* 0x0000000513057c10 */ /* 0x000fe400087fe4ff */
[----:B----4-:R-:W-:-:S04]  /*16a90*/  IADD3 R2, P1, R10, UR6, RZ ;  /* 0x000000060a027c10 */ /* 0x010fc8000ff3e0ff */
[----:B------:R-:W4:Y:S01]  /*16aa0*/  LDG.E.64 R4, desc[UR56][R4.64] ;  /* 0x0000003804047981 */ /* 0x000f22000c1e1b00 */
[----:B------:R-:W-:-:S06]  /*16ab0*/  IADD3.X R3, R19, UR7, RZ, P1, !PT ;  /* 0x0000000713037c10 */ /* 0x000fcc0008ffe4ff */
[----:B------:R-:W4:Y:S01]  /*16ac0*/  LDG.E.64 R2, desc[UR56][R2.64] ;  /* 0x0000003802027981 */ /* 0x000f22000c1e1b00 */
[----:B------:R-:W-:Y:S02]  /*16ad0*/  UMOV UR4, 0x400 ;  /* 0x0000040000047882 */ /* 0x000fe40000000000 */
[----:B------:R-:W-:-:S09]  /*16ae0*/  ULEA UR4, UR41, UR4, 0x18 ;  /* 0x0000000429047291 */ /* 0x000fd2000f8ec03f */
[----:B------:R-:W1:Y:S04]  /*16af0*/  LDS R10, [UR4+0x3859c] ;  /* 0x03859c04ff0a7984 */ /* 0x000e680008000800 */
[----:B------:R-:W1:Y:S01]  /*16b00*/  LDS R15, [UR4+0x3861c] ;  /* 0x03861c04ff0f7984 */ /* 0x000e620008000800 */
[----:B------:R-:W-:Y:S02]  /*16b10*/  UIADD3 UR6, UR4, 0x38600, URZ ;  /* 0x0003860004067890 */ /* 0x000fe4000fffe03f */
[----:B------:R-:W-:-:S04]  /*16b20*/  UIADD3 UR5, UR4, 0x38580, URZ ;  /* 0x0003858004057890 */ /* 0x000fc8000fffe03f */
[----:B------:R-:W-:-:S05]  /*16b30*/  IMAD.U32 R28, RZ, RZ, UR6 ;  /* 0x00000006ff1c7e24 */ /* 0x000fca000f8e00ff */
[----:B------:R-:W-:Y:S01]  /*16b40*/  SHF.R.U64 R28, R28, 0x4, RZ ;  /* 0x000000041c1c7819 */ /* 0x000fe200000012ff */
[----:B-----5:R-:W-:Y:S01]  /*16b50*/  VIADD R24, R11, 0xffffffff ;  /* 0xffffffff0b187836 */ /* 0x020fe20000000000 */
[----:B------:R-:W-:Y:S02]  /*16b60*/  IADD3 R25, R13, -0x1, RZ ;  /* 0xffffffff0d197810 */ /* 0x000fe40007ffe0ff */
[----:B------:R-:W-:-:S05]  /*16b70*/  CS2R R26, SRZ ;  /* 0x00000000001a7805 */ /* 0x000fca000001ff00 */
[----:B------:R1:W-:Y:S04]  /*16b80*/  STS.128 [UR4+0x385a0], R24 ;  /* 0x0385a018ff007988 */ /* 0x0003e80008000c04 */
[----:B------:R-:W-:Y:S04]  /*16b90*/  STS [UR4+0x38610], R28 ;  /* 0x0386101cff007988 */ /* 0x000fe80008000804 */
[----:B------:R-:W-:Y:S01]  /*16ba0*/  STS [UR4+0x38614], R28 ;  /* 0x0386141cff007988 */ /* 0x000fe20008000804 */
[----:B-1----:R-:W-:-:S03]  /*16bb0*/  IADD3 R25, R12, -0x1, RZ ;  /* 0xffffffff0c197810 */ /* 0x002fc60007ffe0ff */
[----:B------:R-:W-:Y:S04]  /*16bc0*/  STS [UR4+0x385b0], RZ ;  /* 0x0385b0ffff007988 */ /* 0x000fe80008000804 */
[----:B------:R-:W-:Y:S04]  /*16bd0*/  STS.128 [UR4+0x38620], R24 ;  /* 0x03862018ff007988 */ /* 0x000fe80008000c04 */
[----:B------:R-:W-:Y:S01]  /*16be0*/  STS [UR4+0x38630], RZ ;  /* 0x038630ffff007988 */ /* 0x000fe20008000804 */
[----:B--2---:R-:W-:-:S04]  /*16bf0*/  LOP3.LUT R9, R9, 0x1fffffff, RZ, 0xc0, !PT ;  /* 0x1fffffff09097812 */ /* 0x004fc800078ec0ff */
[----:B------:R-:W-:Y:S02]  /*16c00*/  SHF.R.U32.HI R19, RZ, 0x4, R9 ;  /* 0x00000004ff137819 */ /* 0x000fe40000011609 */
[----:B---3--:R-:W-:-:S04]  /*16c10*/  LOP3.LUT R7, R7, 0x1fffffff, RZ, 0xc0, !PT ;  /* 0x1fffffff07077812 */ /* 0x008fc800078ec0ff */
[----:B------:R-:W-:Y:S02]  /*16c20*/  SHF.R.U32.HI R22, RZ, 0x4, R7 ;  /* 0x00000004ff167819 */ /* 0x000fe40000011607 */
[----:B------:R-:W-:Y:S02]  /*16c30*/  LOP3.LUT R10, R10, 0xf, R19, 0xb8, !PT ;  /* 0x0000000f0a0a7812 */ /* 0x000fe400078eb813 */
[----:B------:R-:W-:-:S03]  /*16c40*/  LOP3.LUT R19, R15, 0xf, R22, 0xb8, !PT ;  /* 0x0000000f0f137812 */ /* 0x000fc600078eb816 */
[----:B------:R-:W-:Y:S04]  /*16c50*/  STS [UR4+0x3859c], R10 ;  /* 0x03859c0aff007988 */ /* 0x000fe80008000804 */
[----:B------:R-:W-:Y:S04]  /*16c60*/  STS [UR4+0x3861c], R19 ;  /* 0x03861c13ff007988 */ /* 0x000fe80008000804 */
[----:B------:R-:W1:Y:S04]  /*16c70*/  LDS R15, [UR4+0x3859c] ;  /* 0x03859c04ff0f7984 */ /* 0x000e680008000800 */
[----:B------:R-:W2:Y:S01]  /*16c80*/  LDS R21, [UR4+0x3861c] ;  /* 0x03861c04ff157984 */ /* 0x000ea20008000800 */
[----:B-1----:R-:W-:-:S02]  /*16c90*/  LOP3.LUT R15, R15, 0xf0, RZ, 0xb8, !PT ;  /* 0x000000f00f0f7812 */ /* 0x002fc400078eb8ff */
[----:B--2---:R-:W-:-:S03]  /*16ca0*/  LOP3.LUT R21, R21, 0xf0, RZ, 0xb8, !PT ;  /* 0x000000f015157812 */ /* 0x004fc600078eb8ff */
[----:B------:R-:W-:Y:S04]  /*16cb0*/  STS [UR4+0x3859c], R15 ;  /* 0x03859c0fff007988 */ /* 0x000fe80008000804 */
[----:B------:R-:W-:Y:S04]  /*16cc0*/  STS [UR4+0x3861c], R21 ;  /* 0x03861c15ff007988 */ /* 0x000fe80008000804 */
[----:B------:R-:W1:Y:S04]  /*16cd0*/  LDS R23, [UR4+0x3859c] ;  /* 0x03859c04ff177984 */ /* 0x000e680008000800 */
[----:B------:R-:W2:Y:S01]  /*16ce0*/  LDS R29, [UR4+0x3861c] ;  /* 0x03861c04ff1d7984 */ /* 0x000ea20008000800 */
[----:B------:R-:W-:-:S04]  /*16cf0*/  MOV R22, UR5 ;  /* 0x0000000500167c02 */ /* 0x000fc80008000f00 */
[----:B------:R-:W-:Y:S02]  /*16d00*/  SHF.R.U64 R22, R22, 0x4, RZ ;  /* 0x0000000416167819 */ /* 0x000fe400000012ff */
[----:B-1----:R-:W-:Y:S02]  /*16d10*/  LOP3.LUT R23, R23, 0xf00, RZ, 0xb8, !PT ;  /* 0x00000f0017177812 */ /* 0x002fe400078eb8ff */
[----:B--2---:R-:W-:-:S03]  /*16d20*/  LOP3.LUT R29, R29, 0xf00, RZ, 0xb8, !PT ;  /* 0x00000f001d1d7812 */ /* 0x004fc600078eb8ff */
[----:B------:R-:W-:Y:S04]  /*16d30*/  STS.64 [UR4+0x38598], R22 ;  /* 0x03859816ff007988 */ /* 0x000fe80008000a04 */
[----:B------:R-:W-:Y:S04]  /*16d40*/  STS.64 [UR4+0x38618], R28 ;  /* 0x0386181cff007988 */ /* 0x000fe80008000a04 */
[----:B------:R-:W1:Y:S04]  /*16d50*/  LDS R10, [UR4+0x3859c] ;  /* 0x03859c04ff0a7984 */ /* 0x000e680008000800 */
[----:B------:R-:W2:Y:S01]  /*16d60*/  LDS R15, [UR4+0x3861c] ;  /* 0x03861c04ff0f7984 */ /* 0x000ea20008000800 */
[----:B------:R-:W-:-:S02]  /*16d70*/  SHF.R.U64 R9, R8, 0x4, R9 ;  /* 0x0000000408097819 */ /* 0x000fc40000001209 */
[----:B------:R-:W-:Y:S01]  /*16d80*/  SHF.R.U64 R8, R6, 0x4, R7 ;  /* 0x0000000406087819 */ /* 0x000fe20000001207 */
[----:B------:R3:W-:Y:S04]  /*16d90*/  STS [UR4+0x38590], R22 ;  /* 0x03859016ff007988 */ /* 0x0007e80008000804 */
[----:B------:R3:W-:Y:S04]  /*16da0*/  STS [UR4+0x38594], R22 ;  /* 0x03859416ff007988 */ /* 0x0007e80008000804 */
[----:B------:R3:W-:Y:S04]  /*16db0*/  STS [UR4+0x3858c], R9 ;  /* 0x03858c09ff007988 */ /* 0x0007e80008000804 */
[----:B----4-:R3:W-:Y:S04]  /*16dc0*/  STS.64 [UR4+0x38580], R4 ;  /* 0x03858004ff007988 */ /* 0x0107e80008000a04 */
[----:B------:R3:W-:Y:S04]  /*16dd0*/  STS.64 [UR4+0x38600], R2 ;  /* 0x03860002ff007988 */ /* 0x0007e80008000a04 */
[----:B------:R3:W-:Y:S01]  /*16de0*/  STS [UR4+0x3860c], R8 ;  /* 0x03860c08ff007988 */ /* 0x0007e20008000804 */
[----:B-1----:R-:W-:-:S02]  /*16df0*/  LOP3.LUT R6, R10, 0xf000, RZ, 0xb8, !PT ;  /* 0x0000f0000a067812 */ /* 0x002fc400078eb8ff */
[----:B--2---:R-:W-:-:S03]  /*16e00*/  LOP3.LUT R7, R15, 0xf000, RZ, 0xb8, !PT ;  /* 0x0000f0000f077812 */ /* 0x004fc600078eb8ff */
[----:B------:R3:W-:Y:S04]  /*16e10*/  STS [UR4+0x3859c], R6 ;  /* 0x03859c06ff007988 */ /* 0x0007e80008000804 */
[----:B------:R3:W-:Y:S02]  /*16e20*/  STS [UR4+0x3861c], R7 ;  /* 0x03861c07ff007988 */ /* 0x0007e40008000804 */
.L_x_283:
[----:B------:R-:W-:Y:S05]  /*16e30*/  BSYNC B0 ;  /* 0x0000000000007941 */ /* 0x000fea0003800000 */
.L_x_282:
[----:B------:R-:W-:Y:S01]  /*16e40*/  ELECT P0, URZ, PT ;  /* 0x00000000003f782f */ /* 0x000fe20003800000 */
[----:B------:R-:W-:Y:S01]  /*16e50*/  NOP ;  /* 0x0000000000007918 */ /* 0x000fe20000000000 */
[----:B------:R-:W-:Y:S11]  /*16e60*/  BSSY B0, `(.L_x_284) ;  /* 0x0000004000007945 */ /* 0x000ff60003800000 */
[----:B------:R-:W-:Y:S05]  /*16e70*/  @!P0 BRA `(.L_x_285) ;  /* 0x0000000000088947 */ /* 0x000fea0003800000 */
[----:B------:R0:W-:Y:S01]  /*16e80*/  UTMACMDFLUSH ;  /* 0x00000000000079b7 */ /* 0x0001e20000000000 */
[----:B------:R-:W-:-:S04]  /*16e90*/  DEPBAR.LE SB0, 0x0 ;  /* 0x000080000000791a */ /* 0x000fc80000000000 */
.L_x_285:
[----:B------:R-:W-:Y:S05]  /*16ea0*/  BSYNC B0 ;  /* 0x0000000000007941 */ /* 0x000fea0003800000 */
.L_x_284:
[----:B------:R-:W-:Y:S01]  /*16eb0*/  UMOV UR4, 0x400 ;  /* 0x0000040000047882 */ /* 0x000fe20000000000 */
[----:B---3--:R-:W-:Y:S01]  /*16ec0*/  IMAD.SHL.U32 R0, R0, 0x4, RZ ;  /* 0x0000000400007824 */ /* 0x008fe200078e00ff */
[----:B------:R-:W-:Y:S01]  /*16ed0*/  ULEA UR12, UR41, UR4, 0x18 ;  /* 0x00000004290c7291 */ /* 0x000fe2000f8ec03f */
[----:B------:R-:W-:-:S03]  /*16ee0*/  ULDC UR10, c[0x0][0x884] ;  /* 0x00022100000a7ab9 */ /* 0x000fc60000000800 */
[----:B------:R-:W-:Y:S01]  /*16ef0*/  UIADD3 UR14, UR12, 0x38580, URZ ;  /* 0x000385800c0e7890 */ /* 0x000fe2000fffe03f */
[----:B----4-:R-:W-:Y:S01]  /*16f00*/  IADD3 R4, P0, R0, UR8, RZ ;  /* 0x0000000800047c10 */ /* 0x010fe2000ff1e0ff */
[----:B------:R-:W-:Y:S01]  /*16f10*/  UIMAD.WIDE UR10, UR10, 0x80, UR8 ;  /* 0x000000800a0a78a5 */ /* 0x000fe2000f8e0208 */
[----:B------:R-:W-:Y:S02]  /*16f20*/  IMAD.MOV.U32 R6, RZ, RZ, 0x1 ;  /* 0x00000001ff067424 */ /* 0x000fe400078e00ff */
[----:B------:R-:W-:-:S03]  /*16f30*/  IADD3.X R5, RZ, UR9, RZ, P0, !PT ;  /* 0x00000009ff057c10 */ /* 0x000fc600087fe4ff */
[----:B------:R-:W-:Y:S01]  /*16f40*/  IADD3 R2, P1, R0, UR10, RZ ;  /* 0x0000000a00027c10 */ /* 0x000fe2000ff3e0ff */
[----:B------:R-:W1:Y:S04]  /*16f50*/  LDS R7, [R0+UR14] ;  /* 0x0000000e00077984 */ /* 0x000e680008000800 */
[----:B------:R2:W3:Y:S01]  /*16f60*/  LDS R9, [R0+UR14+0x80] ;  /* 0x0000800e00097984 */ /* 0x0004e20008000800 */
[----:B------:R-:W-:Y:S01]  /*16f70*/  IMAD.X R3, RZ, RZ, UR11, P1 ;  /* 0x0000000bff037e24 */ /* 0x000fe200088e06ff */
[----:B-----5:R-:W-:Y:S02]  /*16f80*/  LOP3.LUT P1, RZ, R14, 0x7f, RZ, 0xc0, !PT ;  /* 0x0000007f0eff7812 */ /* 0x020fe4000782c0ff */
[----:B------:R-:W-:Y:S01]  /*16f90*/  MOV R8, 0x1 ;  /* 0x0000000100087802 */ /* 0x000fe20000000f00 */
[----:B------:R-:W-:Y:S01]  /*16fa0*/  BSSY B0, `(.L_x_286) ;  /* 0x00000e3000007945 */ /* 0x000fe20003800000 */
[----:B------:R-:W-:Y:S01]  /*16fb0*/  ISETP.EQ.OR P2, PT, R20, RZ, P1 ;  /* 0x000000ff1400720c */ /* 0x000fe20000f42670 */
[----:B------:R-:W-:Y:S01]  /*16fc0*/  IMAD.MOV.U32 R20, RZ, RZ, RZ ;  /* 0x000000ffff147224 */ /* 0x000fe200078e00ff */
[----:B------:R-:W-:Y:S01]  /*16fd0*/  MOV R19, RZ ;  /* 0x000000ff00137202 */ /* 0x000fe20000000f00 */
[----:B--2---:R-:W-:Y:S01]  /*16fe0*/  IMAD.MOV.U32 R0, RZ, RZ, 0x1 ;  /* 0x00000001ff007424 */ /* 0x004fe200078e00ff */
[----:B------:R-:W-:Y:S01]  /*16ff0*/  MOV R10, RZ ;  /* 0x000000ff000a7202 */ /* 0x000fe20000000f00 */
[----:B------:R-:W-:-:S02]  /*17000*/  ULOP3.LUT UR20, UR53, 0x1, URZ, 0xfc, !UPT ;  /* 0x0000000135147892 */ /* 0x000fc4000f8efc3f */
[----:B------:R-:W-:Y:S02]  /*17010*/  ULOP3.LUT UR13, UR52, 0x2, URZ, 0xfc, !UPT ;  /* 0x00000002340d7892 */ /* 0x000fe4000f8efc3f */
[----:B------:R-:W-:Y:S01]  /*17020*/  UIADD3 UR15, UR12, 0x38600, URZ ;  /* 0x000386000c0f7890 */ /* 0x000fe2000fffe03f */
[----:B-1----:R-:W5:Y:S04]  /*17030*/  ATOMG.E.EXCH.STRONG.GPU PT, RZ, [R4], R7 ;  /* 0x0000000704ff73a8 */ /* 0x002f6800041ee100 */
[----:B---3--:R1:W5:Y:S02]  /*17040*/  ATOMG.E.EXCH.STRONG.GPU PT, RZ, [R2], R9 ;  /* 0x0000000902ff73a8 */ /* 0x00836400041ee100 */
[----:B-1----:R-:W-:Y:S02]  /*17050*/  PRMT R2, R6, 0x7610, R2 ;  /* 0x0000761006027816 */ /* 0x002fe40000000002 */
[----:B------:R-:W-:-:S07]  /*17060*/  PRMT R3, R8, 0x7610, R3 ;  /* 0x0000761008037816 */ /* 0x000fce0000000003 */
.L_x_306:
[----:B------:R-:W-:Y:S01]  /*17070*/  LOP3.LUT P0, RZ, R3, 0xff, RZ, 0xc0, !PT ;  /* 0x000000ff03ff7812 */ /* 0x000fe2000780c0ff */
[----:B------:R-:W-:Y:S05]  /*17080*/  YIELD ;  /* 0x0000000000007946 */ /* 0x000fea0003800000 */
[----:B-----5:R-:W-:Y:S01]  /*17090*/  IADD3 R4, R11, 0x7f, RZ ;  /* 0x0000007f0b047810 */ /* 0x020fe20007ffe0ff */
[----:B------:R-:W-:Y:S03]  /*170a0*/  BSSY B1, `(.L_x_287) ;  /* 0x0000009000017945 */ /* 0x000fe60003800000 */
[----:B------:R-:W-:-:S04]  /*170b0*/  SHF.R.S32.HI R5, RZ, 0x1f, R4 ;  /* 0x0000001fff057819 */ /* 0x000fc80000011404 */
[----:B------:R-:W-:Y:S01]  /*170c0*/  LEA.HI R5, R5, R4, RZ, 0x7 ;  /* 0x0000000405057211 */ /* 0x000fe200078f38ff */
[----:B------:R-:W-:Y:S06]  /*170d0*/  @!P0 BRA `(.L_x_288) ;  /* 0x0000000000148947 */ /* 0x000fec0003800000 */
[----:B------:R-:W-:-:S04]  /*170e0*/  DEPBAR {5,4,3,2,1,0} ;  /* 0x0000003f0000791a */ /* 0x000fc80000000000 */
[----:B------:R1:W-:Y:S01]  /*170f0*/  UTMACCTL.IV [UR8] ;  /* 0x00000000080079b9 */ /* 0x0003e20008000000 */
[----:B------:R-:W-:-:S04]  /*17100*/  DEPBAR {5,4,3,2,1,0} ;  /* 0x0000003f0000791a */ /* 0x000fc80000000000 */
[----:B------:R1:W-:Y:S02]  /*17110*/  UTMACCTL.IV [UR10] ;  /* 0x000000000a0079b9 */ /* 0x0003e40008000000 */
[----:B-1----:R-:W-:Y:S01]  /*17120*/  NOP ;  /* 0x0000000000007918 */ /* 0x002fe20000000000 */
.L_x_288:
[----:B------:R-:W-:Y:S05]  /*17130*/  BSYNC B1 ;  /* 0x0000000000017941 */ /* 0x000fea0003800000 */
.L_x_287:
[----:B------:R-:W-:Y:S01]  /*17140*/  UMOV UR4, 0xffffffff ;  /* 0xffffffff00047882 */ /* 0x000fe20000000000 */
[----:B------:R-:W-:Y:S02]  /*17150*/  SHF.R.S32.HI R8, RZ, 0x7, R5 ;  /* 0x00000007ff087819 */ /* 0x000fe40000011405 */
[----:B------:R-:W-:Y:S05]  /*17160*/  BRA.DIV UR4, `(.L_x_289) ;  /* 0x0000004204587947 */ /* 0x000fea000b800000 */
[----:B-----5:R-:W-:-:S13]  /*17170*/  ELECT P6, URZ, PT ;  /* 0x00000000003f782f */ /* 0x020fda00038c0000 */
.L_x_393:
[----:B------:R-:W-:Y:S01]  /*17180*/  ISETP.LT.OR P6, PT, R11, 0x1, !P6 ;  /* 0x000000010b00780c */ /* 0x000fe200077c1670 */
[----:B------:R-:W-:-:S12]  /*17190*/  BSSY B1, `(.L_x_290) ;  /* 0x000002d000017945 */ /* 0x000fd80003800000 */
[----:B------:R-:W-:Y:S05]  /*171a0*/  @P6 BRA `(.L_x_291) ;  /* 0x0000000000ac6947 */ /* 0x000fea0003800000 */
[----:B------:R-:W-:Y:S01]  /*171b0*/  IMAD.SHL.U32 R17, R17, 0x100, RZ ;  /* 0x0000010011117824 */ /* 0x000fe200078e00ff */
[----:B------:R-:W-:Y:S01]  /*171c0*/  SHF.L.U32 R16, R16, 0x8, RZ ;  /* 0x0000000810107819 */ /* 0x000fe200000006ff */
[----:B------:R-:W-:Y:S01]  /*171d0*/  VIADD R7, R8, 0x1 ;  /* 0x0000000108077836 */ /* 0x000fe20000000000 */
[----:B------:R-:W-:Y:S01]  /*171e0*/  MOV R9, RZ ;  /* 0x000000ff00097202 */ /* 0x000fe20000000f00 */
[----:B------:R-:W-:Y:S01]  /*171f0*/  IMAD.MOV.U32 R3, RZ, RZ, R0 ;  /* 0x000000ffff037224 */ /* 0x000fe200078e0000 */
[----:B------:R-:W-:-:S07]  /*17200*/  MOV R4, R19 ;  /* 0x0000001300047202 */ /* 0x000fce0000000f00 */
.L_x_295:
[----:B--2---:R-:W-:Y:S01]  /*17210*/  LEA R12, R4, UR12, 0x3 ;  /* 0x0000000c040c7c11 */ /* 0x004fe2000f8e18ff */
[----:B------:R-:W-:Y:S05]  /*17220*/  YIELD ;  /* 0x0000000000007946 */ /* 0x000fea0003800000 */
[----:B------:R-:W-:Y:S01]  /*17230*/  SHF.L.U32 R5, R3, 0x1f, RZ ;  /* 0x0000001f03057819 */ /* 0x000fe200000006ff */
[----:B------:R-:W1:Y:S03]  /*17240*/  @!P1 LDC R6, c[0x0][0x500] ;  /* 0x00014000ff069b82 */ /* 0x000e660000000800 */
[----:B------:R-:W2:Y:S02]  /*17250*/  SYNCS.PHASECHK.TRANS64.TRYWAIT P0, [R12+URZ+0x38498], R5 ;  /* 0x038498050c0075a7 */ /* 0x000ea4000800017f */
[----:B--2---:R-:W-:Y:S05]  /*17260*/  @!P0 BRA `(.L_x_292) ;  /* 0x0000004000388947 */ /* 0x004fea0003800000 */
.L_x_394:
[----:B------:R-:W-:Y:S01]  /*17270*/  UPRMT UR4, UR13, 0x9910, URZ ;  /* 0x000099100d047896 */ /* 0x000fe2000800003f */
[----:B-1----:R1:W-:Y:S03]  /*17280*/  @!P1 SYNCS.ARRIVE.TRANS64 RZ, [R12+URZ+0x38480], R6 ;  /* 0x038480060cff99a7 */ /* 0x0023e6000800003f */
[----:B------:R-:W-:-:S06]  /*17290*/  UISETP.NE.AND UP0, UPT, UR4, 0x2, UPT ;  /* 0x000000020400788c */ /* 0x000fcc000bf05270 */
[----:B------:R-:W-:-:S13]  /*172a0*/  PLOP3.LUT P0, PT, PT, PT, UP0, 0x80, 0x0 ;  /* 0x000000000000781c */ /* 0x000fda0003f0f008 */
[----:B-1----:R-:W-:Y:S05]  /*172b0*/  @P0 BRA `(.L_x_293) ;  /* 0x0000000000040947 */ /* 0x002fea0003800000 */
[----:B------:R-:W-:Y:S01]  /*172c0*/  BPT.TRAP 0x1 ;  /* 0x000000040000795c */ /* 0x000fe20000300000 */
.L_x_293:
[----:B------:R-:W-:Y:S05]  /*172d0*/  @P2 BRA `(.L_x_294) ;  /* 0x0000000000042947 */ /* 0x000fea0003800000 */
[----:B------:R-:W-:Y:S01]  /*172e0*/  BPT.TRAP 0x1 ;  /* 0x000000040000795c */ /* 0x000fe20000300000 */
.L_x_294:
[C---:B------:R-:W-:Y:S01]  /*172f0*/  R2UR UR4, R4.reuse ;  /* 0x00000000040472ca */ /* 0x040fe200000e0000 */
[----:B------:R-:W-:Y:S01]  /*17300*/  VIADD R4, R4, 0x1 ;  /* 0x0000000104047836 */ /* 0x000fe20000000000 */
[----:B------:R-:W-:Y:S01]  /*17310*/  R2UR UR5, R12 ;  /* 0x000000000c0572ca */ /* 0x000fe200000e0000 */
[----:B------:R-:W-:Y:S01]  /*17320*/  UMOV UR22, 0x0 ;  /* 0x0000000000167882 */ /* 0x000fe20000000000 */
[----:B------:R-:W-:Y:S01]  /*17330*/  IADD3 R7, R7, -0x1, RZ ;  /* 0xffffffff07077810 */ /* 0x000fe20007ffe0ff */
[----:B------:R-:W-:Y:S01]  /*17340*/  UMOV UR23, 0x10000000 ;  /* 0x1000000000177882 */ /* 0x000fe20000000000 */
[C---:B------:R-:W-:Y:S01]  /*17350*/  R2UR UR6, R9.reuse ;  /* 0x00000000090672ca */ /* 0x040fe200000e0000 */
[----:B------:R-:W-:Y:S01]  /*17360*/  VIADD R9, R9, 0x80 ;  /* 0x0000008009097836 */ /* 0x000fe20000000000 */
[----:B------:R-:W-:Y:S02]  /*17370*/  R2UR UR7, R16 ;  /* 0x00000000100772ca */ /* 0x000fe400000e0000 */
[----:B------:R-:W-:-:S02]  /*17380*/  R2UR UR19, R17 ;  /* 0x00000000111372ca */ /* 0x000fc400000e0000 */
[----:B------:R-:W-:Y:S01]  /*17390*/  ISETP.GT.AND P3, PT, R7, 0x1, PT ;  /* 0x000000010700780c */ /* 0x000fe20003f64270 */
[----:B------:R-:W-:Y:S01]  /*173a0*/  ULEA UR4, UR4, UR12, 0xf ;  /* 0x0000000c04047291 */ /* 0x000fe2000f8e783f */
[C---:B------:R-:W-:Y:S01]  /*173b0*/  ISETP.NE.AND P0, PT, R4.reuse, 0x3, PT ;  /* 0x000000030400780c */ /* 0x040fe20003f05270 */
[----:B------:R-:W-:Y:S02]  /*173c0*/  UIADD3 UR5, UR5, 0x38480, URZ ;  /* 0x0003848005057890 */ /* 0x000fe4000fffe03f */
[----:B------:R-:W-:Y:S01]  /*173d0*/  UIADD3 UR16, UR4, 0x18000, URZ ;  /* 0x0001800004107890 */ /* 0x000fe2000fffe03f */
[----:B------:R-:W-:Y:S01]  /*173e0*/  SEL R6, RZ, 0x1, P0 ;  /* 0x00000001ff067807 */ /* 0x000fe20000000000 */
[----:B------:R-:W-:Y:S01]  /*173f0*/  UMOV UR18, UR6 ;  /* 0x0000000600127c82 */ /* 0x000fe20008000000 */
[----:B------:R-:W-:Y:S02]  /*17400*/  SEL R4, R4, RZ, P0 ;  /* 0x000000ff04047207 */ /* 0x000fe40000000000 */
[----:B------:R-:W-:Y:S01]  /*17410*/  UMOV UR17, UR5 ;  /* 0x0000000500117c82 */ /* 0x000fe20008000000 */
[----:B------:R-:W-:Y:S01]  /*17420*/  LOP3.LUT R3, R3, R6, RZ, 0x3c, !PT ;  /* 0x0000000603037212 */ /* 0x000fe200078e3cff */
[----:B------:R1:W-:Y:S02]  /*17430*/  UTMALDG.2D [UR4], [UR8], desc[UR22] ;  /* 0x00001604080075b4 */ /* 0x0003e40008009000 */
[----:B------:R1:W-:Y:S02]  /*17440*/  UTMALDG.2D [UR16], [UR10], desc[UR22] ;  /* 0x000016100a0075b4 */ /* 0x0003e40008009000 */
[----:B-1----:R-:W-:Y:S05]  /*17450*/  @P3 BRA `(.L_x_295) ;  /* 0xfffffffc006c3947 */ /* 0x002fea000383ffff */
.L_x_291:
[----:B------:R-:W-:Y:S05]  /*17460*/  BSYNC B1 ;  /* 0x0000000000017941 */ /* 0x000fea0003800000 */
.L_x_290:
[----:B------:R-:W-:Y:S01]  /*17470*/  LOP3.LUT P3, RZ, R2, 0xff, RZ, 0xc0, !PT ;  /* 0x000000ff02ff7812 */ /* 0x000fe2000786c0ff */
[----:B------:R-:W-:Y:S01]  /*17480*/  IMAD.U32 R6, RZ, RZ, UR20 ;  /* 0x00000014ff067e24 */ /* 0x000fe2000f8e00ff */
[----:B------:R-:W-:-:S04]  /*17490*/  IADD3 R4, R8, R19, RZ ;  /* 0x0000001308047210 */ /* 0x000fc80007ffe0ff */
[C---:B------:R-:W-:Y:S01]  /*174a0*/  ISETP.GT.U32.AND P0, PT, R4.reuse, 0x2, PT ;  /* 0x000000020400780c */ /* 0x040fe20003f04070 */
[----:B------:R-:W-:Y:S01]  /*174b0*/  IMAD.WIDE.U32 R2, R4, -0x55555555, RZ ;  /* 0xaaaaaaab04027825 */ /* 0x000fe200078e00ff */
[----:B------:R-:W-:Y:S02]  /*174c0*/  ISETP.NE.AND P4, PT, R6, 0x3, PT ;  /* 0x000000030600780c */ /* 0x000fe40003f85270 */
[C---:B------:R-:W-:Y:S02]  /*174d0*/  ISETP.LT.U32.AND P0, PT, R8.reuse, 0x3, P0 ;  /* 0x000000030800780c */ /* 0x040fe40000701070 */
[----:B------:R-:W-:Y:S01]  /*174e0*/  SHF.R.U32.HI R3, RZ, 0x1, R3 ;  /* 0x00000001ff037819 */ /* 0x000fe20000011603 */
[----:B------:R-:W-:Y:S01]  /*174f0*/  @P3 SYNCS.ARRIVE.TRANS64.A1T0 RZ, [UR12+0x384f8], RZ ;  /* 0x0384f8ffffff39a7 */ /* 0x000fe2000810000c */
[----:B------:R-:W-:Y:S02]  /*17500*/  ISETP.GE.U32.AND P3, PT, R8, 0x3, PT ;  /* 0x000000030800780c */ /* 0x000fe40003f66070 */
[----:B--2---:R-:W-:Y:S01]  /*17510*/  SEL R5, RZ, 0x1, !P0 ;  /* 0x00000001ff057807 */ /* 0x004fe20004000000 */
[----:B------:R-:W-:-:S03]  /*17520*/  IMAD R19, R3, -0x3, R4 ;  /* 0xfffffffd03137824 */ /* 0x000fc600078e0204 */
[----:B------:R-:W-:-:S07]  /*17530*/  LOP3.LUT R0, R0, R5, RZ, 0x3c, !PT ;  /* 0x0000000500007212 */ /* 0x000fce00078e3cff */
[----:B------:R-:W-:Y:S01]  /*17540*/  @P3 LOP3.LUT R0, R0, 0x1, R3, 0x78, !PT ;  /* 0x0000000100003812 */ /* 0x000fe200078e7803 */
[----:B------:R-:W-:Y:S06]  /*17550*/  @!P4 BRA `(.L_x_296) ;  /* 0x000000000004c947 */ /* 0x000fec0003800000 */
[----:B------:R-:W-:Y:S01]  /*17560*/  BPT.TRAP 0x1 ;  /* 0x000000040000795c */ /* 0x000fe20000300000 */
.L_x_296:
[----:B------:R-:W-:Y:S01]  /*17570*/  LEA R3, R10, UR12, 0x3 ;  /* 0x0000000c0a037c11 */ /* 0x000fe2000f8e18ff */
[----:B------:R-:W-:Y:S01]  /*17580*/  BSSY B1, `(.L_x_297) ;  /* 0x0000005000017945 */ /* 0x000fe20003800000 */
[----:B------:R-:W-:Y:S02]  /*17590*/  SHF.L.U32 R2, R20, 0x1f, RZ ;  /* 0x0000001f14027819 */ /* 0x000fe400000006ff */
[----:B------:R-:W-:Y:S02]  /*175a0*/  LEA R4, R10, UR12, 0x4 ;  /* 0x0000000c0a047c11 */ /* 0x000fe4000f8e20ff */
[----:B------:R-:W1:Y:S02]  /*175b0*/  SYNCS.PHASECHK.TRANS64.TRYWAIT P0, [R3+URZ+0x38400], R2 ;  /* 0x03840002030075a7 */ /* 0x000e64000800017f */
[----:B-1----:R-:W-:Y:S05]  /*175c0*/  @!P0 BRA `(.L_x_298) ;  /* 0x0000003c00748947 */ /* 0x002fea0003800000 */
.L_x_395:
[----:B------:R-:W-:Y:S05]  /*175d0*/  BSYNC B1 ;  /* 0x0000000000017941 */ /* 0x000fea0003800000 */
.L_x_297:
[----:B------:R-:W2:Y:S01]  /*175e0*/  LDS.128 R4, [R4+0x38500] ;  /* 0x0385000004047984 */ /* 0x000ea20000000c00 */
[----:B------:R-:W-:Y:S01]  /*175f0*/  @!PT LDS RZ, [RZ] ;  /* 0x00000000fffff984 */ /* 0x000fe20000000800 */
[----:B------:R-:W-:Y:S01]  /*17600*/  @!PT LDS RZ, [RZ] ;  /* 0x00000000fffff984 */ /* 0x000fe20000000800 */
[----:B------:R-:W-:Y:S01]  /*17610*/  @!PT LDS RZ, [RZ] ;  /* 0x00000000fffff984 */ /* 0x000fe20000000800 */
[----:B------:R-:W-:Y:S01]  /*17620*/  @!PT LDS RZ, [RZ] ;  /* 0x00000000fffff984 */ /* 0x000fe20000000800 */
[----:B------:R3:W-:Y:S06]  /*17630*/  MEMBAR.ALL.CTA ;  /* 0x0000000000007992 */ /* 0x0007ec0000008000 */
[----:B---3--:R-:W3:Y:S01]  /*17640*/  FENCE.VIEW.ASYNC.S ;  /* 0x00000000000073c6 */ /* 0x008ee20000000000 */
[----:B--2---:R-:W-:Y:S01]  /*17650*/  MOV R17, R5 ;  /* 0x0000000500117202 */ /* 0x004fe20000000f00 */
[----:B------:R-:W-:Y:S01]  /*17660*/  IMAD.MOV.U32 R16, RZ, RZ, R4 ;  /* 0x000000ffff107224 */ /* 0x000fe200078e0004 */
[----:B---3--:R-:W-:Y:S06]  /*17670*/  @!P4 BRA `(.L_x_299) ;  /* 0x000000000004c947 */ /* 0x008fec0003800000 */
[----:B------:R-:W-:Y:S01]  /*17680*/  BPT.TRAP 0x1 ;  /* 0x000000040000795c */ /* 0x000fe20000300000 */
.L_x_299:
[----:B------:R-:W2:Y:S01]  /*17690*/  S2R R5, SR_CgaCtaId ;  /* 0x0000000000057919 */ /* 0x000ea20000008800 */
[----:B------:R-:W-:Y:S02]  /*176a0*/  ISETP.NE.AND P0, PT, R7, RZ, PT ;  /* 0x000000ff0700720c */ /* 0x000fe40003f05270 */
[----:B-1----:R-:W-:Y:S02]  /*176b0*/  IADD3 R2, R3, 0x38440, RZ ;  /* 0x0003844003027810 */ /* 0x002fe40007ffe0ff */
[CC--:B------:R-:W-:Y:S02]  /*176c0*/  ISETP.EQ.OR P0, PT, R6.reuse, R18.reuse, !P0 ;  /* 0x000000120600720c */ /* 0x0c0fe40004702670 */
[----:B------:R-:W-:Y:S02]  /*176d0*/  ISETP.NE.AND P3, PT, R6, R18, PT ;  /* 0x000000120600720c */ /* 0x000fe40003f65270 */
[----:B--2---:R-:W-:-:S04]  /*176e0*/  PRMT R2, R5, 0x654, R2 ;  /* 0x0000065405027816 */ /* 0x004fc80000000002 */
[----:B------:R1:W-:Y:S05]  /*176f0*/  SYNCS.ARRIVE.TRANS64.RED.A1T0 RZ, [R2+URZ], RZ ;  /* 0x000000ff02ff79a7 */ /* 0x0003ea000810043f */
[----:B------:R-:W-:Y:S05]  /*17700*/  @P0 BRA `(.L_x_300) ;  /* 0x00000004008c0947 */ /* 0x000fea0003800000 */
[----:B-1----:R-:W1:Y:S02]  /*17710*/  LDC.64 R2, c[0x0][0x290] ;  /* 0x0000a400ff027b82 */ /* 0x002e640000000a00 */
[----:B-1----:R-:W-:-:S05]  /*17720*/  IMAD.WIDE R2, R6, 0xc, R2 ;  /* 0x0000000c06027825 */ /* 0x002fca00078e0202 */
[----:B------:R1:W5:Y:S01]  /*17730*/  LDG.E R11, desc[UR56][R2.64+0x8] ;  /* 0x00000838020b7981 */ /* 0x000362000c1e1900 */
[----:B------:R-:W-:-:S03]  /*17740*/  UMOV UR4, 0xffffffff ;  /* 0xffffffff00047882 */ /* 0x000fc60000000000 */
[----:B------:R-:W-:Y:S05]  /*17750*/  BRA.DIV UR4, `(.L_x_301) ;  /* 0x0000003e04247947 */ /* 0x000fea000b800000 */
[----:B------:R-:W-:-:S13]  /*17760*/  ELECT P6, URZ, PT ;  /* 0x00000000003f782f */ /* 0x000fda00038c0000 */
.L_x_398:
[----:B------:R-:W-:Y:S04]  /*17770*/  BSSY B1, `(.L_x_302) ;  /* 0x0000049000017945 */ /* 0x000fe80003800000 */
[----:B------:R-:W-:Y:S05]  /*17780*/  @!P6 BRA `(.L_x_303) ;  /* 0x00000004001ce947 */ /* 0x000fea0003800000 */
[C---:B------:R-:W-:Y:S01]  /*17790*/  IMAD.SHL.U32 R21, R6.reuse, 0x8, RZ ;  /* 0x0000000806157824 */ /* 0x040fe200078e00ff */
[----:B------:R-:W-:Y:S01]  /*177a0*/  SHF.R.S32.HI R5, RZ, 0x1f, R6 ;  /* 0x0000001fff057819 */ /* 0x000fe20000011406 */
[----:B------:R-:W-:Y:S01]  /*177b0*/  ULDC.64 UR4, c[0x0][0x510] ;  /* 0x0001440000047ab9 */ /* 0x000fe20000000a00 */
[----:B------:R-:W-:Y:S01]  /*177c0*/  ULDC.64 UR6, c[0x0][0x520] ;  /* 0x0001480000067ab9 */ /* 0x000fe20000000a00 */
[----:B------:R-:W2:Y:S01]  /*177d0*/  LDG.E R18, desc[UR56][R2.64] ;  /* 0x0000003802127981 */ /* 0x000ea2000c1e1900 */
[----:B------:R-:W-:Y:S02]  /*177e0*/  SHF.L.U64.HI R22, R6, 0x3, R5 ;  /* 0x0000000306167819 */ /* 0x000fe40000010205 */
[C---:B------:R-:W-:Y:S02]  /*177f0*/  IADD3 R8, P0, R21.reuse, UR4, RZ ;  /* 0x0000000415087c10 */ /* 0x040fe4000ff1e0ff */
[C---:B------:R-:W-:Y:S02]  /*17800*/  IADD3 R4, P4, R21.reuse, UR6, RZ ;  /* 0x0000000615047c10 */ /* 0x040fe4000ff9e0ff */
[C---:B------:R-:W-:Y:S01]  /*17810*/  IADD3.X R9, R22.reuse, UR5, RZ, P0, !PT ;  /* 0x0000000516097c10 */ /* 0x040fe200087fe4ff */
[----:B------:R-:W-:Y:S01]  /*17820*/  ULDC.64 UR4, c[0x0][0x518] ;  /* 0x0001460000047ab9 */ /* 0x000fe20000000a00 */
[----:B------:R-:W-:Y:S01]  /*17830*/  IADD3.X R5, R22, UR7, RZ, P4, !PT ;  /* 0x0000000716057c10 */ /* 0x000fe2000a7fe4ff */
[----:B-1----:R-:W3:Y:S04]  /*17840*/  LDG.E R2, desc[UR56][R2.64+0x4] ;  /* 0x0000043802027981 */ /* 0x002ee8000c1e1900 */
[----:B------:R-:W4:Y:S04]  /*17850*/  LDG.E.64 R14, desc[UR56][R8.64] ;  /* 0x00000038080e7981 */ /* 0x000f28000c1e1b00 */
[----:B------:R1:W2:Y:S02]  /*17860*/  LDG.E.64 R12, desc[UR56][R4.64] ;  /* 0x00000038040c7981 */ /* 0x0002a4000c1e1b00 */
[----:B-1----:R-:W-:-:S04]  /*17870*/  IADD3 R4, P0, R21, UR4, RZ ;  /* 0x0000000415047c10 */ /* 0x002fc8000ff1e0ff */
[----:B------:R-:W-:Y:S01]  /*17880*/  IADD3.X R5, R22, UR5, RZ, P0, !PT ;  /* 0x0000000516057c10 */ /* 0x000fe200087fe4ff */
[----:B------:R-:W-:-:S04]  /*17890*/  ULDC.64 UR4, c[0x0][0x528] ;  /* 0x00014a0000047ab9 */ /* 0x000fc80000000a00 */
[----:B------:R1:W3:Y:S02]  /*178a0*/  LDG.E.64 R8, desc[UR56][R4.64] ;  /* 0x0000003804087981 */ /* 0x0002e4000c1e1b00 */
[----:B-1----:R-:W-:-:S04]  /*178b0*/  IADD3 R4, P0, R21, UR4, RZ ;  /* 0x0000000415047c10 */ /* 0x002fc8000ff1e0ff */
[----:B------:R-:W-:-:S06]  /*178c0*/  IADD3.X R5, R22, UR5, RZ, P0, !PT ;  /* 0x0000000516057c10 */ /* 0x000fcc00087fe4ff */
[----:B------:R-:W3:Y:S04]  /*178d0*/  LDG.E.64 R4, desc[UR56][R4.64] ;  /* 0x0000003804047981 */ /* 0x000ee8000c1e1b00 */
[----:B----4-:R-:W-:Y:S04]  /*178e0*/  STS.64 [UR14], R14 ;  /* 0x0000000eff007988 */ /* 0x010fe80008000a0e */
[----:B--2---:R-:W-:Y:S04]  /*178f0*/  STS.64 [UR15], R12 ;  /* 0x0000000cff007988 */ /* 0x004fe80008000a0f */
[----:B------:R-:W1:Y:S01]  /*17900*/  LDS R21, [UR14+0x1c] ;  /* 0x00001c0eff157984 */ /* 0x000e620008000800 */
[----:B---3--:R-:W-:-:S04]  /*17910*/  LOP3.LUT R25, R9, 0x1fffffff, RZ, 0xc0, !PT ;  /* 0x1fffffff09197812 */ /* 0x008fc800078ec0ff */
[----:B------:R-:W-:-:S04]  /*17920*/  SHF.R.U32.HI R22, RZ, 0x4, R25 ;  /* 0x00000004ff167819 */ /* 0x000fc80000011619 */
[----:B-1----:R-:W-:-:S05]  /*17930*/  LOP3.LUT R21, R21, 0xf, R22, 0xb8, !PT ;  /* 0x0000000f15157812 */ /* 0x002fca00078eb816 */
[----:B------:R-:W-:Y:S04]  /*17940*/  STS [UR14+0x1c], R21 ;  /* 0x00001c15ff007988 */ /* 0x000fe8000800080e */
[----:B------:R-:W1:Y:S02]  /*17950*/  LDS R9, [UR14+0x1c] ;  /* 0x00001c0eff097984 */ /* 0x000e640008000800 */
[----:B-1----:R-:W-:-:S05]  /*17960*/  LOP3.LUT R9, R9, 0xf0, RZ, 0xb8, !PT ;  /* 0x000000f009097812 */ /* 0x002fca00078eb8ff */
[----:B------:R-:W-:Y:S04]  /*17970*/  STS [UR14+0x1c], R9 ;  /* 0x00001c09ff007988 */ /* 0x000fe8000800080e */
[----:B------:R-:W1:Y:S01]  /*17980*/  LDS R23, [UR14+0x1c] ;  /* 0x00001c0eff177984 */ /* 0x000e620008000800 */
[----:B------:R-:W-:-:S04]  /*17990*/  MOV R22, UR14 ;  /* 0x0000000e00167c02 */ /* 0x000fc80008000f00 */
[----:B------:R-:W-:Y:S02]  /*179a0*/  SHF.R.U64 R22, R22, 0x4, RZ ;  /* 0x0000000416167819 */ /* 0x000fe400000012ff */
[----:B-1----:R-:W-:-:S05]  /*179b0*/  LOP3.LUT R23, R23, 0xf00, RZ, 0xb8, !PT ;  /* 0x00000f0017177812 */ /* 0x002fca00078eb8ff */
[----:B------:R-:W-:Y:S04]  /*179c0*/  STS.64 [UR14+0x18], R22 ;  /* 0x00001816ff007988 */ /* 0x000fe80008000a0e */
[----:B------:R-:W1:Y:S01]  /*179d0*/  LDS R24, [UR14+0x1c] ;  /* 0x00001c0eff187984 */ /* 0x000e620008000800 */
[----:B------:R-:W-:Y:S01]  /*179e0*/  SHF.R.U64 R21, R8, 0x4, R25 ;  /* 0x0000000408157819 */ /* 0x000fe20000001219 */
[----:B-----5:R-:W-:Y:S01]  /*179f0*/  VIADD R12, R11, 0xffffffff ;  /* 0xffffffff0b0c7836 */ /* 0x020fe20000000000 */
[----:B------:R-:W-:Y:S02]  /*17a00*/  CS2R R14, SRZ ;  /* 0x00000000000e7805 */ /* 0x000fe4000001ff00 */
[----:B------:R-:W-:Y:S01]  /*17a10*/  IADD3 R13, R18, -0x1, RZ ;  /* 0xffffffff120d7810 */ /* 0x000fe20007ffe0ff */
[----:B------:R-:W-:Y:S04]  /*17a20*/  STS [UR14+0x10], R22 ;  /* 0x00001016ff007988 */ /* 0x000fe8000800080e */
[----:B------:R-:W-:Y:S04]  /*17a30*/  STS [UR14+0x14], R22 ;  /* 0x00001416ff007988 */ /* 0x000fe8000800080e */
[----:B------:R-:W-:Y:S04]  /*17a40*/  STS.128 [UR14+0x20], R12 ;  /* 0x0000200cff007988 */ /* 0x000fe80008000c0e */
[----:B------:R-:W-:Y:S04]  /*17a50*/  STS [UR14+0xc], R21 ;  /* 0x00000c15ff007988 */ /* 0x000fe8000800080e */
[----:B------:R-:W-:Y:S01]  /*17a60*/  STS [UR14+0x30], RZ ;  /* 0x000030ffff007988 */ /* 0x000fe2000800080e */
[----:B-1----:R-:W-:-:S05]  /*17a70*/  LOP3.LUT R3, R24, 0xf000, RZ, 0xb8, !PT ;  /* 0x0000f00018037812 */ /* 0x002fca00078eb8ff */
[----:B------:R-:W-:Y:S04]  /*17a80*/  STS [UR14+0x1c], R3 ;  /* 0x00001c03ff007988 */ /* 0x000fe8000800080e */
[----:B------:R-:W1:Y:S01]  /*17a90*/  LDS R8, [UR15+0x1c] ;  /* 0x00001c0fff087984 */ /* 0x000e620008000800 */
[----:B------:R-:W-:-:S04]  /*17aa0*/  LOP3.LUT R9, R5, 0x1fffffff, RZ, 0xc0, !PT ;  /* 0x1fffffff05097812 */ /* 0x000fc800078ec0ff */
[----:B------:R-:W-:-:S04]  /*17ab0*/  SHF.R.U32.HI R5, RZ, 0x4, R9 ;  /* 0x00000004ff057819 */ /* 0x000fc80000011609 */
[----:B-1----:R-:W-:-:S05]  /*17ac0*/  LOP3.LUT R8, R8, 0xf, R5, 0xb8, !PT ;  /* 0x0000000f08087812 */ /* 0x002fca00078eb805 */
[----:B------:R-:W-:Y:S04]  /*17ad0*/  STS [UR15+0x1c], R8 ;  /* 0x00001c08ff007988 */ /* 0x000fe8000800080f */
[----:B------:R-:W1:Y:S02]  /*17ae0*/  LDS R5, [UR15+0x1c] ;  /* 0x00001c0fff057984 */ /* 0x000e640008000800 */
[----:B-1----:R-:W-:-:S05]  /*17af0*/  LOP3.LUT R5, R5, 0xf0, RZ, 0xb8, !PT ;  /* 0x000000f005057812 */ /* 0x002fca00078eb8ff */
[----:B------:R-:W-:Y:S04]  /*17b00*/  STS [UR15+0x1c], R5 ;  /* 0x00001c05ff007988 */ /* 0x000fe8000800080f */
[----:B------:R-:W1:Y:S01]  /*17b10*/  LDS R13, [UR15+0x1c] ;  /* 0x00001c0fff0d7984 */ /* 0x000e620008000800 */
[----:B------:R-:W-:-:S05]  /*17b20*/  IMAD.U32 R22, RZ, RZ, UR15 ;  /* 0x0000000fff167e24 */ /* 0x000fca000f8e00ff */
[----:B------:R-:W-:Y:S02]  /*17b30*/  SHF.R.U64 R22, R22, 0x4, RZ ;  /* 0x0000000416167819 */ /* 0x000fe400000012ff */
[----:B-1----:R-:W-:-:S05]  /*17b40*/  LOP3.LUT R23, R13, 0xf00, RZ, 0xb8, !PT ;  /* 0x00000f000d177812 */ /* 0x002fca00078eb8ff */
[----:B------:R-:W-:Y:S04]  /*17b50*/  STS.64 [UR15+0x18], R22 ;  /* 0x00001816ff007988 */ /* 0x000fe80008000a0f */
[----:B------:R-:W1:Y:S01]  /*17b60*/  LDS R3, [UR15+0x1c] ;  /* 0x00001c0fff037984 */ /* 0x000e620008000800 */
[----:B------:R-:W-:Y:S02]  /*17b70*/  IADD3 R13, R2, -0x1, RZ ;  /* 0xffffffff020d7810 */ /* 0x000fe40007ffe0ff */
[----:B------:R-:W-:Y:S01]  /*17b80*/  SHF.R.U64 R4, R4, 0x4, R9 ;  /* 0x0000000404047819 */ /* 0x000fe20000001209 */
[----:B------:R2:W-:Y:S04]  /*17b90*/  STS [UR15+0x10], R22 ;  /* 0x00001016ff007988 */ /* 0x0005e8000800080f */
[----:B------:R2:W-:Y:S04]  /*17ba0*/  STS.128 [UR15+0x20], R12 ;  /* 0x0000200cff007988 */ /* 0x0005e80008000c0f */
[----:B------:R2:W-:Y:S04]  /*17bb0*/  STS [UR15+0xc], R4 ;  /* 0x00000c04ff007988 */ /* 0x0005e8000800080f */
[----:B------:R2:W-:Y:S04]  /*17bc0*/  STS [UR15+0x14], R22 ;  /* 0x00001416ff007988 */ /* 0x0005e8000800080f */
[----:B------:R-:W-:Y:S01]  /*17bd0*/  STS [UR15+0x30], RZ ;  /* 0x000030ffff007988 */ /* 0x000fe2000800080f */
[----:B-1----:R-:W-:-:S05]  /*17be0*/  LOP3.LUT R2, R3, 0xf000, RZ, 0xb8, !PT ;  /* 0x0000f00003027812 */ /* 0x002fca00078eb8ff */
[----:B------:R2:W-:Y:S02]  /*17bf0*/  STS [UR15+0x1c], R2 ;  /* 0x00001c02ff007988 */ /* 0x0005e4000800080f */
.L_x_303:
[----:B------:R-:W-:Y:S05]  /*17c00*/  BSYNC B1 ;  /* 0x0000000000017941 */ /* 0x000fea0003800000 */
.L_x_302:
[----:B------:R-:W-:-:S03]  /*17c10*/  UMOV UR4, 0xffffffff ;  /* 0xffffffff00047882 */ /* 0x000fc60000000000 */
[----:B------:R-:W-:Y:S05]  /*17c20*/  BRA.DIV UR4, `(.L_x_304) ;  /* 0x0000003a04107947 */ /* 0x000fea000b800000 */
[----:B------:R-:W-:Y:S01]  /*17c30*/  ELECT P6, URZ, PT ;  /* 0x00000000003f782f */ /* 0x000fe200038c0000 */
[----:B------:R-:W-:-:S12]  /*17c40*/  NOP ;  /* 0x0000000000007918 */ /* 0x000fd80000000000 */
.L_x_402:
[----:B-12---:R-:W1:Y:S02]  /*17c50*/  S2R R2, SR_LANEID ;  /* 0x0000000000027919 */ /* 0x006e640000000000 */
[----:B-1----:R-:W-:-:S05]  /*17c60*/  IMAD.SHL.U32 R8, R2, 0x4, RZ ;  /* 0x0000000402087824 */ /* 0x002fca00078e00ff */
[----:B------:R1:W2:Y:S01]  /*17c70*/  LDS R9, [R8+UR14] ;  /* 0x0000000e08097984 */ /* 0x0002a20008000800 */
[C---:B------:R-:W-:Y:S02]  /*17c80*/  IADD3 R4, P0, R8.reuse, UR8, RZ ;  /* 0x0000000808047c10 */ /* 0x040fe4000ff1e0ff */
[----:B------:R-:W-:Y:S01]  /*17c90*/  IADD3 R2, P4, R8, UR10, RZ ;  /* 0x0000000a08027c10 */ /* 0x000fe2000ff9e0ff */
[----:B------:R1:W3:Y:S01]  /*17ca0*/  LDS R13, [R8+UR14+0x80] ;  /* 0x0000800e080d7984 */ /* 0x0002e20008000800 */
[----:B------:R-:W-:Y:S11]  /*17cb0*/  @!P6 BRA `(.L_x_305) ;  /* 0x000000000008e947 */ /* 0x000ff60003800000 */
[----:B------:R0:W-:Y:S01]  /*17cc0*/  UTMACMDFLUSH ;  /* 0x00000000000079b7 */ /* 0x0001e20000000000 */
[----:B------:R-:W-:-:S04]  /*17cd0*/  DEPBAR.LE SB0, 0x0 ;  /* 0x000080000000791a */ /* 0x000fc80000000000 */
.L_x_305:
[----:B------:R-:W-:Y:S01]  /*17ce0*/  IADD3.X R5, RZ, UR9, RZ, P0, !PT ;  /* 0x00000009ff057c10 */ /* 0x000fe200087fe4ff */
[----:B------:R-:W-:Y:S01]  /*17cf0*/  IMAD.X R3, RZ, RZ, UR11, P4 ;  /* 0x0000000bff037e24 */ /* 0x000fe2000a0e06ff */
[----:B------:R-:W-:Y:S05]  /*17d00*/  WARPSYNC.ALL ;  /* 0x0000000000007948 */ /* 0x000fea0003800000 */
[----:B--2---:R2:W5:Y:S04]  /*17d10*/  ATOMG.E.EXCH.STRONG.GPU PT, RZ, [R4], R9 ;  /* 0x0000000904ff73a8 */ /* 0x00456800041ee100 */
[----:B---3--:R2:W5:Y:S01]  /*17d20*/  ATOMG.E.EXCH.STRONG.GPU PT, RZ, [R2], R13 ;  /* 0x0000000d02ff73a8 */ /* 0x00856200041ee100 */
[----:B------:R-:W-:-:S07]  /*17d30*/  MOV R18, R6 ;  /* 0x0000000600127202 */ /* 0x000fce0000000f00 */
.L_x_300:
[----:B------:R-:W-:Y:S01]  /*17d40*/  ISETP.NE.AND P4, PT, R7, RZ, PT ;  /* 0x000000ff0700720c */ /* 0x000fe20003f85270 */
[----:B------:R-:W-:Y:S01]  /*17d50*/  VIADD R10, R10, 0x1 ;  /* 0x000000010a0a7836 */ /* 0x000fe20000000000 */
[----:B--2---:R-:W-:Y:S02]  /*17d60*/  SEL R3, RZ, 0x1, !P3 ;  /* 0x00000001ff037807 */ /* 0x004fe40005800000 */
[----:B-1----:R-:W-:Y:S02]  /*17d70*/  PRMT R2, RZ, 0x7610, R2 ;  /* 0x00007610ff027816 */ /* 0x002fe40000000002 */
[----:B------:R-:W-:-:S04]  /*17d80*/  ISETP.NE.AND P0, PT, R10, 0x8, PT ;  /* 0x000000080a00780c */ /* 0x000fc80003f05270 */
[----:B------:R-:W-:Y:S02]  /*17d90*/  SEL R5, RZ, 0x1, P0 ;  /* 0x00000001ff057807 */ /* 0x000fe40000000000 */
[----:B------:R-:W-:Y:S02]  /*17da0*/  SEL R10, R10, RZ, P0 ;  /* 0x000000ff0a0a7207 */ /* 0x000fe40000000000 */
[----:B------:R-:W-:Y:S01]  /*17db0*/  LOP3.LUT R20, R20, R5, RZ, 0x3c, !PT ;  /* 0x0000000514147212 */ /* 0x000fe200078e3cff */
[----:B------:R-:W-:Y:S06]  /*17dc0*/  @P4 BRA `(.L_x_306) ;  /* 0xfffffff000a84947 */ /* 0x000fec000383ffff */
[----:B------:R-:W-:Y:S05]  /*17dd0*/  BSYNC B0 ;  /* 0x0000000000007941 */ /* 0x000fea0003800000 */
.L_x_286:
[----:B------:R-:W-:-:S03]  /*17de0*/  UMOV UR4, 0xffffffff ;  /* 0xffffffff00047882 */ /* 0x000fc60000000000 */
[----:B------:R-:W-:Y:S05]  /*17df0*/  BRA.DIV UR4, `(.L_x_307) ;  /* 0x0000003604cc7947 */ /* 0x000fea000b800000 */
[----:B-----5:R-:W-:-:S13]  /*17e00*/  ELECT P6, URZ, PT ;  /* 0x00000000003f782f */ /* 0x020fda00038c0000 */
.L_x_405:
[----:B------:R-:W-:Y:S04]  /*17e10*/  BSSY B0, `(.L_x_308) ;  /* 0x0000021000007945 */ /* 0x000fe80003800000 */
[----:B------:R-:W-:Y:S05]  /*17e20*/  @!P6 BRA `(.L_x_309) ;  /* 0x00000000007ce947 */ /* 0x000fea0003800000 */
[----:B------:R-:W-:-:S04]  /*17e30*/  ULOP3.LUT UR4, UR52, 0x2, URZ, 0xfc, !UPT ;  /* 0x0000000234047892 */ /* 0x000fc8000f8efc3f */
[----:B------:R-:W-:-:S06]  /*17e40*/  UISETP.NE.AND UP0, UPT, UR4, 0x3, UPT ;  /* 0x000000030400788c */ /* 0x000fcc000bf05270 */
[----:B------:R-:W-:-:S13]  /*17e50*/  PLOP3.LUT P0, PT, PT, PT, UP0, 0x80, 0x0 ;  /* 0x000000000000781c */ /* 0x000fda0003f0f008 */
[----:B------:R-:W-:Y:S05]  /*17e60*/  @!P0 BRA `(.L_x_310) ;  /* 0x0000000000048947 */ /* 0x000fea0003800000 */
[----:B------:R-:W-:Y:S01]  /*17e70*/  BPT.TRAP 0x1 ;  /* 0x000000040000795c */ /* 0x000fe20000300000 */
.L_x_310:
[----:B------:R-:W-:Y:S02]  /*17e80*/  MOV R2, UR12 ;  /* 0x0000000c00027c02 */ /* 0x000fe40008000f00 */
[----:B------:R-:W-:-:S03]  /*17e90*/  SHF.L.U32 R4, R0, 0x1f, RZ ;  /* 0x0000001f00047819 */ /* 0x000fc600000006ff */
[----:B------:R-:W-:-:S05]  /*17ea0*/  VIADD R2, R2, 0x38498 ;  /* 0x0003849802027836 */ /* 0x000fca0000000000 */
[C---:B------:R-:W-:Y:S01]  /*17eb0*/  LEA R7, R19.reuse, R2, 0x3 ;  /* 0x0000000213077211 */ /* 0x040fe200078e18ff */
[----:B------:R-:W-:-:S03]  /*17ec0*/  VIADD R19, R19, 0x1 ;  /* 0x0000000113137836 */ /* 0x000fc60000000000 */
[----:B------:R-:W1:Y:S02]  /*17ed0*/  SYNCS.PHASECHK.TRANS64.TRYWAIT P0, [R7+URZ], R4 ;  /* 0x00000004070075a7 */ /* 0x000e64000800017f */
[----:B------:R-:W-:-:S04]  /*17ee0*/  ISETP.NE.AND P1, PT, R19, 0x3, PT ;  /* 0x000000031300780c */ /* 0x000fc80003f25270 */
[----:B------:R-:W-:Y:S02]  /*17ef0*/  SEL R3, RZ, 0x1, P1 ;  /* 0x00000001ff037807 */ /* 0x000fe40000800000 */
[----:B------:R-:W-:Y:S02]  /*17f00*/  SEL R19, R19, RZ, P1 ;  /* 0x000000ff13137207 */ /* 0x000fe40000800000 */
[----:B------:R-:W-:Y:S02]  /*17f10*/  LOP3.LUT R9, R0, R3, RZ, 0x3c, !PT ;  /* 0x0000000300097212 */ /* 0x000fe400078e3cff */
[----:B------:R-:W-:Y:S02]  /*17f20*/  LEA R6, R19, R2, 0x3 ;  /* 0x0000000213067211 */ /* 0x000fe400078e18ff */
[----:B------:R-:W-:Y:S01]  /*17f30*/  SHF.L.U32 R5, R9, 0x1f, RZ ;  /* 0x0000001f09057819 */ /* 0x000fe200000006ff */
[----:B-1----:R-:W-:Y:S06]  /*17f40*/  @!P0 BRA `(.L_x_311) ;  /* 0x0000003400988947 */ /* 0x002fec0003800000 */
.L_x_406:
[----:B------:R-:W2:Y:S01]  /*17f50*/  SYNCS.PHASECHK.TRANS64.TRYWAIT P0, [R6+URZ], R5 ;  /* 0x00000005060075a7 */ /* 0x000ea2000800017f */
[----:B------:R-:W-:-:S05]  /*17f60*/  VIADD R0, R19, 0x1 ;  /* 0x0000000113007836 */ /* 0x000fca0000000000 */
[----:B------:R-:W-:-:S04]  /*17f70*/  ISETP.NE.AND P1, PT, R0, 0x3, PT ;  /* 0x000000030000780c */ /* 0x000fc80003f25270 */
[----:B-1----:R-:W-:Y:S02]  /*17f80*/  SEL R4, RZ, 0x1, P1 ;  /* 0x00000001ff047807 */ /* 0x002fe40000800000 */
[----:B------:R-:W-:Y:S02]  /*17f90*/  SEL R3, R0, RZ, P1 ;  /* 0x000000ff00037207 */ /* 0x000fe40000800000 */
[----:B------:R-:W-:Y:S01]  /*17fa0*/  LOP3.LUT R0, R9, R4, RZ, 0x3c, !PT ;  /* 0x0000000409007212 */ /* 0x000fe200078e3cff */
[----:B--2---:R-:W-:Y:S06]  /*17fb0*/  @!P0 BRA `(.L_x_312) ;  /* 0x0000003400908947 */ /* 0x004fec0003800000 */
.L_x_407:
[----:B------:R-:W-:Y:S02]  /*17fc0*/  LEA R3, R3, R2, 0x3 ;  /* 0x0000000203037211 */ /* 0x000fe400078e18ff */
[----:B------:R-:W-:-:S07]  /*17fd0*/  SHF.L.U32 R0, R0, 0x1f, RZ ;  /* 0x0000001f00007819 */ /* 0x000fce00000006ff */
.L_x_313:
[----:B--2---:R2:W3:Y:S02]  /*17fe0*/  SYNCS.PHASECHK.TRANS64.TRYWAIT P0, [R3+URZ], R0 ;  /* 0x00000000030075a7 */ /* 0x0044e4000800017f */
[----:B---3--:R-:W-:Y:S05]  /*17ff0*/  @!P0 NANOSLEEP.SYNCS 0x989680 ;  /* 0x009896800000895d */ /* 0x008fea0003900000 */
[----:B------:R-:W3:Y:S02]  /*18000*/  @!P0 SYNCS.PHASECHK.TRANS64 P0, [R3+URZ], R0 ;  /* 0x00000000030085a7 */ /* 0x000ee4000800007f */
[----:B---3--:R-:W-:Y:S05]  /*18010*/  @!P0 BRA `(.L_x_313) ;  /* 0xfffffffc00f08947 */ /* 0x008fea000383ffff */
.L_x_309:
[----:B------:R-:W-:Y:S05]  /*18020*/  BSYNC B0 ;  /* 0x0000000000007941 */ /* 0x000fea0003800000 */
.L_x_308:
[----:B------:R-:W-:Y:S05]  /*18030*/  EXIT ;  /* 0x000000000000794d */ /* 0x000fea0003800000 */
.L_x_151:
[----:B------:R-:W-:Y:S01]  /*18040*/  PLOP3.LUT P1, PT, PT, PT, UP3, 0x80, 0x0 ;  /* 0x000000000000781c */ /* 0x000fe20003f2f038 */
[----:B------:R-:W-:Y:S01]  /*18050*/  ULDC UR20, c[0x0][0x10] ;  /* 0x0000040000147ab9 */ /* 0x000fe20000000800 */
[----:B------:R-:W-:Y:S01]  /*18060*/  ULDC UR24, c[0x0][0x904] ;  /* 0x0002410000187ab9 */ /* 0x000fe20000000800 */
[----:B------:R-:W-:Y:S01]  /*18070*/  UMOV UR19, 0xffffffff ;  /* 0xffffffff00137882 */ /* 0x000fe20000000000 */
[----:B------:R-:W-:Y:S01]  /*18080*/  ULDC.64 UR12, c[0x0][0x8c8] ;  /* 0x00023200000c7ab9 */ /* 0x000fe20000000a00 */
[----:B------:R-:W-:Y:S01]  /*18090*/  UIMAD.WIDE.U32 UR20, UR39, UR20, URZ ;  /* 0x00000014271472a5 */ /* 0x000fe2000f8e003f */
[----:B------:R-:W-:Y:S01]  /*180a0*/  IMAD.MOV.U32 R14, RZ, RZ, 0x1 ;  /* 0x00000001ff0e7424 */ /* 0x000fe200078e00ff */
[----:B------:R-:W-:Y:S01]  /*180b0*/  ULDC.64 UR14, c[0x0][0x8e0] ;  /* 0x00023800000e7ab9 */ /* 0x000fe20000000a00 */
[----:B------:R-:W-:Y:S01]  /*180c0*/  USHF.L.U32 UR25, UR19, UR24, URZ ;  /* 0x0000001813197299 */ /* 0x000fe2000800063f */
[----:B------:R-:W-:Y:S01]  /*180d0*/  MOV R13, RZ ;  /* 0x000000ff000d7202 */ /* 0x000fe20000000f00 */
[----:B------:R-:W-:Y:S01]  /*180e0*/  UIADD3 UR11, UP1, UR12, -0x1, URZ ;  /* 0xffffffff0c0b7890 */ /* 0x000fe2000ff3e03f */
[----:B------:R-:W-:-:S02]  /*180f0*/  ULDC UR19, c[0x0][0x14] ;  /* 0x0000050000137ab9 */ /* 0x000fc40000000800 */
[----:B------:R-:W1:Y:S01]  /*18100*/  @P1 S2R R2, SR_CTAID.Y ;  /* 0x0000000000021919 */ /* 0x000e620000002600 */
[----:B------:R-:W-:Y:S02]  /*18110*/  UIADD3 UR12, UP2, UR14, -0x1, URZ ;  /* 0xffffffff0e0c7890 */ /* 0x000fe4000ff5e03f */
[----:B------:R-:W-:Y:S02]  /*18120*/  UIMAD.WIDE.U32 UR22, UR20, UR19, URZ ;  /* 0x00000013141672a5 */ /* 0x000fe4000f8e003f */
[----:B------:R-:W-:Y:S01]  /*18130*/  UIMAD UR21, UR21, UR19, URZ ;  /* 0x00000013151572a4 */ /* 0x000fe2000f8e023f */
[----:B------:R-:W-:Y:S01]  /*18140*/  ULDC UR18, c[0x0][0x8a8] ;  /* 0x00022a0000127ab9 */ /* 0x000fe20000000800 */
[----:B------:R-:W-:Y:S01]  /*18150*/  UMOV UR26, 0x1 ;  /* 0x00000001001a7882 */ /* 0x000fe20000000000 */
[----:B------:R-:W-:Y:S02]  /*18160*/  UIADD3.X UR14, UR15, -0x1, URZ, UP2, !UPT ;  /* 0xffffffff0f0e7890 */ /* 0x000fe400097fe43f */
[----:B------:R-:W-:-:S02]  /*18170*/  UIADD3.X UR13, UR13, -0x1, URZ, UP1, !UPT ;  /* 0xffffffff0d0d7890 */ /* 0x000fc40008ffe43f */
[----:B------:R-:W-:Y:S02]  /*18180*/  ULOP3.LUT UR15, UR53, 0x2, URZ, 0xfc, !UPT ;  /* 0x00000002350f7892 */ /* 0x000fe4000f8efc3f */
[----:B------:R-:W-:Y:S02]  /*18190*/  UIADD3 UR16, UR8, -0x1, URZ ;  /* 0xffffffff08107890 */ /* 0x000fe4000fffe03f */
[----:B------:R-:W-:Y:S02]  /*181a0*/  UIADD3 UR17, UR7, -0x1, URZ ;  /* 0xffffffff07117890 */ /* 0x000fe4000fffe03f */
[----:B------:R-:W-:Y:S02]  /*181b0*/  UIADD3 UR18, UR18, -0x1, URZ ;  /* 0xffffffff12127890 */ /* 0x000fe4000fffe03f */
[----:B------:R-:W-:Y:S02]  /*181c0*/  USHF.L.U32 UR19, UR26, UR24, URZ ;  /* 0x000000181a137299 */ /* 0x000fe4000800063f */
[----:B------:R-:W-:-:S02]  /*181d0*/  ULOP3.LUT UR20, URZ, UR25, URZ, 0x33, !UPT ;  /* 0x000000193f147292 */ /* 0x000fc4000f8e333f */
[----:B------:R-:W-:Y:S01]  /*181e0*/  UIADD3 UR21, UR23, UR21, URZ ;  /* 0x0000001517157290 */ /* 0x000fe2000fffe03f */
[----:B-1----:R-:W-:-:S15]  /*181f0*/  @P1 R2UR UR40, R2 ;  /* 0x00000000022812ca */ /* 0x002fde00000e0000 */
.L_x_334:
[----:B------:R-:W1:Y:S01]  /*18200*/  LDC.64 R2, c[0x0][0x8f8] ;  /* 0x00023e00ff027b82 */ /* 0x000e620000000a00 */
[----:B------:R-:W-:Y:S01]  /*18210*/  UIADD3 UR10, UP1, UR10, UR22, URZ ;  /* 0x000000160a0a7290 */ /* 0x000fe2000ff3e03f */
[----:B------:R-:W-:Y:S01]  /*18220*/  ISETP.NE.AND P2, PT, R15, RZ, PT ;  /* 0x000000ff0f00720c */ /* 0x000fe20003f45270 */
[----:B------:R-:W-:Y:S01]  /*18230*/  UMOV UR24, 0xffffffff ;  /* 0xffffffff00187882 */ /* 0x000fe20000000000 */
[----:B------:R-:W-:Y:S01]  /*18240*/  UMOV UR25, 0xffffffff ;  /* 0xffffffff00197882 */ /* 0x000fe20000000000 */
[----:B------:R-:W-:Y:S01]  /*18250*/  UIADD3.X UR9, UR9, UR21, URZ, UP1, !UPT ;  /* 0x0000001509097290 */ /* 0x000fe20008ffe43f */
[----:B------:R-:W-:Y:S01]  /*18260*/  MOV R19, RZ ;  /* 0x000000ff00137202 */ /* 0x000fe20000000f00 */
[----:B------:R-:W-:Y:S01]  /*18270*/  UMOV UR26, 0xffffffff ;  /* 0xffffffff001a7882 */ /* 0x000fe20000000000 */
[----:B-1----:R-:W-:-:S03]  /*18280*/  ISETP.LE.U32.AND P1, PT, R2, UR10, PT ;  /* 0x0000000a02007c0c */ /* 0x002fc6000bf23070 */
[----:B------:R-:W-:-:S05]  /*18290*/  IMAD.U32 R2, RZ, RZ, UR9 ;  /* 0x00000009ff027e24 */ /* 0x000fca000f8e00ff */
[----:B------:R-:W-:-:S13]  /*182a0*/  ISETP.GE.U32.AND.EX P1, PT, R2, R3, PT, P1 ;  /* 0x000000030200720c */ /* 0x000fda0003f26110 */
[----:B---345:R-:W-:Y:S05]  /*182b0*/  @P2 BRA P1, `(.L_x_314) ;  /* 0x0000001800442947 */ /* 0x038fea0000800000 */
[----:B------:R-:W-:-:S04]  /*182c0*/  IADD3 R2, P2, R6, UR5, RZ ;  /* 0x0000000506027c10 */ /* 0x000fc8000ff5e0ff */
[----:B------:R-:W-:Y:S02]  /*182d0*/  ISETP.GT.U32.AND P1, PT, R2, UR10, PT ;  /* 0x0000000a02007c0c */ /* 0x000fe4000bf24070 */
[----:B------:R-:W-:-:S04]  /*182e0*/  IADD3.X R2, R7, UR4, RZ, P2, !PT ;  /* 0x0000000407027c10 */ /* 0x000fc800097fe4ff */
[----:B------:R-:W-:-:S13]  /*182f0*/  ISETP.GT.U32.AND.EX P1, PT, R2, UR9, PT, P1 ;  /* 0x0000000902007c0c */ /* 0x000fda000bf24110 */
[----:B------:R-:W-:Y:S05]  /*18300*/  @P1 BRA `(.L_x_315) ;  /* 0x0000001400241947 */ /* 0x000fea0003800000 */
[----:B------:R-:W-:Y:S01]  /*18310*/  VIADD R11, R20, UR6 ;  /* 0x00000006140b7c36 */ /* 0x000fe20008000000 */
[----:B------:R-:W-:Y:S01]  /*18320*/  ULDC UR24, c[0x0][0x910] ;  /* 0x0002440000187ab9 */ /* 0x000fe20000000800 */
[----:B------:R-:W-:Y:S01]  /*18330*/  MOV R23, R8 ;  /* 0x0000000800177202 */ /* 0x000fe20000000f00 */
[----:B------:R-:W-:Y:S02]  /*18340*/  IMAD.MOV.U32 R16, RZ, RZ, R0 ;  /* 0x000000ffff107224 */ /* 0x000fe400078e0000 */
[----:B------:R-:W-:-:S04]  /*18350*/  IADD3 R12, R11, 0x20, RZ ;  /* 0x000000200b0c7810 */ /* 0x000fc80007ffe0ff */
[----:B------:R-:W-:-:S13]  /*18360*/  ISETP.GE.AND P1, PT, R12, UR24, PT ;  /* 0x000000180c007c0c */ /* 0x000fda000bf26270 */
[----:B------:R-:W1:Y:S01]  /*18370*/  @!P1 LDC.64 R2, c[0x0][0x918] ;  /* 0x00024600ff029b82 */ /* 0x000e620000000a00 */
[----:B------:R-:W-:Y:S01]  /*18380*/  @!P1 VIADD R7, R11, 0x20 ;  /* 0x000000200b079836 */ /* 0x000fe20000000000 */
[----:B------:R-:W-:Y:S01]  /*18390*/  BSSY B0, `(.L_x_316) ;  /* 0x0000064000007945 */ /* 0x000fe20003800000 */
[----:B------:R-:W-:Y:S02]  /*183a0*/  MOV R6, 0x7fffffff ;  /* 0x7fffffff00067802 */ /* 0x000fe40000000f00 */
[----:B-1----:R-:W-:-:S05]  /*183b0*/  @!P1 IMAD.WIDE R2, R7, 0xc, R2 ;  /* 0x0000000c07029825 */ /* 0x002fca00078e0202 */
[----:B------:R1:W5:Y:S04]  /*183c0*/  @!P1 LDG.E R8, desc[UR56][R2.64] ;  /* 0x0000003802089981 */ /* 0x000368000c1e1900 */
[----:B------:R1:W5:Y:S01]  /*183d0*/  @!P1 LDG.E R0, desc[UR56][R2.64+0x4] ;  /* 0x0000043802009981 */ /* 0x000362000c1e1900 */
[----:B------:R-:W-:Y:S01]  /*183e0*/  ISETP.GE.AND P1, PT, R11, UR24, PT ;  /* 0x000000180b007c0c */ /* 0x000fe2000bf26270 */
[----:B------:R-:W-:-:S12]  /*183f0*/  IMAD.MOV.U32 R7, RZ, RZ, RZ ;  /* 0x000000ffff077224 */ /* 0x000fd800078e00ff */
[----:B-1----:R-:W-:Y:S05]  /*18400*/  @P1 BRA `(.L_x_317) ;  /* 0x0000000400701947 */ /* 0x002fea0003800000 */
[----:B------:R-:W-:Y:S01]  /*18410*/  IABS R7, R9 ;  /* 0x0000000900077213 */ /* 0x000fe20000000000 */
[----:B------:R-:W-:Y:S01]  /*18420*/  ULDC UR25, c[0x0][0x8f0] ;  /* 0x00023c0000197ab9 */ /* 0x000fe20000000800 */
[----:B------:R-:W-:Y:S02]  /*18430*/  IABS R6, R10 ;  /* 0x0000000a00067213 */ /* 0x000fe40000000000 */
[----:B------:R-:W1:Y:S01]  /*18440*/  I2F.RP R3, R7 ;  /* 0x0000000700037306 */ /* 0x000e620000209400 */
[----:B------:R-:W-:Y:S02]  /*18450*/  PLOP3.LUT P3, PT, PT, PT, UP0, 0x80, 0x0 ;  /* 0x000000000000781c */ /* 0x000fe40003f6f008 */
[C---:B------:R-:W-:Y:S02]  /*18460*/  IADD3 R22, P2, R16.reuse, UR12, RZ ;  /* 0x0000000c10167c10 */ /* 0x040fe4000ff5e0ff */
[C---:B------:R-:W-:Y:S02]  /*18470*/  IADD3 R21, P1, R23.reuse, UR11, RZ ;  /* 0x0000000b17157c10 */ /* 0x040fe4000ff3e0ff */
[----:B------:R-:W-:Y:S01]  /*18480*/  LEA.HI.X.SX32 R25, R16, UR14, 0x1, P2 ;  /* 0x0000000e10197c11 */ /* 0x000fe200090f0eff */
[----:B------:R-:W3:Y:S01]  /*18490*/  I2F.RP R2, R6 ;  /* 0x0000000600027306 */ /* 0x000ee20000209400 */
[----:B------:R-:W-:-:S07]  /*184a0*/  LEA.HI.X.SX32 R24, R23, UR13, 0x1, P1 ;  /* 0x0000000d17187c11 */ /* 0x000fce00088f0eff */
[----:B-1----:R-:W1:Y:S08]  /*184b0*/  MUFU.RCP R3, R3 ;  /* 0x0000000300037308 */ /* 0x002e700000001000 */
[----:B---3--:R-:W3:Y:S01]  /*184c0*/  MUFU.RCP R2, R2 ;  /* 0x0000000200027308 */ /* 0x008ee20000001000 */
[----:B-1----:R-:W-:-:S07]  /*184d0*/  IADD3 R19, R3, 0xffffffe, RZ ;  /* 0x0ffffffe03137810 */ /* 0x002fce0007ffe0ff */
[----:B------:R-:W1:Y:S01]  /*184e0*/  F2I.FTZ.U32.TRUNC.NTZ R19, R19 ;  /* 0x0000001300137305 */ /* 0x000e62000021f000 */
[----:B---3--:R-:W-:-:S07]  /*184f0*/  VIADD R17, R2, 0xffffffe ;  /* 0x0ffffffe02117836 */ /* 0x008fce0000000000 */
[----:B------:R-:W3:Y:S01]  /*18500*/  F2I.FTZ.U32.TRUNC.NTZ R17, R17 ;  /* 0x0000001100117305 */ /* 0x000ee2000021f000 */
[----:B-1----:R-:W-:Y:S01]  /*18510*/  IADD3 R18, RZ, -R19, RZ ;  /* 0x80000013ff127210 */ /* 0x002fe20007ffe0ff */
[----:B---3--:R-:W-:Y:S01]  /*18520*/  IMAD.MOV R16, RZ, RZ, -R17 ;  /* 0x000000ffff107224 */ /* 0x008fe200078e0a11 */
[----:B------:R-:W-:Y:S06]  /*18530*/  @!P3 BRA `(.L_x_318) ;  /* 0x000000000034b947 */ /* 0x000fec0003800000 */
[----:B------:R-:W-:Y:S01]  /*18540*/  ULDC UR6, c[0x0][0x8dc] ;  /* 0x0002370000067ab9 */ /* 0x000fe20000000800 */
[----:B------:R-:W-:Y:S01]  /*18550*/  ULDC.64 UR26, c[0x0][0x8d0] ;  /* 0x00023400001a7ab9 */ /* 0x000fe20000000a00 */
[----:B------:R-:W-:-:S04]  /*18560*/  IADD3 R3, P1, R21, UR6, RZ ;  /* 0x0000000615037c10 */ /* 0x000fc8000ff3e0ff */
[----:B------:R-:W-:-:S05]  /*18570*/  IADD3.X R21, RZ, R24, RZ, P1, !PT ;  /* 0x00000018ff157210 */ /* 0x000fca0000ffe4ff */
[----:B------:R-:W-:-:S04]  /*18580*/  IMAD.WIDE.U32 R4, R21, UR26, RZ ;  /* 0x0000001a15047c25 */ /* 0x000fc8000f8e00ff */
[----:B------:R-:W-:-:S04]  /*18590*/  IMAD.WIDE.U32 R4, P1, R3, UR27, R4 ;  /* 0x0000001b03047c25 */ /* 0x000fc8000f820004 */
[----:B------:R-:W-:Y:S01]  /*185a0*/  IMAD.WIDE.U32 R2, R3, UR26, RZ ;  /* 0x0000001a03027c25 */ /* 0x000fe2000f8e00ff */
[----:B------:R-:W-:-:S04]  /*185b0*/  MOV R2, R5 ;  /* 0x0000000500027202 */ /* 0x000fc80000000f00 */
[----:B------:R-:W-:Y:S01]  /*185c0*/  IADD3 RZ, P2, R3, R4, RZ ;  /* 0x0000000403ff7210 */ /* 0x000fe20007f5e0ff */
[----:B------:R-:W-:-:S04]  /*185d0*/  IMAD.X R3, RZ, RZ, RZ, P1 ;  /* 0x000000ffff037224 */ /* 0x000fc800008e06ff */
[----:B------:R-:W-:-:S04]  /*185e0*/  IMAD.WIDE.U32.X R2, R21, UR27, R2, P2 ;  /* 0x0000001b15027c25 */ /* 0x000fc800090e0402 */
[----:B------:R-:W-:Y:S01]  /*185f0*/  IMAD.MOV.U32 R21, RZ, RZ, R2 ;  /* 0x000000ffff157224 */ /* 0x000fe200078e0002 */
[----:B------:R-:W-:-:S07]  /*18600*/  MOV R24, R3 ;  /* 0x0000000300187202 */ /* 0x000fce0000000f00 */
.L_x_318:
[----:B------:R-:W-:Y:S05]  /*18610*/  @!P0 BRA `(.L_x_319) ;  /* 0x0000000000348947 */ /* 0x000fea0003800000 */
[----:B------:R-:W-:Y:S01]  /*18620*/  ULDC UR6, c[0x0][0x8f4] ;  /* 0x00023d0000067ab9 */ /* 0x000fe20000000800 */
[----:B------:R-:W-:Y:S01]  /*18630*/  ULDC.64 UR26, c[0x0][0x8e8] ;  /* 0x00023a00001a7ab9 */ /* 0x000fe20000000a00 */
[----:B------:R-:W-:-:S05]  /*18640*/  IADD3 R3, P1, R22, UR6, RZ ;  /* 0x0000000616037c10 */ /* 0x000fca000ff3e0ff */
[----:B------:R-:W-:-:S04]  /*18650*/  IMAD.X R23, RZ, RZ, R25, P1 ;  /* 0x000000ffff177224 */ /* 0x000fc800008e0619 */
[----:B------:R-:W-:-:S04]  /*18660*/  IMAD.WIDE.U32 R4, R23, UR26, RZ ;  /* 0x0000001a17047c25 */ /* 0x000fc8000f8e00ff */
[----:B------:R-:W-:-:S04]  /*18670*/  IMAD.WIDE.U32 R4, P1, R3, UR27, R4 ;  /* 0x0000001b03047c25 */ /* 0x000fc8000f820004 */
[----:B------:R-:W-:-:S04]  /*18680*/  IMAD.WIDE.U32 R2, R3, UR26, RZ ;  /* 0x0000001a03027c25 */ /* 0x000fc8000f8e00ff */
[----:B------:R-:W-:Y:S01]  /*18690*/  IMAD.MOV.U32 R2, RZ, RZ, R5 ;  /* 0x000000ffff027224 */ /* 0x000fe200078e0005 */
[----:B------:R-:W-:Y:S02]  /*186a0*/  IADD3 RZ, P2, R3, R4, RZ ;  /* 0x0000000403ff7210 */ /* 0x000fe40007f5e0ff */
[----:B------:R-:W-:-:S03]  /*186b0*/  IADD3.X R3, RZ, RZ, RZ, P1, !PT ;  /* 0x000000ffff037210 */ /* 0x000fc60000ffe4ff */
[----:B------:R-:W-:-:S04]  /*186c0*/  IMAD.WIDE.U32.X R2, R23, UR27, R2, P2 ;  /* 0x0000001b17027c25 */ /* 0x000fc800090e0402 */
[----:B------:R-:W-:Y:S01]  /*186d0*/  IMAD.MOV.U32 R25, RZ, RZ, R3 ;  /* 0x000000ffff197224 */ /* 0x000fe200078e0003 */
[----:B------:R-:W-:-:S07]  /*186e0*/  MOV R22, R2 ;  /* 0x0000000200167202 */ /* 0x000fce0000000f00 */
.L_x_319:
[----:B------:R-:W-:Y:S01]  /*186f0*/  MOV R2, RZ ;  /* 0x000000ff00027202 */ /* 0x000fe20000000f00 */
[----:B------:R-:W-:Y:S01]  /*18700*/  IMAD R18, R18, R7, RZ ;  /* 0x0000000712127224 */ /* 0x000fe200078e02ff */
[----:B------:R-:W-:Y:S01]  /*18710*/  SHF.R.U64 R22, R22, UR25, R25 ;  /* 0x0000001916167c19 */ /* 0x000fe20008001219 */
[----:B------:R-:W-:Y:S01]  /*18720*/  IMAD.MOV.U32 R3, RZ, RZ, R19 ;  /* 0x000000ffff037224 */ /* 0x000fe200078e0013 */
[----:B------:R-:W-:Y:S01]  /*18730*/  ULDC UR6, c[0x0][0x8d8] ;  /* 0x0002360000067ab9 */ /* 0x000fe20000000800 */
[----:B------:R-:W-:Y:S01]  /*18740*/  IMAD R4, R16, R6, RZ ;  /* 0x0000000610047224 */ /* 0x000fe200078e02ff */
[----:B------:R-:W-:Y:S01]  /*18750*/  SHF.R.U64 R21, R21, UR6, R24 ;  /* 0x0000000615157c19 */ /* 0x000fe20008001218 */
[----:B------:R-:W-:Y:S01]  /*18760*/  IMAD.HI.U32 R19, R19, R18, R2 ;  /* 0x0000001213137227 */ /* 0x000fe200078e0002 */
[----:B------:R-:W-:Y:S02]  /*18770*/  MOV R3, R17 ;  /* 0x0000001100037202 */ /* 0x000fe40000000f00 */
[----:B------:R-:W-:-:S02]  /*18780*/  IADD3 R16, R21, UR16, RZ ;  /* 0x0000001015107c10 */ /* 0x000fc4000fffe0ff */
[----:B------:R-:W-:Y:S01]  /*18790*/  IABS R18, R9 ;  /* 0x0000000900127213 */ /* 0x000fe20000000000 */
[----:B------:R-:W-:Y:S01]  /*187a0*/  IMAD.HI.U32 R2, R17, R4, R2 ;  /* 0x0000000411027227 */ /* 0x000fe200078e0002 */
[----:B------:R-:W-:Y:S02]  /*187b0*/  IABS R3, R10 ;  /* 0x0000000a00037213 */ /* 0x000fe40000000000 */
[----:B------:R-:W-:Y:S01]  /*187c0*/  IABS R5, R16 ;  /* 0x0000001000057213 */ /* 0x000fe20000000000 */
[----:B------:R-:W-:Y:S01]  /*187d0*/  VIADD R17, R22, UR17 ;  /* 0x0000001116117c36 */ /* 0x000fe20008000000 */
[----:B------:R-:W-:Y:S01]  /*187e0*/  PLOP3.LUT P5, PT, PT, PT, UP3, 0x80, 0x0 ;  /* 0x000000000000781c */ /* 0x000fe20003faf038 */
[----:B------:R-:W-:Y:S01]  /*187f0*/  IMAD.MOV R21, RZ, RZ, -R18 ;  /* 0x000000ffff157224 */ /* 0x000fe200078e0a12 */
[----:B------:R-:W-:Y:S01]  /*18800*/  IADD3 R18, RZ, -R3, RZ ;  /* 0x80000003ff127210 */ /* 0x000fe20007ffe0ff */
[----:B------:R-:W-:Y:S01]  /*18810*/  IMAD.HI.U32 R2, R2, R5, RZ ;  /* 0x0000000502027227 */ /* 0x000fe200078e00ff */
[----:B------:R-:W-:-:S05]  /*18820*/  IABS R4, R17 ;  /* 0x0000001100047213 */ /* 0x000fca0000000000 */
[----:B------:R-:W-:-:S04]  /*18830*/  IMAD.HI.U32 R3, R19, R4, RZ ;  /* 0x0000000413037227 */ /* 0x000fc800078e00ff */
[----:B------:R-:W-:Y:S02]  /*18840*/  IMAD R4, R3, R21, R4 ;  /* 0x0000001503047224 */ /* 0x000fe400078e0204 */
[----:B------:R-:W-:-:S03]  /*18850*/  IMAD R3, R2, R18, R5 ;  /* 0x0000001202037224 */ /* 0x000fc600078e0205 */
[----:B------:R-:W-:Y:S02]  /*18860*/  ISETP.GT.U32.AND P2, PT, R7, R4, PT ;  /* 0x000000040700720c */ /* 0x000fe40003f44070 */
[----:B------:R-:W-:-:S11]  /*18870*/  ISETP.GT.U32.AND P1, PT, R6, R3, PT ;  /* 0x000000030600720c */ /* 0x000fd60003f24070 */
[----:B------:R-:W-:Y:S01]  /*18880*/  @!P2 IMAD.IADD R4, R4, 0x1, -R7 ;  /* 0x000000010404a824 */ /* 0x000fe200078e0a07 */
[----:B------:R-:W-:Y:S02]  /*18890*/  ISETP.GE.AND P2, PT, R17, RZ, PT ;  /* 0x000000ff1100720c */ /* 0x000fe40003f46270 */
[----:B------:R-:W-:Y:S02]  /*188a0*/  @!P1 IADD3 R3, R3, -R6, RZ ;  /* 0x8000000603039210 */ /* 0x000fe40007ffe0ff */
[----:B------:R-:W-:Y:S02]  /*188b0*/  ISETP.GT.U32.AND P4, PT, R7, R4, PT ;  /* 0x000000040700720c */ /* 0x000fe40003f84070 */
[----:B------:R-:W-:Y:S02]  /*188c0*/  ISETP.GT.U32.AND P3, PT, R6, R3, PT ;  /* 0x000000030600720c */ /* 0x000fe40003f64070 */
[----:B------:R-:W-:-:S09]  /*188d0*/  ISETP.GE.AND P1, PT, R16, RZ, PT ;  /* 0x000000ff1000720c */ /* 0x000fd20003f26270 */
[----:B------:R-:W-:Y:S01]  /*188e0*/  @!P4 IMAD.IADD R4, R4, 0x1, -R7 ;  /* 0x000000010404c824 */ /* 0x000fe200078e0a07 */
[----:B------:R-:W-:Y:S02]  /*188f0*/  ISETP.NE.AND P4, PT, RZ, UR7, PT ;  /* 0x00000007ff007c0c */ /* 0x000fe4000bf85270 */
[----:B------:R-:W-:Y:S01]  /*18900*/  @!P3 IADD3 R3, R3, -R6, RZ ;  /* 0x800000060303b210 */ /* 0x000fe20007ffe0ff */
[----:B------:R-:W-:Y:S01]  /*18910*/  @!P2 IMAD.MOV R4, RZ, RZ, -R4 ;  /* 0x000000ffff04a224 */ /* 0x000fe200078e0a04 */
[----:B------:R-:W-:Y:S02]  /*18920*/  ISETP.NE.AND P3, PT, RZ, UR8, PT ;  /* 0x00000008ff007c0c */ /* 0x000fe4000bf65270 */
[----:B------:R-:W-:-:S07]  /*18930*/  @!P1 IADD3 R3, -R3, RZ, RZ ;  /* 0x000000ff03039210 */ /* 0x000fce0007ffe1ff */
[----:B------:R-:W-:-:S04]  /*18940*/  @!P4 LOP3.LUT R4, RZ, UR7, RZ, 0x33, !PT ;  /* 0x00000007ff04cc12 */ /* 0x000fc8000f8e33ff */
[----:B------:R-:W-:Y:S01]  /*18950*/  @!P3 LOP3.LUT R3, RZ, UR8, RZ, 0x33, !PT ;  /* 0x00000008ff03bc12 */ /* 0x000fe2000f8e33ff */
[----:B------:R-:W-:-:S03]  /*18960*/  IMAD.IADD R4, R17, 0x1, -R4 ;  /* 0x0000000111047824 */ /* 0x000fc600078e0a04 */
[----:B------:R-:W-:-:S04]  /*18970*/  IADD3 R3, R16, -R3, RZ ;  /* 0x8000000310037210 */ /* 0x000fc80007ffe0ff */
[----:B------:R-:W-:Y:S01]  /*18980*/  SEL R2, R4, R3, !P5 ;  /* 0x0000000304027207 */ /* 0x000fe20006800000 */
[----:B------:R-:W-:-:S03]  /*18990*/  IMAD R6, R3, R4, RZ ;  /* 0x0000000403067224 */ /* 0x000fc600078e02ff */
[--C-:B------:R-:W-:Y:S01]  /*189a0*/  SHF.R.S32.HI R5, RZ, 0x1f, R2.reuse ;  /* 0x0000001fff057819 */ /* 0x100fe20000011402 */
[----:B------:R-:W-:Y:S01]  /*189b0*/  IMAD.MOV.U32 R4, RZ, RZ, R2 ;  /* 0x000000ffff047224 */ /* 0x000fe200078e0002 */
[----:B------:R-:W-:-:S07]  /*189c0*/  SHF.R.S32.HI R7, RZ, 0x1f, R6 ;  /* 0x0000001fff077819 */ /* 0x000fce0000011406 */
.L_x_317:
[----:B--2---:R-:W-:Y:S05]  /*189d0*/  BSYNC B0 ;  /* 0x0000000000007941 */ /* 0x004fea0003800000 */
.L_x_316:
[----:B------:R-:W1:Y:S01]  /*189e0*/  SHFL.UP PT, R3, R6, 0x1, RZ ;  /* 0x0420000006037989 */ /* 0x000e6200000e00ff */
[----:B------:R-:W-:-:S03]  /*189f0*/  ISETP.NE.AND P1, PT, R20, RZ, PT ;  /* 0x000000ff1400720c */ /* 0x000fc60003f25270 */
[----:B------:R-:W2:Y:S01]  /*18a00*/  SHFL.UP PT, R2, R7, 0x1, RZ ;  /* 0x0420000007027989 */ /* 0x000ea200000e00ff */
[----:B-1----:R-:W-:Y:S02]  /*18a10*/  SEL R3, R3, RZ, P1 ;  /* 0x000000ff03037207 */ /* 0x002fe40000800000 */
[----:B--2---:R-:W-:Y:S02]  /*18a20*/  SEL R2, R2, RZ, P1 ;  /* 0x000000ff02027207 */ /* 0x004fe40000800000 */
[----:B------:R-:W-:-:S04]  /*18a30*/  IADD3 R18, P2, R3, R6, RZ ;  /* 0x0000000603127210 */ /* 0x000fc80007f5e0ff */
[----:B------:R-:W-:Y:S01]  /*18a40*/  IADD3.X R19, R2, R7, RZ, P2, !PT ;  /* 0x0000000702137210 */ /* 0x000fe200017fe4ff */
[----:B------:R-:W1:Y:S01]  /*18a50*/  SHFL.UP PT, R3, R18, 0x2, RZ ;  /* 0x0440000012037989 */ /* 0x000e6200000e00ff */
[----:B------:R-:W-:-:S03]  /*18a60*/  ISETP.GE.U32.AND P2, PT, R20, 0x2, PT ;  /* 0x000000021400780c */ /* 0x000fc60003f46070 */
[----:B------:R-:W2:Y:S01]  /*18a70*/  SHFL.UP PT, R2, R19, 0x2, RZ ;  /* 0x0440000013027989 */ /* 0x000ea200000e00ff */
[----:B-1----:R-:W-:-:S04]  /*18a80*/  SEL R3, R3, RZ, P2 ;  /* 0x000000ff03037207 */ /* 0x002fc80001000000 */
[----:B------:R-:W-:Y:S02]  /*18a90*/  IADD3 R16, P3, R3, R18, RZ ;  /* 0x0000001203107210 */ /* 0x000fe40007f7e0ff */
[----:B--2---:R-:W-:-:S03]  /*18aa0*/  SEL R2, R2, RZ, P2 ;  /* 0x000000ff02027207 */ /* 0x004fc60001000000 */
[----:B------:R-:W1:Y:S02]  /*18ab0*/  SHFL.UP PT, R3, R16, 0x4, RZ ;  /* 0x0480000010037989 */ /* 0x000e6400000e00ff */
[----:B------:R-:W-:Y:S01]  /*18ac0*/  IMAD.X R17, R2, 0x1, R19, P3 ;  /* 0x0000000102117824 */ /* 0x000fe200018e0613 */
[----:B------:R-:W-:-:S04]  /*18ad0*/  ISETP.GE.U32.AND P3, PT, R20, 0x4, PT ;  /* 0x000000041400780c */ /* 0x000fc80003f66070 */
[----:B------:R-:W2:Y:S01]  /*18ae0*/  SHFL.UP PT, R2, R17, 0x4, RZ ;  /* 0x0480000011027989 */ /* 0x000ea200000e00ff */
[----:B-1----:R-:W-:-:S04]  /*18af0*/  SEL R3, R3, RZ, P3 ;  /* 0x000000ff03037207 */ /* 0x002fc80001800000 */
[----:B------:R-:W-:Y:S02]  /*18b00*/  IADD3 R18, P4, R3, R16, RZ ;  /* 0x0000001003127210 */ /* 0x000fe40007f9e0ff */
[----:B--2---:R-:W-:-:S03]  /*18b10*/  SEL R2, R2, RZ, P3 ;  /* 0x000000ff02027207 */ /* 0x004fc60001800000 */
[----:B------:R-:W1:Y:S01]  /*18b20*/  SHFL.UP PT, R3, R18, 0x8, RZ ;  /* 0x0500000012037989 */ /* 0x000e6200000e00ff */
[----:B------:R-:W-:Y:S02]  /*18b30*/  IADD3.X R19, R2, R17, RZ, P4, !PT ;  /* 0x0000001102137210 */ /* 0x000fe400027fe4ff */
        /* <DEDUP_REMOVED lines=11> */
[----:B--2---:R-:W-:-:S04]  /*18bf0*/  SEL R2, R2, RZ, P5 ;  /* 0x000000ff02027207 */ /* 0x004fc80002800000 */
[----:B------:R-:W-:Y:S02]  /*18c00*/  IADD3.X R18, R2, R17, RZ, P6, !PT ;  /* 0x0000001102127210 */ /* 0x000fe400037fe4ff */
[----:B------:R-:W-:-:S04]  /*18c10*/  IADD3 R2, P6, R19, UR5, RZ ;  /* 0x0000000513027c10 */ /* 0x000fc8000ffde0ff */
[----:B------:R-:W-:Y:S02]  /*18c20*/  IADD3.X R3, R18, UR4, RZ, P6, !PT ;  /* 0x0000000412037c10 */ /* 0x000fe4000b7fe4ff */
[----:B------:R-:W-:-:S04]  /*18c30*/  ISETP.GT.U32.AND P6, PT, R2, UR10, PT ;  /* 0x0000000a02007c0c */ /* 0x000fc8000bfc4070 */
[----:B------:R-:W-:-:S13]  /*18c40*/  ISETP.GT.U32.AND.EX P6, PT, R3, UR9, PT, P6 ;  /* 0x0000000903007c0c */ /* 0x000fda000bfc4160 */
[----:B------:R-:W-:-:S04]  /*18c50*/  VOTE.ANY R16, PT, P6 ;  /* 0x0000000000107806 */ /* 0x000fc800030e0100 */
[----:B------:R-:W-:-:S13]  /*18c60*/  ISETP.NE.AND P6, PT, R16, RZ, PT ;  /* 0x000000ff1000720c */ /* 0x000fda0003fc5270 */
[----:B------:R-:W-:Y:S05]  /*18c70*/  @P6 BRA `(.L_x_320) ;  /* 0x0000000800786947 */ /* 0x000fea0003800000 */
[----:B------:R-:W-:Y:S01]  /*18c80*/  IMAD.MOV.U32 R19, RZ, RZ, R2 ;  /* 0x000000ffff137224 */ /* 0x000fe200078e0002 */
[----:B------:R-:W-:Y:S01]  /*18c90*/  MOV R21, R3 ;  /* 0x0000000300157202 */ /* 0x000fe20000000f00 */
[----:B------:R-:W-:Y:S01]  /*18ca0*/  ULDC UR24, c[0x0][0x910] ;  /* 0x0002440000187ab9 */ /* 0x000fe20000000800 */
[----:B------:R-:W-:Y:S01]  /*18cb0*/  ULDC UR25, c[0x0][0x8f4] ;  /* 0x00023d0000197ab9 */ /* 0x000fe20000000800 */
[----:B------:R-:W-:Y:S01]  /*18cc0*/  ULDC UR6, c[0x0][0x8dc] ;  /* 0x0002370000067ab9 */ /* 0x000fe20000000800 */
[----:B------:R-:W-:Y:S01]  /*18cd0*/  ULDC UR30, c[0x0][0x8d8] ;  /* 0x00023600001e7ab9 */ /* 0x000fe20000000800 */
[----:B------:R-:W-:Y:S01]  /*18ce0*/  ULDC UR31, c[0x0][0x8f0] ;  /* 0x00023c00001f7ab9 */ /* 0x000fe20000000800 */
[----:B------:R-:W-:Y:S01]  /*18cf0*/  ULDC.64 UR26, c[0x0][0x8d0] ;  /* 0x00023400001a7ab9 */ /* 0x000fe20000000a00 */
[----:B------:R-:W-:-:S05]  /*18d00*/  ULDC.64 UR28, c[0x0][0x8e8] ;  /* 0x00023a00001c7ab9 */ /* 0x000fca0000000a00 */
.L_x_325:
[----:B------:R-:W-:Y:S01]  /*18d10*/  IMAD.MOV.U32 R11, RZ, RZ, R12 ;  /* 0x000000ffff0b7224 */ /* 0x000fe200078e000c */
[----:B------:R-:W-:Y:S01]  /*18d20*/  IADD3 R12, R12, 0x20, RZ ;  /* 0x000000200c0c7810 */ /* 0x000fe20007ffe0ff */
[----:B-----5:R-:W-:Y:S01]  /*18d30*/  IMAD.MOV.U32 R17, RZ, RZ, R0 ;  /* 0x000000ffff117224 */ /* 0x020fe200078e0000 */
[----:B------:R-:W-:Y:S02]  /*18d40*/  MOV R16, R8 ;  /* 0x0000000800107202 */ /* 0x000fe40000000f00 */
[----:B------:R-:W-:-:S13]  /*18d50*/  ISETP.GE.AND P6, PT, R12, UR24, PT ;  /* 0x000000180c007c0c */ /* 0x000fda000bfc6270 */
[----:B------:R-:W1:Y:S01]  /*18d60*/  @!P6 LDC.64 R2, c[0x0][0x918] ;  /* 0x00024600ff02eb82 */ /* 0x000e620000000a00 */
[----:B------:R-:W2:Y:S01]  /*18d70*/  SHFL.IDX PT, R21, R21, 0x1f, 0x1f ;  /* 0x03e01f0015157f89 */ /* 0x000ea200000e0000 */
[----:B------:R-:W-:-:S03]  /*18d80*/  @!P6 VIADD R7, R11, 0x20 ;  /* 0x000000200b07e836 */ /* 0x000fc60000000000 */
[----:B------:R-:W3:Y:S01]  /*18d90*/  SHFL.IDX PT, R19, R19, 0x1f, 0x1f ;  /* 0x03e01f0013137f89 */ /* 0x000ee200000e0000 */
[----:B------:R-:W-:Y:S01]  /*18da0*/  BSSY B0, `(.L_x_321) ;  /* 0x0000064000007945 */ /* 0x000fe20003800000 */
[----:B-1----:R-:W-:-:S05]  /*18db0*/  @!P6 IMAD.WIDE R2, R7, 0xc, R2 ;  /* 0x0000000c0702e825 */ /* 0x002fca00078e0202 */
[----:B------:R1:W5:Y:S04]  /*18dc0*/  @!P6 LDG.E R8, desc[UR56][R2.64] ;  /* 0x000000380208e981 */ /* 0x000368000c1e1900 */
[----:B------:R1:W5:Y:S01]  /*18dd0*/  @!P6 LDG.E R0, desc[UR56][R2.64+0x4] ;  /* 0x000004380200e981 */ /* 0x000362000c1e1900 */
[----:B------:R-:W-:Y:S01]  /*18de0*/  ISETP.GE.AND P6, PT, R11, UR24, PT ;  /* 0x000000180b007c0c */ /* 0x000fe2000bfc6270 */
[----:B------:R-:W-:Y:S01]  /*18df0*/  IMAD.MOV.U32 R7, RZ, RZ, RZ ;  /* 0x000000ffff077224 */ /* 0x000fe200078e00ff */
[----:B--2---:R-:W-:Y:S02]  /*18e00*/  R2UR UR4, R21 ;  /* 0x00000000150472ca */ /* 0x004fe400000e0000 */
[----:B---3--:R-:W-:Y:S02]  /*18e10*/  R2UR UR5, R19 ;  /* 0x00000000130572ca */ /* 0x008fe400000e0000 */
[----:B------:R-:W-:-:S07]  /*18e20*/  MOV R6, 0x7fffffff ;  /* 0x7fffffff00067802 */ /* 0x000fce0000000f00 */
[----:B-1----:R-:W-:Y:S06]  /*18e30*/  @P6 BRA `(.L_x_322) ;  /* 0x0000000400686947 */ /* 0x002fec0003800000 */
[----:B------:R-:W-:-:S04]  /*18e40*/  IADD3 R18, P6, R16, UR11, RZ ;  /* 0x0000000b10127c10 */ /* 0x000fc8000ffde0ff */
[----:B------:R-:W-:Y:S02]  /*18e50*/  LEA.HI.X.SX32 R21, R16, UR13, 0x1, P6 ;  /* 0x0000000d10157c11 */ /* 0x000fe4000b0f0eff */
[----:B------:R-:W-:Y:S02]  /*18e60*/  IABS R16, R9 ;  /* 0x0000000900107213 */ /* 0x000fe40000000000 */
[C---:B------:R-:W-:Y:S02]  /*18e70*/  IADD3 R22, P6, R17.reuse, UR12, RZ ;  /* 0x0000000c11167c10 */ /* 0x040fe4000ffde0ff */
[----:B------:R-:W1:Y:S02]  /*18e80*/  I2F.RP R2, R16 ;  /* 0x0000001000027306 */ /* 0x000e640000209400 */
[----:B------:R-:W-:Y:S02]  /*18e90*/  LEA.HI.X.SX32 R23, R17, UR14, 0x1, P6 ;  /* 0x0000000e11177c11 */ /* 0x000fe4000b0f0eff */
[----:B------:R-:W-:-:S04]  /*18ea0*/  PLOP3.LUT P6, PT, PT, PT, UP0, 0x80, 0x0 ;  /* 0x000000000000781c */ /* 0x000fc80003fcf008 */
[----:B-1----:R-:W1:Y:S02]  /*18eb0*/  MUFU.RCP R2, R2 ;  /* 0x0000000200027308 */ /* 0x002e640000001000 */
[----:B-1----:R-:W-:-:S06]  /*18ec0*/  IADD3 R17, R2, 0xffffffe, RZ ;  /* 0x0ffffffe02117810 */ /* 0x002fcc0007ffe0ff */
[----:B------:R-:W1:Y:S02]  /*18ed0*/  F2I.FTZ.U32.TRUNC.NTZ R17, R17 ;  /* 0x0000001100117305 */ /* 0x000e64000021f000 */
[----:B-1----:R-:W-:Y:S01]  /*18ee0*/  IMAD.MOV R19, RZ, RZ, -R17 ;  /* 0x000000ffff137224 */ /* 0x002fe200078e0a11 */
[----:B------:R-:W-:Y:S06]  /*18ef0*/  @!P6 BRA `(.L_x_323) ;  /* 0x00000000002ce947 */ /* 0x000fec0003800000 */
        /* <DEDUP_REMOVED lines=11> */
.L_x_323:
        /* <DEDUP_REMOVED lines=12> */
.L_x_324:
[----:B------:R-:W-:Y:S01]  /*19070*/  IABS R2, R9 ;  /* 0x0000000900027213 */ /* 0x000fe20000000000 */
[----:B------:R-:W-:Y:S01]  /*19080*/  IMAD R5, R19, R16, RZ ;  /* 0x0000001013057224 */ /* 0x000fe200078e02ff */
[----:B------:R-:W-:Y:S01]  /*19090*/  SHF.R.U64 R4, R22, UR31, R23 ;  /* 0x0000001f16047c19 */ /* 0x000fe20008001217 */
[----:B------:R-:W-:Y:S01]  /*190a0*/  IMAD.MOV.U32 R3, RZ, RZ, R17 ;  /* 0x000000ffff037224 */ /* 0x000fe200078e0011 */
[----:B------:R-:W-:Y:S01]  /*190b0*/  SHF.R.U64 R18, R18, UR30, R21 ;  /* 0x0000001e12127c19 */ /* 0x000fe20008001215 */
[----:B------:R-:W-:Y:S01]  /*190c0*/  IMAD.MOV R7, RZ, RZ, -R2 ;  /* 0x000000ffff077224 */ /* 0x000fe200078e0a02 */
[----:B------:R-:W-:Y:S02]  /*190d0*/  IADD3 R4, R4, UR17, RZ ;  /* 0x0000001104047c10 */ /* 0x000fe4000fffe0ff */
[----:B------:R-:W-:Y:S02]  /*190e0*/  MOV R2, RZ ;  /* 0x000000ff00027202 */ /* 0x000fe40000000f00 */
[----:B------:R-:W-:-:S02]  /*190f0*/  IABS R6, R4 ;  /* 0x0000000400067213 */ /* 0x000fc40000000000 */
[-C--:B------:R-:W-:Y:S01]  /*19100*/  IABS R21, R10.reuse ;  /* 0x0000000a00157213 */ /* 0x080fe20000000000 */
[----:B------:R-:W-:Y:S01]  /*19110*/  IMAD.HI.U32 R2, R17, R5, R2 ;  /* 0x0000000511027227 */ /* 0x000fe200078e0002 */
[----:B------:R-:W-:Y:S02]  /*19120*/  IABS R17, R10 ;  /* 0x0000000a00117213 */ /* 0x000fe40000000000 */
[----:B------:R-:W-:Y:S01]  /*19130*/  MOV R5, R6 ;  /* 0x0000000600057202 */ /* 0x000fe20000000f00 */
[----:B------:R-:W-:Y:S01]  /*19140*/  IMAD.MOV.U32 R3, RZ, RZ, R7 ;  /* 0x000000ffff037224 */ /* 0x000fe200078e0007 */
[----:B------:R-:W1:Y:S01]  /*19150*/  I2F.RP R6, R17 ;  /* 0x0000001100067306 */ /* 0x000e620000209400 */
[----:B------:R-:W-:Y:S02]  /*19160*/  VIADD R7, R18, UR16 ;  /* 0x0000001012077c36 */ /* 0x000fe40008000000 */
[----:B------:R-:W-:-:S03]  /*19170*/  IMAD.HI.U32 R2, R2, R5, RZ ;  /* 0x0000000502027227 */ /* 0x000fc600078e00ff */
[----:B------:R-:W-:Y:S01]  /*19180*/  IABS R18, R7 ;  /* 0x0000000700127213 */ /* 0x000fe20000000000 */
[----:B------:R-:W-:Y:S02]  /*19190*/  IMAD R5, R2, R3, R5 ;  /* 0x0000000302057224 */ /* 0x000fe400078e0205 */
[----:B------:R-:W-:-:S03]  /*191a0*/  IMAD.MOV R21, RZ, RZ, -R21 ;  /* 0x000000ffff157224 */ /* 0x000fc600078e0a15 */
[----:B------:R-:W-:Y:S01]  /*191b0*/  ISETP.GT.U32.AND P6, PT, R16, R5, PT ;  /* 0x000000051000720c */ /* 0x000fe20003fc4070 */
[----:B-1----:R-:W1:-:S12]  /*191c0*/  MUFU.RCP R6, R6 ;  /* 0x0000000600067308 */ /* 0x002e580000001000 */
[----:B------:R-:W-:Y:S01]  /*191d0*/  @!P6 IADD3 R5, R5, -R16, RZ ;  /* 0x800000100505e210 */ /* 0x000fe20007ffe0ff */
[----:B-1----:R-:W-:-:S04]  /*191e0*/  VIADD R2, R6, 0xffffffe ;  /* 0x0ffffffe06027836 */ /* 0x002fc80000000000 */
[----:B------:R1:W2:Y:S02]  /*191f0*/  F2I.FTZ.U32.TRUNC.NTZ R3, R2 ;  /* 0x0000000200037305 */ /* 0x0002a4000021f000 */
[----:B-1----:R-:W-:Y:S02]  /*19200*/  MOV R2, RZ ;  /* 0x000000ff00027202 */ /* 0x002fe40000000f00 */
[----:B--2---:R-:W-:-:S05]  /*19210*/  IADD3 R22, RZ, -R3, RZ ;  /* 0x80000003ff167210 */ /* 0x004fca0007ffe0ff */
[----:B------:R-:W-:-:S04]  /*19220*/  IMAD R19, R22, R17, RZ ;  /* 0x0000001116137224 */ /* 0x000fc800078e02ff */
[----:B------:R-:W-:Y:S01]  /*19230*/  IMAD.HI.U32 R6, R3, R19, R2 ;  /* 0x0000001303067227 */ /* 0x000fe200078e0002 */
[----:B------:R-:W-:-:S03]  /*19240*/  MOV R3, R18 ;  /* 0x0000001200037202 */ /* 0x000fc60000000f00 */
[----:B------:R-:W-:Y:S02]  /*19250*/  IMAD.MOV.U32 R18, RZ, RZ, R21 ;  /* 0x000000ffff127224 */ /* 0x000fe400078e0015 */
        /* <DEDUP_REMOVED lines=23> */
[----:B------:R-:W-:-:S07]  /*193d0*/  SHF.R.S32.HI R7, RZ, 0x1f, R6 ;  /* 0x0000001fff077819 */ /* 0x000fce0000011406 */
.L_x_322:
[----:B------:R-:W-:Y:S05]  /*193e0*/  BSYNC B0 ;  /* 0x0000000000007941 */ /* 0x000fea0003800000 */
.L_x_321:
[----:B------:R-:W1:Y:S04]  /*193f0*/  SHFL.UP PT, R3, R6, 0x1, RZ ;  /* 0x0420000006037989 */ /* 0x000e6800000e00ff */
[----:B------:R-:W2:Y:S01]  /*19400*/  SHFL.UP PT, R2, R7, 0x1, RZ ;  /* 0x0420000007027989 */ /* 0x000ea200000e00ff */
[----:B-1----:R-:W-:Y:S02]  /*19410*/  SEL R3, R3, RZ, P1 ;  /* 0x000000ff03037207 */ /* 0x002fe40000800000 */
[----:B--2---:R-:W-:Y:S02]  /*19420*/  SEL R2, R2, RZ, P1 ;  /* 0x000000ff02027207 */ /* 0x004fe40000800000 */
[----:B------:R-:W-:-:S04]  /*19430*/  IADD3 R18, P6, R3, R6, RZ ;  /* 0x0000000603127210 */ /* 0x000fc80007fde0ff */
[----:B------:R-:W-:Y:S01]  /*19440*/  IADD3.X R17, R2, R7, RZ, P6, !PT ;  /* 0x0000000702117210 */ /* 0x000fe200037fe4ff */
[----:B------:R-:W1:Y:S04]  /*19450*/  SHFL.UP PT, R3, R18, 0x2, RZ ;  /* 0x0440000012037989 */ /* 0x000e6800000e00ff */
[----:B------:R-:W2:Y:S01]  /*19460*/  SHFL.UP PT, R2, R17, 0x2, RZ ;  /* 0x0440000011027989 */ /* 0x000ea200000e00ff */
[----:B-1----:R-:W-:Y:S02]  /*19470*/  SEL R3, R3, RZ, P2 ;  /* 0x000000ff03037207 */ /* 0x002fe40001000000 */
[----:B--2---:R-:W-:Y:S02]  /*19480*/  SEL R2, R2, RZ, P2 ;  /* 0x000000ff02027207 */ /* 0x004fe40001000000 */
[----:B------:R-:W-:-:S05]  /*19490*/  IADD3 R16, P6, R3, R18, RZ ;  /* 0x0000001203107210 */ /* 0x000fca0007fde0ff */
[----:B------:R-:W-:Y:S01]  /*194a0*/  IMAD.X R21, R2, 0x1, R17, P6 ;  /* 0x0000000102157824 */ /* 0x000fe200030e0611 */
        /* <DEDUP_REMOVED lines=17> */
[----:B------:R-:W-:Y:S02]  /*195c0*/  IADD3.X R3, R16, R17, RZ, P6, !PT ;  /* 0x0000001110037210 */ /* 0x000fe400037fe4ff */
[----:B------:R-:W-:-:S04]  /*195d0*/  IADD3 R19, P6, R2, UR5, RZ ;  /* 0x0000000502137c10 */ /* 0x000fc8000ffde0ff */
[----:B------:R-:W-:Y:S02]  /*195e0*/  IADD3.X R21, R3, UR4, RZ, P6, !PT ;  /* 0x0000000403157c10 */ /* 0x000fe4000b7fe4ff */
[----:B------:R-:W-:-:S04]  /*195f0*/  ISETP.GT.U32.AND P6, PT, R19, UR10, PT ;  /* 0x0000000a13007c0c */ /* 0x000fc8000bfc4070 */
[----:B------:R-:W-:-:S13]  /*19600*/  ISETP.GT.U32.AND.EX P6, PT, R21, UR9, PT, P6 ;  /* 0x0000000915007c0c */ /* 0x000fda000bfc4160 */
[----:B------:R-:W-:-:S04]  /*19610*/  VOTE.ANY R16, PT, P6 ;  /* 0x0000000000107806 */ /* 0x000fc800030e0100 */
[----:B------:R-:W-:-:S13]  /*19620*/  ISETP.NE.AND P6, PT, R16, RZ, PT ;  /* 0x000000ff1000720c */ /* 0x000fda0003fc5270 */
[----:B------:R-:W-:Y:S05]  /*19630*/  @!P6 BRA `(.L_x_325) ;  /* 0xfffffff400b4e947 */ /* 0x000fea000383ffff */
[----:B------:R-:W-:Y:S01]  /*19640*/  IMAD.MOV.U32 R19, RZ, RZ, R2 ;  /* 0x000000ffff137224 */ /* 0x000fe200078e0002 */
[----:B------:R-:W-:-:S07]  /*19650*/  MOV R18, R3 ;  /* 0x0000000300127202 */ /* 0x000fce0000000f00 */
.L_x_320:
[----:B------:R-:W1:Y:S08]  /*19660*/  BREV R16, R16 ;  /* 0x0000001000107301 */ /* 0x000e700000000000 */
[----:B-1----:R-:W1:Y:S02]  /*19670*/  FLO.U32.SH R17, R16 ;  /* 0x0000001000117300 */ /* 0x002e6400000e0400 */
[----:B-1----:R-:W1:Y:S02]  /*19680*/  SHFL.IDX PT, R11, R11, R17, 0x1f ;  /* 0x00001f110b0b7589 */ /* 0x002e6400000e0000 */
[----:B-1----:R-:W-:-:S13]  /*19690*/  R2UR UR6, R11 ;  /* 0x000000000b0672ca */ /* 0x002fda00000e0000 */
[----:B------:R-:W-:-:S05]  /*196a0*/  VIADD R21, R20, UR6 ;  /* 0x0000000614157c36 */ /* 0x000fca0008000000 */
[----:B------:R-:W-:-:S13]  /*196b0*/  ISETP.GE.AND P1, PT, R21, UR24, PT ;  /* 0x0000001815007c0c */ /* 0x000fda000bf26270 */
[----:B------:R-:W1:Y:S02]  /*196c0*/  @!P1 LDC.64 R2, c[0x0][0x918] ;  /* 0x00024600ff029b82 */ /* 0x000e640000000a00 */
[----:B-1----:R-:W-:-:S05]  /*196d0*/  @!P1 IMAD.WIDE R2, R21, 0xc, R2 ;  /* 0x0000000c15029825 */ /* 0x002fca00078e0202 */
[----:B-----5:R1:W5:Y:S04]  /*196e0*/  @!P1 LDG.E R8, desc[UR56][R2.64] ;  /* 0x0000003802089981 */ /* 0x020368000c1e1900 */
[----:B------:R1:W5:Y:S01]  /*196f0*/  @!P1 LDG.E R0, desc[UR56][R2.64+0x4] ;  /* 0x0000043802009981 */ /* 0x000362000c1e1900 */
[----:B------:R-:W-:-:S03]  /*19700*/  IADD3 R12, P1, P2, R19, UR5, -R6 ;  /* 0x00000005130c7c10 */ /* 0x000fc6000fa3e806 */
[----:B------:R-:W-:Y:S01]  /*19710*/  SHFL.IDX PT, R6, R6, R17, 0x1f ;  /* 0x00001f1106067589 */ /* 0x000fe200000e0000 */
[----:B------:R-:W-:-:S03]  /*19720*/  IADD3.X R18, R18, UR4, ~R7, P1, P2 ;  /* 0x0000000412127c10 */ /* 0x000fc60008fe4c07 */
[----:B------:R-:W2:Y:S04]  /*19730*/  SHFL.IDX PT, R12, R12, R17, 0x1f ;  /* 0x00001f110c0c7589 */ /* 0x000ea800000e0000 */
[----:B------:R-:W3:Y:S04]  /*19740*/  SHFL.IDX PT, R18, R18, R17, 0x1f ;  /* 0x00001f1112127589 */ /* 0x000ee800000e0000 */
[----:B------:R1:W4:Y:S04]  /*19750*/  SHFL.IDX PT, R7, R7, R17, 0x1f ;  /* 0x00001f1107077589 */ /* 0x00032800000e0000 */
[----:B------:R1:W1:Y:S04]  /*19760*/  SHFL.IDX PT, R5, R5, R17, 0x1f ;  /* 0x00001f1105057589 */ /* 0x00026800000e0000 */
[----:B------:R1:W1:Y:S01]  /*19770*/  SHFL.IDX PT, R4, R4, R17, 0x1f ;  /* 0x00001f1104047589 */ /* 0x00026200000e0000 */
[----:B--2---:R-:W-:-:S02]  /*19780*/  R2UR UR5, R12 ;  /* 0x000000000c0572ca */ /* 0x004fc400000e0000 */
[----:B---3--:R-:W-:-:S15]  /*19790*/  R2UR UR4, R18 ;  /* 0x00000000120472ca */ /* 0x008fde00000e0000 */
.L_x_315:
[----:B-1----:R-:W1:Y:S01]  /*197a0*/  LDC R2, c[0x0][0x910] ;  /* 0x00024400ff027b82 */ /* 0x002e620000000800 */
[----:B------:R-:W-:Y:S01]  /*197b0*/  UMOV UR24, 0xffffffff ;  /* 0xffffffff00187882 */ /* 0x000fe20000000000 */
[----:B------:R-:W-:Y:S01]  /*197c0*/  UMOV UR25, 0xffffffff ;  /* 0xffffffff00197882 */ /* 0x000fe20000000000 */
[----:B------:R-:W-:Y:S01]  /*197d0*/  UMOV UR26, 0xffffffff ;  /* 0xffffffff001a7882 */ /* 0x000fe20000000000 */
[----:B------:R-:W-:Y:S02]  /*197e0*/  MOV R19, RZ ;  /* 0x000000ff00137202 */ /* 0x000fe40000000f00 */
[----:B-1----:R-:W-:-:S13]  /*197f0*/  ISETP.LE.AND P1, PT, R2, UR6, PT ;  /* 0x0000000602007c0c */ /* 0x002fda000bf23270 */
[----:B------:R-:W-:Y:S05]  /*19800*/  @P1 BRA `(.L_x_314) ;  /* 0x0000000000f01947 */ /* 0x000fea0003800000 */
[C---:B------:R-:W-:Y:S01]  /*19810*/  R2UR UR24, R4.reuse ;  /* 0x00000000041872ca */ /* 0x040fe200000e0000 */
[----:B------:R-:W-:Y:S01]  /*19820*/  UIADD3 UR30, UP1, -UR5, UR10, URZ ;  /* 0x0000000a051e7290 */ /* 0x000fe2000ff3e13f */
[----:B------:R-:W-:Y:S01]  /*19830*/  R2UR UR25, R5 ;  /* 0x00000000051972ca */ /* 0x000fe200000e0000 */
[----:B------:R-:W-:Y:S01]  /*19840*/  ULDC UR26, c[0x0][0x8c0] ;  /* 0x00023000001a7ab9 */ /* 0x000fe20000000800 */
[----:B------:R-:W-:Y:S01]  /*19850*/  ULDC UR27, c[0x0][0x8b0] ;  /* 0x00022c00001b7ab9 */ /* 0x000fe20000000800 */
[----:B------:R-:W-:Y:S01]  /*19860*/  ULDC UR28, c[0x0][0x904] ;  /* 0x00024100001c7ab9 */ /* 0x000fe20000000800 */
[----:B------:R-:W-:-:S03]  /*19870*/  SHF.R.U64 R2, R4, UR27, R5 ;  /* 0x0000001b04027c19 */ /* 0x000fc60008001205 */
[----:B------:R-:W-:Y:S01]  /*19880*/  UIADD3.X UR24, ~UR4, UR9, URZ, UP1, !UPT ;  /* 0x0000000904187290 */ /* 0x000fe20008ffe53f */
[----:B------:R-:W-:-:S03]  /*19890*/  R2UR UR32, R2 ;  /* 0x00000000022072ca */ /* 0x000fc600000e0000 */
[----:B------:R-:W-:Y:S02]  /*198a0*/  USHF.R.U32.HI UR31, URZ, UR26, UR24 ;  /* 0x0000001a3f1f7299 */ /* 0x000fe40008011618 */
[----:B------:R-:W-:Y:S02]  /*198b0*/  USHF.R.U32.HI UR35, URZ, UR27, UR25 ;  /* 0x0000001b3f237299 */ /* 0x000fe40008011619 */
[----:B------:R-:W-:Y:S02]  /*198c0*/  USHF.R.U32.HI UR33, URZ, UR27, UR31 ;  /* 0x0000001b3f217299 */ /* 0x000fe4000801161f */
[----:B------:R-:W-:Y:S02]  /*198d0*/  USHF.R.U64 UR30, UR30, UR26, UR24 ;  /* 0x0000001a1e1e7299 */ /* 0x000fe40008001218 */
[----:B------:R-:W-:Y:S02]  /*198e0*/  USHF.R.U32.HI UR34, URZ, UR28, UR33 ;  /* 0x0000001c3f227299 */ /* 0x000fe40008011621 */
[----:B------:R-:W-:-:S02]  /*198f0*/  USHF.R.U64 UR31, UR30, UR27, UR31 ;  /* 0x0000001b1e1f7299 */ /* 0x000fc4000800121f */
[----:B------:R-:W-:Y:S02]  /*19900*/  ULOP3.LUT UR24, UR34, UR35, URZ, 0xfc, !UPT ;  /* 0x0000002322187292 */ /* 0x000fe4000f8efc3f */
[----:B------:R-:W-:-:S04]  /*19910*/  USHF.R.U64 UR33, UR31, UR28, UR33 ;  /* 0x0000001c1f217299 */ /* 0x000fc80008001221 */
[----:B------:R-:W-:-:S13]  /*19920*/  ISETP.NE.U32.AND P1, PT, RZ, UR24, PT ;  /* 0x00000018ff007c0c */ /* 0x000fda000bf25070 */
[----:B------:R-:W-:Y:S05]  /*19930*/  @!P1 BRA `(.L_x_326) ;  /* 0x0000000000189947 */ /* 0x000fea0003800000 */
[----:B------:R-:W-:-:S07]  /*19940*/  MOV R12, 0x19960 ;  /* 0x00019960000c7802 */ /* 0x000fce0000000f00 */
[----:B--2-45:R-:W-:Y:S05]  /*19950*/  CALL.REL.NOINC `(.L_x_327) ;  /* 0x0000002000d87944 */ /* 0x034fea0003c00000 */
[----:B------:R-:W-:-:S04]  /*19960*/  UIADD3 UR24, -UR25, URZ, URZ ;  /* 0x0000003f19187290 */ /* 0x000fc8000fffe13f */
[----:B------:R-:W-:-:S03]  /*19970*/  UIMAD UR32, UR32, UR24, UR33 ;  /* 0x00000018202072a4 */ /* 0x000fc6000f8e0221 */
[----:B------:R-:W-:Y:S01]  /*19980*/  UMOV UR24, UR25 ;  /* 0x0000001900187c82 */ /* 0x000fe20008000000 */
[----:B------:R-:W-:Y:S08]  /*19990*/  BRA `(.L_x_328) ;  /* 0x0000000000587947 */ /* 0x000ff00003800000 */
.L_x_326:
[----:B------:R-:W1:Y:S01]  /*199a0*/  I2F.U32.RP R2, UR32 ;  /* 0x0000002000027d06 */ /* 0x000e620008209000 */
[----:B------:R-:W-:Y:S01]  /*199b0*/  UMOV UR24, URZ ;  /* 0x0000003f00187c82 */ /* 0x000fe20008000000 */
[----:B------:R-:W-:-:S06]  /*199c0*/  UISETP.NE.U32.AND UP4, UPT, UR32, URZ, UPT ;  /* 0x0000003f2000728c */ /* 0x000fcc000bf85070 */
[----:B-1----:R-:W1:Y:S02]  /*199d0*/  MUFU.RCP R2, R2 ;  /* 0x0000000200027308 */ /* 0x002e640000001000 */
[----:B-1----:R-:W-:-:S06]  /*199e0*/  VIADD R3, R2, 0xffffffe ;  /* 0x0ffffffe02037836 */ /* 0x002fcc0000000000 */
[----:B------:R-:W1:Y:S02]  /*199f0*/  F2I.FTZ.U32.TRUNC.NTZ R3, R3 ;  /* 0x0000000300037305 */ /* 0x000e64000021f000 */
[----:B-1----:R-:W-:-:S13]  /*19a00*/  R2UR UR25, R3 ;  /* 0x00000000031972ca */ /* 0x002fda00000e0000 */
[----:B------:R-:W-:-:S04]  /*19a10*/  UIADD3 UR26, URZ, -UR25, URZ ;  /* 0x800000193f1a7290 */ /* 0x000fc8000fffe03f */
[----:B------:R-:W-:-:S04]  /*19a20*/  UIMAD UR26, UR26, UR32, URZ ;  /* 0x000000201a1a72a4 */ /* 0x000fc8000f8e023f */
[----:B------:R-:W-:-:S04]  /*19a30*/  UIMAD.WIDE.U32 UR24, UR25, UR26, UR24 ;  /* 0x0000001a191872a5 */ /* 0x000fc8000f8e0018 */
[----:B------:R-:W-:-:S04]  /*19a40*/  UIMAD.WIDE.U32 UR24, UR25, UR33, URZ ;  /* 0x00000021191872a5 */ /* 0x000fc8000f8e003f */
[----:B------:R-:W-:-:S04]  /*19a50*/  UIADD3 UR24, -UR25, URZ, URZ ;  /* 0x0000003f19187290 */ /* 0x000fc8000fffe13f */
[----:B------:R-:W-:-:S04]  /*19a60*/  UIMAD UR24, UR32, UR24, UR33 ;  /* 0x00000018201872a4 */ /* 0x000fc8000f8e0221 */
[----:B------:R-:W-:-:S11]  /*19a70*/  UISETP.GE.U32.AND UP1, UPT, UR24, UR32, UPT ;  /* 0x000000201800728c */ /* 0x000fd6000bf26070 */
[----:B------:R-:W-:Y:S02]  /*19a80*/  @UP1 UIADD3 UR24, UR24, -UR32, URZ ;  /* 0x8000002018181290 */ /* 0x000fe4000fffe03f */
[----:B------:R-:W-:Y:S02]  /*19a90*/  @UP1 UIADD3 UR25, UR25, 0x1, URZ ;  /* 0x0000000119191890 */ /* 0x000fe4000fffe03f */
[----:B------:R-:W-:-:S11]  /*19aa0*/  UISETP.GE.U32.AND UP2, UPT, UR24, UR32, UPT ;  /* 0x000000201800728c */ /* 0x000fd6000bf46070 */
[----:B------:R-:W-:Y:S02]  /*19ab0*/  @UP2 UIADD3 UR25, UR25, 0x1, URZ ;  /* 0x0000000119192890 */ /* 0x000fe4000fffe03f */
[----:B------:R-:W-:-:S04]  /*19ac0*/  @!UP4 ULOP3.LUT UR25, URZ, UR32, URZ, 0x33, !UPT ;  /* 0x000000203f19c292 */ /* 0x000fc8000f8e333f */
[----:B------:R-:W-:-:S04]  /*19ad0*/  UIADD3 UR24, -UR25, URZ, URZ ;  /* 0x0000003f19187290 */ /* 0x000fc8000fffe13f */
[----:B------:R-:W-:-:S03]  /*19ae0*/  UIMAD UR32, UR32, UR24, UR33 ;  /* 0x00000018202072a4 */ /* 0x000fc6000f8e0221 */
[----:B------:R-:W-:-:S09]  /*19af0*/  UMOV UR24, UR25 ;  /* 0x0000001900187c82 */ /* 0x000fd20008000000 */
.L_x_328:
[----:B------:R-:W-:Y:S01]  /*19b00*/  ULOP3.LUT UR31, UR31, UR20, URZ, 0xc0, !UPT ;  /* 0x000000141f1f7292 */ /* 0x000fe2000f8ec03f */
[----:B------:R-:W-:Y:S01]  /*19b10*/  MOV R19, 0x1 ;  /* 0x0000000100137802 */ /* 0x000fe20000000f00 */
[----:B------:R-:W-:Y:S02]  /*19b20*/  ULOP3.LUT UR30, UR30, UR18, URZ, 0xc0, !UPT ;  /* 0x000000121e1e7292 */ /* 0x000fe4000f8ec03f */
[----:B------:R-:W-:Y:S01]  /*19b30*/  UIMAD UR24, UR19, UR24, UR31 ;  /* 0x00000018131872a4 */ /* 0x000fe2000f8e021f */
[----:B------:R-:W-:Y:S01]  /*19b40*/  ULDC UR26, c[0x0][0x8a8] ;  /* 0x00022a00001a7ab9 */ /* 0x000fe20000000800 */
[----:B------:R-:W-:Y:S01]  /*19b50*/  ULDC UR25, c[0x0][0x8b8] ;  /* 0x00022e0000197ab9 */ /* 0x000fe20000000800 */
[----:B------:R-:W-:Y:S02]  /*19b60*/  UIMAD UR30, UR32, UR26, UR30 ;  /* 0x0000001a201e72a4 */ /* 0x000fe4000f8e021e */
[----:B------:R-:W-:Y:S01]  /*19b70*/  UIMAD UR25, UR24, UR25, UR40 ;  /* 0x00000019181972a4 */ /* 0x000fe2000f8e0228 */
[----:B------:R-:W-:Y:S01]  /*19b80*/  @UP3 UMOV UR26, UR6 ;  /* 0x00000006001a3c82 */ /* 0x000fe20008000000 */
[----:B------:R-:W-:-:S03]  /*19b90*/  @!UP3 UMOV UR26, UR6 ;  /* 0x00000006001abc82 */ /* 0x000fc60008000000 */
[----:B------:R-:W-:Y:S02]  /*19ba0*/  @UP3 UMOV UR24, UR30 ;  /* 0x0000001e00183c82 */ /* 0x000fe40008000000 */
[----:B------:R-:W-:Y:S01]  /*19bb0*/  @!UP3 UMOV UR24, UR25 ;  /* 0x000000190018bc82 */ /* 0x000fe20008000000 */
[----:B------:R-:W-:-:S05]  /*19bc0*/  @!UP3 UMOV UR25, UR30 ;  /* 0x0000001e0019bc82 */ /* 0x000fca0008000000 */
.L_x_314:
[----:B------:R-:W-:-:S06]  /*19bd0*/  UISETP.NE.AND UP1, UPT, UR15, 0x3, UPT ;  /* 0x000000030f00788c */ /* 0x000fcc000bf25270 */
[----:B------:R-:W-:-:S13]  /*19be0*/  PLOP3.LUT P1, PT, PT, PT, UP1, 0x80, 0x0 ;  /* 0x000000000000781c */ /* 0x000fda0003f2f018 */
[----:B------:R-:W-:Y:S05]  /*19bf0*/  @!P1 BRA `(.L_x_329) ;  /* 0x0000000000049947 */ /* 0x000fea0003800000 */
[----:B--2---:R-:W-:Y:S01]  /*19c00*/  BPT.TRAP 0x1 ;  /* 0x000000040000795c */ /* 0x004fe20000300000 */
.L_x_329:
[----:B------:R-:W1:Y:S01]  /*19c10*/  S2R R3, SR_CgaCtaId ;  /* 0x0000000000037919 */ /* 0x000e620000008800 */
[----:B------:R-:W-:-:S04]  /*19c20*/  MOV R2, 0x400 ;  /* 0x0000040000027802 */ /* 0x000fc80000000f00 */
[----:B-1----:R-:W-:Y:S02]  /*19c30*/  LEA R2, R3, R2, 0x18 ;  /* 0x0000000203027211 */ /* 0x002fe400078ec0ff */
[----:B------:R-:W-:-:S03]  /*19c40*/  SHF.L.U32 R3, R14, 0x1f, RZ ;  /* 0x0000001f0e037819 */ /* 0x000fc600000006ff */
[----:B------:R-:W-:-:S04]  /*19c50*/  IMAD R12, R13, 0x8, R2 ;  /* 0x000000080d0c7824 */ /* 0x000fc800078e0202 */
[----:B------:R-:W1:Y:S02]  /*19c60*/  SYNCS.PHASECHK.TRANS64.TRYWAIT P2, [R12+URZ+0x38440], R3 ;  /* 0x038440030c0075a7 */ /* 0x000e64000804017f */
[----:B-1----:R-:W-:Y:S05]  /*19c70*/  @!P2 BRA `(.L_x_330) ;  /* 0x000000180074a947 */ /* 0x002fea0003800000 */
.L_x_408:
[----:B------:R-:W-:Y:S01]  /*19c80*/  ELECT P2, URZ, PT ;  /* 0x00000000003f782f */ /* 0x000fe20003840000 */
[----:B------:R-:W-:-:S12]  /*19c90*/  BSSY B0, `(.L_x_331) ;  /* 0x0000010000007945 */ /* 0x000fd80003800000 */
[----:B------:R-:W-:Y:S05]  /*19ca0*/  @!P2 BRA `(.L_x_332) ;  /* 0x000000000038a947 */ /* 0x000fea0003800000 */
[----:B-1----:R-:W-:Y:S01]  /*19cb0*/  LEA R3, R13, R2, 0x4 ;  /* 0x000000020d037211 */ /* 0x002fe200078e20ff */
[----:B------:R-:W-:Y:S01]  /*19cc0*/  IMAD.U32 R18, RZ, RZ, UR26 ;  /* 0x0000001aff127e24 */ /* 0x000fe2000f8e00ff */
[----:B------:R-:W-:Y:S01]  /*19cd0*/  MOV R17, UR25 ;  /* 0x0000001900117c02 */ /* 0x000fe20008000f00 */
[----:B------:R-:W-:-:S05]  /*19ce0*/  IMAD.U32 R16, RZ, RZ, UR24 ;  /* 0x00000018ff107e24 */ /* 0x000fca000f8e00ff */
[----:B------:R1:W-:Y:S01]  /*19cf0*/  STS.128 [R3+0x38500], R16 ;  /* 0x0385001003007388 */ /* 0x0003e20000000c00 */
[----:B------:R-:W-:Y:S01]  /*19d00*/  @!PT LDS RZ, [RZ] ;  /* 0x00000000fffff984 */ /* 0x000fe20000000800 */
[----:B------:R-:W-:Y:S01]  /*19d10*/  @!PT LDS RZ, [RZ] ;  /* 0x00000000fffff984 */ /* 0x000fe20000000800 */
[----:B------:R-:W-:Y:S01]  /*19d20*/  @!PT LDS RZ, [RZ] ;  /* 0x00000000fffff984 */ /* 0x000fe20000000800 */
[----:B------:R-:W-:Y:S01]  /*19d30*/  @!PT LDS RZ, [RZ] ;  /* 0x00000000fffff984 */ /* 0x000fe20000000800 */
[----:B------:R3:W-:Y:S06]  /*19d40*/  MEMBAR.ALL.CTA ;  /* 0x0000000000007992 */ /* 0x0007ec0000008000 */
[----:B---3--:R-:W3:Y:S01]  /*19d50*/  FENCE.VIEW.ASYNC.S ;  /* 0x00000000000073c6 */ /* 0x008ee20000000000 */
[----:B------:R-:W-:Y:S05]  /*19d60*/  @!P1 BRA `(.L_x_333) ;  /* 0x0000000000049947 */ /* 0x000fea0003800000 */
[----:B--2---:R-:W-:Y:S01]  /*19d70*/  BPT.TRAP 0x1 ;  /* 0x000000040000795c */ /* 0x004fe20000300000 */
.L_x_333:
[----:B---3--:R3:W-:Y:S02]  /*19d80*/  SYNCS.ARRIVE.TRANS64.A1T0 RZ, [R12+URZ+0x38400], RZ ;  /* 0x038400ff0cff79a7 */ /* 0x0087e4000810003f */
.L_x_332:
[----:B--2---:R-:W-:Y:S05]  /*19d90*/  BSYNC B0 ;  /* 0x0000000000007941 */ /* 0x004fea0003800000 */
.L_x_331:
[----:B------:R-:W-:Y:S02]  /*19da0*/  ISETP.NE.AND P3, PT, R19, RZ, PT ;  /* 0x000000ff1300720c */ /* 0x000fe40003f65270 */
[----:B------:R-:W-:-:S04]  /*19db0*/  IADD3 R13, R13, 0x1, RZ ;  /* 0x000000010d0d7810 */ /* 0x000fc80007ffe0ff */
[----:B------:R-:W-:-:S04]  /*19dc0*/  ISETP.NE.AND P2, PT, R13, 0x8, PT ;  /* 0x000000080d00780c */ /* 0x000fc80003f45270 */
[----:B-1----:R-:W-:Y:S02]  /*19dd0*/  SEL R3, RZ, 0x1, P2 ;  /* 0x00000001ff037807 */ /* 0x002fe40001000000 */
[----:B------:R-:W-:Y:S02]  /*19de0*/  SEL R13, R13, RZ, P2 ;  /* 0x000000ff0d0d7207 */ /* 0x000fe40001000000 */
[----:B------:R-:W-:Y:S01]  /*19df0*/  LOP3.LUT R14, R14, R3, RZ, 0x3c, !PT ;  /* 0x000000030e0e7212 */ /* 0x000fe200078e3cff */
[----:B------:R-:W-:Y:S06]  /*19e00*/  @P3 BRA `(.L_x_334) ;  /* 0xffffffe000fc3947 */ /* 0x000fec000383ffff */
[----:B------:R-:W-:Y:S05]  /*19e10*/  @!P1 BRA `(.L_x_335) ;  /* 0x0000000000049947 */ /* 0x000fea0003800000 */
[----:B------:R-:W-:Y:S01]  /*19e20*/  BPT.TRAP 0x1 ;  /* 0x000000040000795c */ /* 0x000fe20000300000 */
.L_x_335:
[----:B------:R-:W-:Y:S01]  /*19e30*/  IMAD R3, R13, 0x8, R2 ;  /* 0x000000080d037824 */ /* 0x000fe200078e0202 */
[----:B-----5:R-:W-:-:S04]  /*19e40*/  SHF.L.U32 R0, R14, 0x1f, RZ ;  /* 0x0000001f0e007819 */ /* 0x020fc800000006ff */
[----:B------:R-:W1:Y:S02]  /*19e50*/  SYNCS.PHASECHK.TRANS64.TRYWAIT P0, [R3+URZ+0x38440], R0 ;  /* 0x03844000030075a7 */ /* 0x000e64000800017f */
[----:B-1----:R-:W-:Y:S05]  /*19e60*/  @!P0 BRA `(.L_x_336) ;  /* 0x00000018000c8947 */ /* 0x002fea0003800000 */
.L_x_409:
[----:B------:R-:W-:Y:S05]  /*19e70*/  @!P1 BRA `(.L_x_337) ;  /* 0x0000000000049947 */ /* 0x000fea0003800000 */
[----:B------:R-:W-:Y:S01]  /*19e80*/  BPT.TRAP 0x1 ;  /* 0x000000040000795c */ /* 0x000fe20000300000 */
.L_x_337:
[----:B------:R-:W-:-:S04]  /*19e90*/  IADD3 R13, R13, 0x1, RZ ;  /* 0x000000010d0d7810 */ /* 0x000fc80007ffe0ff */
[----:B------:R-:W-:-:S04]  /*19ea0*/  ISETP.NE.AND P0, PT, R13, 0x8, PT ;  /* 0x000000080d00780c */ /* 0x000fc80003f05270 */
[----:B-1----:R-:W-:Y:S02]  /*19eb0*/  SEL R3, RZ, 0x1, P0 ;  /* 0x00000001ff037807 */ /* 0x002fe40000000000 */
[----:B------:R-:W-:Y:S02]  /*19ec0*/  SEL R13, R13, RZ, P0 ;  /* 0x000000ff0d0d7207 */ /* 0x000fe40000000000 */
[----:B------:R-:W-:-:S03]  /*19ed0*/  LOP3.LUT R14, R14, R3, RZ, 0x3c, !PT ;  /* 0x000000030e0e7212 */ /* 0x000fc600078e3cff */
[----:B------:R-:W-:Y:S01]  /*19ee0*/  IMAD R3, R13, 0x8, R2 ;  /* 0x000000080d037824 */ /* 0x000fe200078e0202 */
[----:B------:R-:W-:-:S04]  /*19ef0*/  SHF.L.U32 R0, R14, 0x1f, RZ ;  /* 0x0000001f0e007819 */ /* 0x000fc800000006ff */
[----:B------:R-:W1:Y:S02]  /*19f00*/  SYNCS.PHASECHK.TRANS64.TRYWAIT P0, [R3+URZ+0x38440], R0 ;  /* 0x03844000030075a7 */ /* 0x000e64000800017f */
[----:B-1----:R-:W-:Y:S05]  /*19f10*/  @!P0 BRA `(.L_x_338) ;  /* 0x0000001400f48947 */ /* 0x002fea0003800000 */
.L_x_410:
[----:B------:R-:W-:Y:S05]  /*19f20*/  @!P1 BRA `(.L_x_339) ;  /* 0x0000000000049947 */ /* 0x000fea0003800000 */
[----:B------:R-:W-:Y:S01]  /*19f30*/  BPT.TRAP 0x1 ;  /* 0x000000040000795c */ /* 0x000fe20000300000 */
.L_x_339:
[----:B-1----:R-:W-:-:S04]  /*19f40*/  IADD3 R0, R13, 0x1, RZ ;  /* 0x000000010d007810 */ /* 0x002fc80007ffe0ff */
[----:B------:R-:W-:-:S04]  /*19f50*/  ISETP.NE.AND P0, PT, R0, 0x8, PT ;  /* 0x000000080000780c */ /* 0x000fc80003f05270 */
[----:B------:R-:W-:Y:S02]  /*19f60*/  SEL R3, RZ, 0x1, P0 ;  /* 0x00000001ff037807 */ /* 0x000fe40000000000 */
[----:B------:R-:W-:Y:S02]  /*19f70*/  SEL R5, R0, RZ, P0 ;  /* 0x000000ff00057207 */ /* 0x000fe40000000000 */
[----:B------:R-:W-:-:S03]  /*19f80*/  LOP3.LUT R14, R14, R3, RZ, 0x3c, !PT ;  /* 0x000000030e0e7212 */ /* 0x000fc600078e3cff */
[----:B------:R-:W-:Y:S01]  /*19f90*/  IMAD R3, R5, 0x8, R2 ;  /* 0x0000000805037824 */ /* 0x000fe200078e0202 */
[----:B------:R-:W-:-:S04]  /*19fa0*/  SHF.L.U32 R0, R14, 0x1f, RZ ;  /* 0x0000001f0e007819 */ /* 0x000fc800000006ff */
[----:B------:R-:W1:Y:S02]  /*19fb0*/  SYNCS.PHASECHK.TRANS64.TRYWAIT P0, [R3+URZ+0x38440], R0 ;  /* 0x03844000030075a7 */ /* 0x000e64000800017f */
[----:B-1----:R-:W-:Y:S05]  /*19fc0*/  @!P0 BRA `(.L_x_340) ;  /* 0x0000001400dc8947 */ /* 0x002fea0003800000 */
.L_x_411:
[----:B------:R-:W-:Y:S05]  /*19fd0*/  @!P1 BRA `(.L_x_341) ;  /* 0x0000000000049947 */ /* 0x000fea0003800000 */
[----:B------:R-:W-:Y:S01]  /*19fe0*/  BPT.TRAP 0x1 ;  /* 0x000000040000795c */ /* 0x000fe20000300000 */
.L_x_341:
        /* <DEDUP_REMOVED lines=9> */
.L_x_412:
[----:B------:R-:W-:Y:S05]  /*1a080*/  @!P1 BRA `(.L_x_343) ;  /* 0x0000000000049947 */ /* 0x000fea0003800000 */
[----:B------:R-:W-:Y:S01]  /*1a090*/  BPT.TRAP 0x1 ;  /* 0x000000040000795c */ /* 0x000fe20000300000 */
.L_x_343:
        /* <DEDUP_REMOVED lines=9> */
.L_x_413:
[----:B------:R-:W-:Y:S05]  /*1a130*/  @!P1 BRA `(.L_x_345) ;  /* 0x0000000000049947 */ /* 0x000fea0003800000 */
[----:B------:R-:W-:Y:S01]  /*1a140*/  BPT.TRAP 0x1 ;  /* 0x000000040000795c */ /* 0x000fe20000300000 */
.L_x_345:
        /* <DEDUP_REMOVED lines=9> */
.L_x_414:
[----:B------:R-:W-:Y:S05]  /*1a1e0*/  @!P1 BRA `(.L_x_347) ;  /* 0x0000000000049947 */ /* 0x000fea0003800000 */
[----:B------:R-:W-:Y:S01]  /*1a1f0*/  BPT.TRAP 0x1 ;  /* 0x000000040000795c */ /* 0x000fe20000300000 */
.L_x_347:
[----:B-1----:R-:W-:-:S04]  /*1a200*/  IADD3 R0, R5, 0x1, RZ ;  /* 0x0000000105007810 */ /* 0x002fc80007ffe0ff */
[----:B------:R-:W-:-:S04]  /*1a210*/  ISETP.NE.AND P0, PT, R0, 0x8, PT ;  /* 0x000000080000780c */ /* 0x000fc80003f05270 */
[----:B------:R-:W-:Y:S02]  /*1a220*/  SEL R3, RZ, 0x1, P0 ;  /* 0x00000001ff037807 */ /* 0x000fe40000000000 */
[----:B------:R-:W-:Y:S02]  /*1a230*/  SEL R5, R0, RZ, P0 ;  /* 0x000000ff00057207 */ /* 0x000fe40000000000 */
[----:B----4-:R-:W-:-:S03]  /*1a240*/  LOP3.LUT R7, R14, R3, RZ, 0x3c, !PT ;  /* 0x000000030e077212 */ /* 0x010fc600078e3cff */
[----:B------:R-:W-:Y:S01]  /*1a250*/  IMAD R3, R5, 0x8, R2 ;  /* 0x0000000805037824 */ /* 0x000fe200078e0202 */
[----:B------:R-:W-:-:S04]  /*1a260*/  SHF.L.U32 R0, R7, 0x1f, RZ ;  /* 0x0000001f07007819 */ /* 0x000fc800000006ff */
[----:B------:R-:W1:Y:S02]  /*1a270*/  SYNCS.PHASECHK.TRANS64.TRYWAIT P0, [R3+URZ+0x38440], R0 ;  /* 0x03844000030075a7 */ /* 0x000e64000800017f */
[----:B-1----:R-:W-:Y:S05]  /*1a280*/  @!P0 BRA `(.L_x_348) ;  /* 0x00000014007c8947 */ /* 0x002fea0003800000 */
.L_x_415:
[----:B------:R-:W-:Y:S05]  /*1a290*/  @!P1 BRA `(.L_x_349) ;  /* 0x0000000000049947 */ /* 0x000fea0003800000 */
[----:B------:R-:W-:Y:S01]  /*1a2a0*/  BPT.TRAP 0x1 ;  /* 0x000000040000795c */ /* 0x000fe20000300000 */
.L_x_349:
[----:B-1----:R-:W-:-:S04]  /*1a2b0*/  IADD3 R0, R5, 0x1, RZ ;  /* 0x0000000105007810 */ /* 0x002fc80007ffe0ff */
[----:B------:R-:W-:-:S04]  /*1a2c0*/  ISETP.NE.AND P0, PT, R0, 0x8, PT ;  /* 0x000000080000780c */ /* 0x000fc80003f05270 */
[----:B------:R-:W-:Y:S02]  /*1a2d0*/  SEL R4, RZ, 0x1, P0 ;  /* 0x00000001ff047807 */ /* 0x000fe40000000000 */
[----:B------:R-:W-:Y:S02]  /*1a2e0*/  SEL R3, R0, RZ, P0 ;  /* 0x000000ff00037207 */ /* 0x000fe40000000000 */
[----:B------:R-:W-:-:S03]  /*1a2f0*/  LOP3.LUT R0, R7, R4, RZ, 0x3c, !PT ;  /* 0x0000000407007212 */ /* 0x000fc600078e3cff */
[----:B------:R-:W-:Y:S01]  /*1a300*/  IMAD R3, R3, 0x8, R2 ;  /* 0x0000000803037824 */ /* 0x000fe200078e0202 */
[----:B------:R-:W-:-:S07]  /*1a310*/  SHF.L.U32 R0, R0, 0x1f, RZ ;  /* 0x0000001f00007819 */ /* 0x000fce00000006ff */
.L_x_350:
[----:B-1----:R1:W2:Y:S02]  /*1a320*/  SYNCS.PHASECHK.TRANS64.TRYWAIT P0, [R3+URZ+0x38440], R0 ;  /* 0x03844000030075a7 */ /* 0x0022a4000800017f */
[----:B--2---:R-:W-:Y:S05]  /*1a330*/  @!P0 NANOSLEEP.SYNCS 0x989680 ;  /* 0x009896800000895d */ /* 0x004fea0003900000 */
[----:B------:R-:W2:Y:S02]  /*1a340*/  @!P0 SYNCS.PHASECHK.TRANS64 P0, [R3+URZ+0x38440], R0 ;  /* 0x03844000030085a7 */ /* 0x000ea4000800007f */
[----:B--2---:R-:W-:Y:S05]  /*1a350*/  @P0 EXIT ;  /* 0x000000000000094d */ /* 0x004fea0003800000 */
[----:B------:R-:W-:Y:S05]  /*1a360*/  BRA `(.L_x_350) ;  /* 0xfffffffc00ec7947 */ /* 0x000fea000383ffff */
.L_x_33:
[----:B---3--:R-:W-:-:S04]  /*1a370*/  MOV R3, UR4 ;  /* 0x0000000400037c02 */ /* 0x008fc80008000f00 */
[----:B------:R3:W4:Y:S03]  /*1a380*/  SYNCS.PHASECHK.TRANS64.TRYWAIT P0, [R3+URZ+0x38480], R0 ;  /* 0x03848000030075a7 */ /* 0x000726000800017f */
[----:B----4-:R-:W-:Y:S05]  /*1a390*/  @!P0 NANOSLEEP.SYNCS 0x989680 ;  /* 0x009896800000895d */ /* 0x010fea0003900000 */
[----:B------:R-:W4:Y:S02]  /*1a3a0*/  @!P0 SYNCS.PHASECHK.TRANS64 P0, [R3+URZ+0x38480], R0 ;  /* 0x03848000030085a7 */ /* 0x000f24000800007f */
[----:B----4-:R-:W-:Y:S05]  /*1a3b0*/  @!P0 BRA `(.L_x_33) ;  /* 0xfffffffc00ec8947 */ /* 0x010fea000383ffff */
[----:B------:R-:W-:Y:S05]  /*1a3c0*/  BRA `(.L_x_32) ;  /* 0xfffffea0002c7947 */ /* 0x000fea000383ffff */
.L_x_38:
[----:B---3--:R-:W-:-:S04]  /*1a3d0*/  IMAD.U32 R7, RZ, RZ, UR4 ;  /* 0x00000004ff077e24 */ /* 0x008fc8000f8e00ff */
[----:B------:R3:W4:Y:S03]  /*1a3e0*/  SYNCS.PHASECHK.TRANS64.TRYWAIT P0, [R7+URZ+0x38480], R3 ;  /* 0x03848003070075a7 */ /* 0x000726000800017f */
[----:B----4-:R-:W-:Y:S05]  /*1a3f0*/  @!P0 NANOSLEEP.SYNCS 0x989680 ;  /* 0x009896800000895d */ /* 0x010fea0003900000 */
[----:B------:R-:W4:Y:S02]  /*1a400*/  @!P0 SYNCS.PHASECHK.TRANS64 P0, [R7+URZ+0x38480], R3 ;  /* 0x03848003070085a7 */ /* 0x000f24000800007f */
[----:B----4-:R-:W-:Y:S05]  /*1a410*/  @!P0 BRA `(.L_x_38) ;  /* 0xfffffffc00ec8947 */ /* 0x010fea000383ffff */
[----:B------:R-:W-:Y:S05]  /*1a420*/  BRA `(.L_x_37) ;  /* 0xfffffed8003c7947 */ /* 0x000fea000383ffff */
.L_x_55:
[----:B------:R-:W-:-:S07]  /*1a430*/  MOV R15, 0xffffffff ;  /* 0xffffffff000f7802 */ /* 0x000fce0000000f00 */
[----:B-123-5:R-:W-:Y:S05]  /*1a440*/  WARPSYNC.COLLECTIVE R15, `(.L_x_351) ;  /* 0x000000000f0c7348 */ /* 0x02efea0003c00000 */
[----:B------:R-:W-:Y:S02]  /*1a450*/  ELECT P6, UR62, PT ;  /* 0x00000000003e782f */ /* 0x000fe400038c0000 */
[----:B------:R-:W-:Y:S01]  /*1a460*/  MOV R14, UR62 ;  /* 0x0000003e000e7c02 */ /* 0x000fe20008000f00 */
[----:B-123-5:R-:W-:Y:S10]  /*1a470*/  ENDCOLLECTIVE ;  /* 0x000000000000791b */ /* 0x02eff40003800000 */
.L_x_351:
[----:B------:R-:W-:Y:S05]  /*1a480*/  BRA `(.L_x_352) ;  /* 0xffffff24003c7947 */ /* 0x000fea000383ffff */
.L_x_57:
[----:B-1----:R-:W-:-:S04]  /*1a490*/  IMAD.U32 R4, RZ, RZ, UR43 ;  /* 0x0000002bff047e24 */ /* 0x002fc8000f8e00ff */
[----:B------:R1:W3:Y:S03]  /*1a4a0*/  SYNCS.PHASECHK.TRANS64.TRYWAIT P2, [R4+URZ+0x384b0], R157 ;  /* 0x0384b09d040075a7 */ /* 0x0002e6000804017f */
[----:B---3--:R-:W-:Y:S05]  /*1a4b0*/  @!P2 NANOSLEEP.SYNCS 0x989680 ;  /* 0x009896800000a95d */ /* 0x008fea0003900000 */
[----:B------:R-:W3:Y:S02]  /*1a4c0*/  @!P2 SYNCS.PHASECHK.TRANS64 P2, [R4+URZ+0x384b0], R157 ;  /* 0x0384b09d0400a5a7 */ /* 0x000ee4000804007f */
[----:B---3--:R-:W-:Y:S05]  /*1a4d0*/  @!P2 BRA `(.L_x_57) ;  /* 0xfffffffc00eca947 */ /* 0x008fea000383ffff */
[----:B------:R-:W-:Y:S05]  /*1a4e0*/  BRA `(.L_x_353) ;  /* 0xffffff24004c7947 */ /* 0x000fea000383ffff */
.L_x_65:
[----:B-1----:R-:W-:-:S04]  /*1a4f0*/  MOV R12, UR43 ;  /* 0x0000002b000c7c02 */ /* 0x002fc80008000f00 */
[----:B------:R1:W2:Y:S03]  /*1a500*/  SYNCS.PHASECHK.TRANS64.TRYWAIT P3, [R12+URZ+0x384b8], R157 ;  /* 0x0384b89d0c0075a7 */ /* 0x0002a6000806017f */
[----:B--2---:R-:W-:Y:S05]  /*1a510*/  @!P3 NANOSLEEP.SYNCS 0x989680 ;  /* 0x009896800000b95d */ /* 0x004fea0003900000 */
[----:B------:R-:W2:Y:S02]  /*1a520*/  @!P3 SYNCS.PHASECHK.TRANS64 P3, [R12+URZ+0x384b8], R157 ;  /* 0x0384b89d0c00b5a7 */ /* 0x000ea4000806007f */
[----:B--2---:R-:W-:Y:S05]  /*1a530*/  @!P3 BRA `(.L_x_65) ;  /* 0xfffffffc00ecb947 */ /* 0x004fea000383ffff */
[----:B------:R-:W-:Y:S05]  /*1a540*/  BRA `(.L_x_354) ;  /* 0xffffff2c00287947 */ /* 0x000fea000383ffff */
.L_x_70:
[----:B-1----:R-:W-:-:S04]  /*1a550*/  IMAD.U32 R12, RZ, RZ, UR43 ;  /* 0x0000002bff0c7e24 */ /* 0x002fc8000f8e00ff */
[----:B------:R1:W2:Y:S03]  /*1a560*/  SYNCS.PHASECHK.TRANS64.TRYWAIT P3, [R12+URZ+0x384c0], R157 ;  /* 0x0384c09d0c0075a7 */ /* 0x0002a6000806017f */
[----:B--2---:R-:W-:Y:S05]  /*1a570*/  @!P3 NANOSLEEP.SYNCS 0x989680 ;  /* 0x009896800000b95d */ /* 0x004fea0003900000 */
[----:B------:R-:W2:Y:S02]  /*1a580*/  @!P3 SYNCS.PHASECHK.TRANS64 P3, [R12+URZ+0x384c0], R157 ;  /* 0x0384c09d0c00b5a7 */ /* 0x000ea4000806007f */
[----:B--2---:R-:W-:Y:S05]  /*1a590*/  @!P3 BRA `(.L_x_70) ;  /* 0xfffffffc00ecb947 */ /* 0x004fea000383ffff */
[----:B------:R-:W-:Y:S05]  /*1a5a0*/  BRA `(.L_x_355) ;  /* 0xffffff3000847947 */ /* 0x000fea000383ffff */
.L_x_75:
[----:B-1----:R-:W-:-:S04]  /*1a5b0*/  MOV R12, UR43 ;  /* 0x0000002b000c7c02 */ /* 0x002fc80008000f00 */
[----:B------:R1:W2:Y:S03]  /*1a5c0*/  SYNCS.PHASECHK.TRANS64.TRYWAIT P3, [R12+URZ+0x384c8], R157 ;  /* 0x0384c89d0c0075a7 */ /* 0x0002a6000806017f */
[----:B--2---:R-:W-:Y:S05]  /*1a5d0*/  @!P3 NANOSLEEP.SYNCS 0x989680 ;  /* 0x009896800000b95d */ /* 0x004fea0003900000 */
[----:B------:R-:W2:Y:S02]  /*1a5e0*/  @!P3 SYNCS.PHASECHK.TRANS64 P3, [R12+URZ+0x384c8], R157 ;  /* 0x0384c89d0c00b5a7 */ /* 0x000ea4000806007f */
[----:B--2---:R-:W-:Y:S05]  /*1a5f0*/  @!P3 BRA `(.L_x_75) ;  /* 0xfffffffc00ecb947 */ /* 0x004fea000383ffff */
[----:B------:R-:W-:Y:S05]  /*1a600*/  BRA `(.L_x_356) ;  /* 0xffffff38002c7947 */ /* 0x000fea000383ffff */
.L_x_80:
[----:B-1----:R-:W-:-:S04]  /*1a610*/  IMAD.U32 R13, RZ, RZ, UR43 ;  /* 0x0000002bff0d7e24 */ /* 0x002fc8000f8e00ff */
[----:B------:R1:W2:Y:S03]  /*1a620*/  SYNCS.PHASECHK.TRANS64.TRYWAIT P3, [R13+URZ+0x384b0], R20 ;  /* 0x0384b0140d0075a7 */ /* 0x0002a6000806017f */
[----:B--2---:R-:W-:Y:S05]  /*1a630*/  @!P3 NANOSLEEP.SYNCS 0x989680 ;  /* 0x009896800000b95d */ /* 0x004fea0003900000 */
[----:B------:R-:W2:Y:S02]  /*1a640*/  @!P3 SYNCS.PHASECHK.TRANS64 P3, [R13+URZ+0x384b0], R20 ;  /* 0x0384b0140d00b5a7 */ /* 0x000ea4000806007f */
[----:B--2---:R-:W-:Y:S05]  /*1a650*/  @!P3 BRA `(.L_x_80) ;  /* 0xfffffffc00ecb947 */ /* 0x004fea000383ffff */
[----:B------:R-:W-:Y:S05]  /*1a660*/  BRA `(.L_x_357) ;  /* 0xffffff3c009c7947 */ /* 0x000fea000383ffff */
.L_x_85:
[----:B-1----:R-:W-:-:S04]  /*1a670*/  MOV R13, UR43 ;  /* 0x0000002b000d7c02 */ /* 0x002fc80008000f00 */
[----:B------:R1:W2:Y:S03]  /*1a680*/  SYNCS.PHASECHK.TRANS64.TRYWAIT P3, [R13+URZ+0x384b8], R20 ;  /* 0x0384b8140d0075a7 */ /* 0x0002a6000806017f */
[----:B--2---:R-:W-:Y:S05]  /*1a690*/  @!P3 NANOSLEEP.SYNCS 0x989680 ;  /* 0x009896800000b95d */ /* 0x004fea0003900000 */
[----:B------:R-:W2:Y:S02]  /*1a6a0*/  @!P3 SYNCS.PHASECHK.TRANS64 P3, [R13+URZ+0x384b8], R20 ;  /* 0x0384b8140d00b5a7 */ /* 0x000ea4000806007f */
[----:B--2---:R-:W-:Y:S05]  /*1a6b0*/  @!P3 BRA `(.L_x_85) ;  /* 0xfffffffc00ecb947 */ /* 0x004fea000383ffff */
[----:B------:R-:W-:Y:S05]  /*1a6c0*/  BRA `(.L_x_358) ;  /* 0xffffff4400447947 */ /* 0x000fea000383ffff */
.L_x_90:
[----:B-1----:R-:W-:-:S04]  /*1a6d0*/  IMAD.U32 R13, RZ, RZ, UR43 ;  /* 0x0000002bff0d7e24 */ /* 0x002fc8000f8e00ff */
[----:B------:R1:W2:Y:S03]  /*1a6e0*/  SYNCS.PHASECHK.TRANS64.TRYWAIT P3, [R13+URZ+0x384c0], R20 ;  /* 0x0384c0140d0075a7 */ /* 0x0002a6000806017f */
[----:B--2---:R-:W-:Y:S05]  /*1a6f0*/  @!P3 NANOSLEEP.SYNCS 0x989680 ;  /* 0x009896800000b95d */ /* 0x004fea0003900000 */
[----:B------:R-:W2:Y:S02]  /*1a700*/  @!P3 SYNCS.PHASECHK.TRANS64 P3, [R13+URZ+0x384c0], R20 ;  /* 0x0384c0140d00b5a7 */ /* 0x000ea4000806007f */
[----:B--2---:R-:W-:Y:S05]  /*1a710*/  @!P3 BRA `(.L_x_90) ;  /* 0xfffffffc00ecb947 */ /* 0x004fea000383ffff */
[----:B------:R-:W-:Y:S05]  /*1a720*/  BRA `(.L_x_359) ;  /* 0xffffff4800ac7947 */ /* 0x000fea000383ffff */
.L_x_95:
[----:B-1----:R-:W-:-:S04]  /*1a730*/  MOV R13, UR43 ;  /* 0x0000002b000d7c02 */ /* 0x002fc80008000f00 */
[----:B------:R1:W2:Y:S03]  /*1a740*/  SYNCS.PHASECHK.TRANS64.TRYWAIT P3, [R13+URZ+0x384c8], R20 ;  /* 0x0384c8140d0075a7 */ /* 0x0002a6000806017f */
[----:B--2---:R-:W-:Y:S05]  /*1a750*/  @!P3 NANOSLEEP.SYNCS 0x989680 ;  /* 0x009896800000b95d */ /* 0x004fea0003900000 */
[----:B------:R-:W2:Y:S02]  /*1a760*/  @!P3 SYNCS.PHASECHK.TRANS64 P3, [R13+URZ+0x384c8], R20 ;  /* 0x0384c8140d00b5a7 */ /* 0x000ea4000806007f */
[----:B--2---:R-:W-:Y:S05]  /*1a770*/  @!P3 BRA `(.L_x_95) ;  /* 0xfffffffc00ecb947 */ /* 0x004fea000383ffff */
[----:B------:R-:W-:Y:S05]  /*1a780*/  BRA `(.L_x_360) ;  /* 0xffffff5000547947 */ /* 0x000fea000383ffff */
.L_x_100:
[----:B-1----:R-:W-:-:S04]  /*1a790*/  IMAD.U32 R12, RZ, RZ, UR43 ;  /* 0x0000002bff0c7e24 */ /* 0x002fc8000f8e00ff */
[----:B------:R1:W2:Y:S03]  /*1a7a0*/  SYNCS.PHASECHK.TRANS64.TRYWAIT P3, [R12+URZ+0x384b0], R157 ;  /* 0x0384b09d0c0075a7 */ /* 0x0002a6000806017f */
[----:B--2---:R-:W-:Y:S05]  /*1a7b0*/  @!P3 NANOSLEEP.SYNCS 0x989680 ;  /* 0x009896800000b95d */ /* 0x004fea0003900000 */
[----:B------:R-:W2:Y:S02]  /*1a7c0*/  @!P3 SYNCS.PHASECHK.TRANS64 P3, [R12+URZ+0x384b0], R157 ;  /* 0x0384b09d0c00b5a7 */ /* 0x000ea4000806007f */
[----:B--2---:R-:W-:Y:S05]  /*1a7d0*/  @!P3 BRA `(.L_x_100) ;  /* 0xfffffffc00ecb947 */ /* 0x004fea000383ffff */
[----:B------:R-:W-:Y:S05]  /*1a7e0*/  BRA `(.L_x_361) ;  /* 0xffffff5400bc7947 */ /* 0x000fea000383ffff */
.L_x_105:
[----:B-1----:R-:W-:-:S04]  /*1a7f0*/  MOV R12, UR43 ;  /* 0x0000002b000c7c02 */ /* 0x002fc80008000f00 */
[----:B------:R1:W2:Y:S03]  /*1a800*/  SYNCS.PHASECHK.TRANS64.TRYWAIT P3, [R12+URZ+0x384b8], R157 ;  /* 0x0384b89d0c0075a7 */ /* 0x0002a6000806017f */
[----:B--2---:R-:W-:Y:S05]  /*1a810*/  @!P3 NANOSLEEP.SYNCS 0x989680 ;  /* 0x009896800000b95d */ /* 0x004fea0003900000 */
[----:B------:R-:W2:Y:S02]  /*1a820*/  @!P3 SYNCS.PHASECHK.TRANS64 P3, [R12+URZ+0x384b8], R157 ;  /* 0x0384b89d0c00b5a7 */ /* 0x000ea4000806007f */
[----:B--2---:R-:W-:Y:S05]  /*1a830*/  @!P3 BRA `(.L_x_105) ;  /* 0xfffffffc00ecb947 */ /* 0x004fea000383ffff */
[----:B------:R-:W-:Y:S05]  /*1a840*/  BRA `(.L_x_362) ;  /* 0xffffff5c00647947 */ /* 0x000fea000383ffff */
.L_x_110:
[----:B-1----:R-:W-:-:S04]  /*1a850*/  IMAD.U32 R12, RZ, RZ, UR43 ;  /* 0x0000002bff0c7e24 */ /* 0x002fc8000f8e00ff */
[----:B------:R1:W2:Y:S03]  /*1a860*/  SYNCS.PHASECHK.TRANS64.TRYWAIT P3, [R12+URZ+0x384c0], R157 ;  /* 0x0384c09d0c0075a7 */ /* 0x0002a6000806017f */
[----:B--2---:R-:W-:Y:S05]  /*1a870*/  @!P3 NANOSLEEP.SYNCS 0x989680 ;  /* 0x009896800000b95d */ /* 0x004fea0003900000 */
[----:B------:R-:W2:Y:S02]  /*1a880*/  @!P3 SYNCS.PHASECHK.TRANS64 P3, [R12+URZ+0x384c0], R157 ;  /* 0x0384c09d0c00b5a7 */ /* 0x000ea4000806007f */
[----:B--2---:R-:W-:Y:S05]  /*1a890*/  @!P3 BRA `(.L_x_110) ;  /* 0xfffffffc00ecb947 */ /* 0x004fea000383ffff */
[----:B------:R-:W-:Y:S05]  /*1a8a0*/  BRA `(.L_x_363) ;  /* 0xffffff6000cc7947 */ /* 0x000fea000383ffff */
.L_x_115:
[----:B-1----:R-:W-:-:S04]  /*1a8b0*/  MOV R12, UR43 ;  /* 0x0000002b000c7c02 */ /* 0x002fc80008000f00 */
[----:B------:R1:W2:Y:S03]  /*1a8c0*/  SYNCS.PHASECHK.TRANS64.TRYWAIT P3, [R12+URZ+0x384c8], R157 ;  /* 0x0384c89d0c0075a7 */ /* 0x0002a6000806017f */
[----:B--2---:R-:W-:Y:S05]  /*1a8d0*/  @!P3 NANOSLEEP.SYNCS 0x989680 ;  /* 0x009896800000b95d */ /* 0x004fea0003900000 */
[----:B------:R-:W2:Y:S02]  /*1a8e0*/  @!P3 SYNCS.PHASECHK.TRANS64 P3, [R12+URZ+0x384c8], R157 ;  /* 0x0384c89d0c00b5a7 */ /* 0x000ea4000806007f */
[----:B--2---:R-:W-:Y:S05]  /*1a8f0*/  @!P3 BRA `(.L_x_115) ;  /* 0xfffffffc00ecb947 */ /* 0x004fea000383ffff */
[----:B------:R-:W-:Y:S05]  /*1a900*/  BRA `(.L_x_364) ;  /* 0xffffff6800747947 */ /* 0x000fea000383ffff */
.L_x_120:
[----:B-1----:R-:W-:-:S04]  /*1a910*/  IMAD.U32 R13, RZ, RZ, UR43 ;  /* 0x0000002bff0d7e24 */ /* 0x002fc8000f8e00ff */
[----:B------:R1:W2:Y:S03]  /*1a920*/  SYNCS.PHASECHK.TRANS64.TRYWAIT P3, [R13+URZ+0x384b0], R20 ;  /* 0x0384b0140d0075a7 */ /* 0x0002a6000806017f */
[----:B--2---:R-:W-:Y:S05]  /*1a930*/  @!P3 NANOSLEEP.SYNCS 0x989680 ;  /* 0x009896800000b95d */ /* 0x004fea0003900000 */
[----:B------:R-:W2:Y:S02]  /*1a940*/  @!P3 SYNCS.PHASECHK.TRANS64 P3, [R13+URZ+0x384b0], R20 ;  /* 0x0384b0140d00b5a7 */ /* 0x000ea4000806007f */
[----:B--2---:R-:W-:Y:S05]  /*1a950*/  @!P3 BRA `(.L_x_120) ;  /* 0xfffffffc00ecb947 */ /* 0x004fea000383ffff */
[----:B------:R-:W-:Y:S05]  /*1a960*/  BRA `(.L_x_365) ;  /* 0xffffff6c00dc7947 */ /* 0x000fea000383ffff */
.L_x_125:
[----:B-1----:R-:W-:-:S04]  /*1a970*/  MOV R13, UR43 ;  /* 0x0000002b000d7c02 */ /* 0x002fc80008000f00 */
[----:B------:R1:W2:Y:S03]  /*1a980*/  SYNCS.PHASECHK.TRANS64.TRYWAIT P3, [R13+URZ+0x384b8], R20 ;  /* 0x0384b8140d0075a7 */ /* 0x0002a6000806017f */
[----:B--2---:R-:W-:Y:S05]  /*1a990*/  @!P3 NANOSLEEP.SYNCS 0x989680 ;  /* 0x009896800000b95d */ /* 0x004fea0003900000 */
[----:B------:R-:W2:Y:S02]  /*1a9a0*/  @!P3 SYNCS.PHASECHK.TRANS64 P3, [R13+URZ+0x384b8], R20 ;  /* 0x0384b8140d00b5a7 */ /* 0x000ea4000806007f */
[----:B--2---:R-:W-:Y:S05]  /*1a9b0*/  @!P3 BRA `(.L_x_125) ;  /* 0xfffffffc00ecb947 */ /* 0x004fea000383ffff */
[----:B------:R-:W-:Y:S05]  /*1a9c0*/  BRA `(.L_x_366) ;  /* 0xffffff7400847947 */ /* 0x000fea000383ffff */
.L_x_130:
[----:B-1----:R-:W-:-:S04]  /*1a9d0*/  IMAD.U32 R13, RZ, RZ, UR43 ;  /* 0x0000002bff0d7e24 */ /* 0x002fc8000f8e00ff */
[----:B------:R1:W2:Y:S03]  /*1a9e0*/  SYNCS.PHASECHK.TRANS64.TRYWAIT P3, [R13+URZ+0x384c0], R20 ;  /* 0x0384c0140d0075a7 */ /* 0x0002a6000806017f */
[----:B--2---:R-:W-:Y:S05]  /*1a9f0*/  @!P3 NANOSLEEP.SYNCS 0x989680 ;  /* 0x009896800000b95d */ /* 0x004fea0003900000 */
[----:B------:R-:W2:Y:S02]  /*1aa00*/  @!P3 SYNCS.PHASECHK.TRANS64 P3, [R13+URZ+0x384c0], R20 ;  /* 0x0384c0140d00b5a7 */ /* 0x000ea4000806007f */
[----:B--2---:R-:W-:Y:S05]  /*1aa10*/  @!P3 BRA `(.L_x_130) ;  /* 0xfffffffc00ecb947 */ /* 0x004fea000383ffff */
[----:B------:R-:W-:Y:S05]  /*1aa20*/  BRA `(.L_x_367) ;  /* 0xffffff7800ec7947 */ /* 0x000fea000383ffff */
.L_x_135:
[----:B-1----:R-:W-:-:S04]  /*1aa30*/  MOV R13, UR43 ;  /* 0x0000002b000d7c02 */ /* 0x002fc80008000f00 */
[----:B------:R1:W2:Y:S03]  /*1aa40*/  SYNCS.PHASECHK.TRANS64.TRYWAIT P3, [R13+URZ+0x384c8], R20 ;  /* 0x0384c8140d0075a7 */ /* 0x0002a6000806017f */
[----:B--2---:R-:W-:Y:S05]  /*1aa50*/  @!P3 NANOSLEEP.SYNCS 0x989680 ;  /* 0x009896800000b95d */ /* 0x004fea0003900000 */
[----:B------:R-:W2:Y:S02]  /*1aa60*/  @!P3 SYNCS.PHASECHK.TRANS64 P3, [R13+URZ+0x384c8], R20 ;  /* 0x0384c8140d00b5a7 */ /* 0x000ea4000806007f */
[----:B--2---:R-:W-:Y:S05]  /*1aa70*/  @!P3 BRA `(.L_x_135) ;  /* 0xfffffffc00ecb947 */ /* 0x004fea000383ffff */
[----:B------:R-:W-:Y:S05]  /*1aa80*/  BRA `(.L_x_368) ;  /* 0xffffff8000947947 */ /* 0x000fea000383ffff */
.L_x_142:
[----:B-1----:R-:W-:-:S04]  /*1aa90*/  IMAD.U32 R3, RZ, RZ, UR4 ;  /* 0x00000004ff037e24 */ /* 0x002fc8000f8e00ff */
[----:B------:R1:W2:Y:S03]  /*1aaa0*/  SYNCS.PHASECHK.TRANS64.TRYWAIT P0, [R3+URZ+0x38400], R0 ;  /* 0x03840000030075a7 */ /* 0x0002a6000800017f */
[----:B--2---:R-:W-:Y:S05]  /*1aab0*/  @!P0 NANOSLEEP.SYNCS 0x989680 ;  /* 0x009896800000895d */ /* 0x004fea0003900000 */
[----:B------:R-:W2:Y:S02]  /*1aac0*/  @!P0 SYNCS.PHASECHK.TRANS64 P0, [R3+URZ+0x38400], R0 ;  /* 0x03840000030085a7 */ /* 0x000ea4000800007f */
[----:B--2---:R-:W-:Y:S05]  /*1aad0*/  @!P0 BRA `(.L_x_142) ;  /* 0xfffffffc00ec8947 */ /* 0x004fea000383ffff */
[----:B------:R-:W-:Y:S05]  /*1aae0*/  BRA `(.L_x_369) ;  /* 0xffffff8800247947 */ /* 0x000fea000383ffff */
.L_x_160:
[----:B-1----:R-:W-:-:S04]  /*1aaf0*/  MOV R3, UR35 ;  /* 0x0000002300037c02 */ /* 0x002fc80008000f00 */
[----:B------:R1:W2:Y:S03]  /*1ab00*/  SYNCS.PHASECHK.TRANS64.TRYWAIT P0, [R3+URZ+0x384f8], R0 ;  /* 0x0384f800030075a7 */ /* 0x0002a6000800017f */
[----:B--2---:R-:W-:Y:S05]  /*1ab10*/  @!P0 NANOSLEEP.SYNCS 0x989680 ;  /* 0x009896800000895d */ /* 0x004fea0003900000 */
[----:B------:R-:W2:Y:S02]  /*1ab20*/  @!P0 SYNCS.PHASECHK.TRANS64 P0, [R3+URZ+0x384f8], R0 ;  /* 0x0384f800030085a7 */ /* 0x000ea4000800007f */
[----:B--2---:R-:W-:Y:S05]  /*1ab30*/  @!P0 BRA `(.L_x_160) ;  /* 0xfffffffc00ec8947 */ /* 0x004fea000383ffff */
[----:B------:R-:W-:Y:S05]  /*1ab40*/  BRA `(.L_x_370) ;  /* 0xffffff94008c7947 */ /* 0x000fea000383ffff */
.L_x_162:
[----:B-1----:R-:W-:-:S04]  /*1ab50*/  IMAD.U32 R3, RZ, RZ, UR8 ;  /* 0x00000008ff037e24 */ /* 0x002fc8000f8e00ff */
[----:B------:R1:W2:Y:S03]  /*1ab60*/  SYNCS.PHASECHK.TRANS64.TRYWAIT P0, [R3+URZ+0x38400], R0 ;  /* 0x03840000030075a7 */ /* 0x0002a6000800017f */
[----:B--2---:R-:W-:Y:S05]  /*1ab70*/  @!P0 NANOSLEEP.SYNCS 0x989680 ;  /* 0x009896800000895d */ /* 0x004fea0003900000 */
[----:B------:R-:W2:Y:S02]  /*1ab80*/  @!P0 SYNCS.PHASECHK.TRANS64 P0, [R3+URZ+0x38400], R0 ;  /* 0x03840000030085a7 */ /* 0x000ea4000800007f */
[----:B--2---:R-:W-:Y:S05]  /*1ab90*/  @!P0 BRA `(.L_x_162) ;  /* 0xfffffffc00ec8947 */ /* 0x004fea000383ffff */
[----:B------:R-:W-:Y:S05]  /*1aba0*/  BRA `(.L_x_371) ;  /* 0xffffff9400ac7947 */ /* 0x000fea000383ffff */
.L_x_168:
[----:B-1----:R-:W-:-:S04]  /*1abb0*/  MOV R3, UR35 ;  /* 0x0000002300037c02 */ /* 0x002fc80008000f00 */
[----:B------:R1:W3:Y:S03]  /*1abc0*/  SYNCS.PHASECHK.TRANS64.TRYWAIT P1, [R3+URZ+0x384d0], R0 ;  /* 0x0384d000030075a7 */ /* 0x0002e6000802017f */
[----:B---3--:R-:W-:Y:S05]  /*1abd0*/  @!P1 NANOSLEEP.SYNCS 0x989680 ;  /* 0x009896800000995d */ /* 0x008fea0003900000 */
[----:B------:R-:W3:Y:S02]  /*1abe0*/  @!P1 SYNCS.PHASECHK.TRANS64 P1, [R3+URZ+0x384d0], R0 ;  /* 0x0384d000030095a7 */ /* 0x000ee4000802007f */
[----:B---3--:R-:W-:Y:S05]  /*1abf0*/  @!P1 BRA `(.L_x_168) ;  /* 0xfffffffc00ec9947 */ /* 0x008fea000383ffff */
[----:B------:R-:W-:Y:S05]  /*1ac00*/  BRA `(.L_x_372) ;  /* 0xffffff98005c7947 */ /* 0x000fea000383ffff */
.L_x_174:
[----:B-1----:R-:W-:-:S04]  /*1ac10*/  IMAD.U32 R3, RZ, RZ, UR35 ;  /* 0x00000023ff037e24 */ /* 0x002fc8000f8e00ff */
[----:B------:R1:W4:Y:S03]  /*1ac20*/  SYNCS.PHASECHK.TRANS64.TRYWAIT P1, [R3+URZ+0x384d8], R0 ;  /* 0x0384d800030075a7 */ /* 0x000326000802017f */
[----:B----4-:R-:W-:Y:S05]  /*1ac30*/  @!P1 NANOSLEEP.SYNCS 0x989680 ;  /* 0x009896800000995d */ /* 0x010fea0003900000 */
[----:B------:R-:W4:Y:S02]  /*1ac40*/  @!P1 SYNCS.PHASECHK.TRANS64 P1, [R3+URZ+0x384d8], R0 ;  /* 0x0384d800030095a7 */ /* 0x000f24000802007f */
[----:B----4-:R-:W-:Y:S05]  /*1ac50*/  @!P1 BRA `(.L_x_174) ;  /* 0xfffffffc00ec9947 */ /* 0x010fea000383ffff */
[----:B------:R-:W-:Y:S05]  /*1ac60*/  BRA `(.L_x_373) ;  /* 0xffffff9800ac7947 */ /* 0x000fea000383ffff */
.L_x_180:
[----:B-1----:R-:W-:-:S04]  /*1ac70*/  MOV R3, UR35 ;  /* 0x0000002300037c02 */ /* 0x002fc80008000f00 */
[----:B------:R1:W1:Y:S03]  /*1ac80*/  SYNCS.PHASECHK.TRANS64.TRYWAIT P1, [R3+URZ+0x384e0], R0 ;  /* 0x0384e000030075a7 */ /* 0x000266000802017f */
[----:B-1----:R-:W-:Y:S05]  /*1ac90*/  @!P1 NANOSLEEP.SYNCS 0x989680 ;  /* 0x009896800000995d */ /* 0x002fea0003900000 */
[----:B------:R-:W1:Y:S02]  /*1aca0*/  @!P1 SYNCS.PHASECHK.TRANS64 P1, [R3+URZ+0x384e0], R0 ;  /* 0x0384e000030095a7 */ /* 0x000e64000802007f */
[----:B-1----:R-:W-:Y:S05]  /*1acb0*/  @!P1 BRA `(.L_x_180) ;  /* 0xfffffffc00ec9947 */ /* 0x002fea000383ffff */
[----:B------:R-:W-:Y:S05]  /*1acc0*/  BRA `(.L_x_374) ;  /* 0xffffff9c00087947 */ /* 0x000fea000383ffff */
.L_x_186:
[----:B-1----:R-:W-:-:S04]  /*1acd0*/  IMAD.U32 R3, RZ, RZ, UR35 ;  /* 0x00000023ff037e24 */ /* 0x002fc8000f8e00ff */
[----:B------:R1:W1:Y:S03]  /*1ace0*/  SYNCS.PHASECHK.TRANS64.TRYWAIT P1, [R3+URZ+0x384e8], R0 ;  /* 0x0384e800030075a7 */ /* 0x000266000802017f */
[----:B-1----:R-:W-:Y:S05]  /*1acf0*/  @!P1 NANOSLEEP.SYNCS 0x989680 ;  /* 0x009896800000995d */ /* 0x002fea0003900000 */
[----:B------:R-:W1:Y:S02]  /*1ad00*/  @!P1 SYNCS.PHASECHK.TRANS64 P1, [R3+URZ+0x384e8], R0 ;  /* 0x0384e800030095a7 */ /* 0x000e64000802007f */
[----:B-1----:R-:W-:Y:S05]  /*1ad10*/  @!P1 BRA `(.L_x_186) ;  /* 0xfffffffc00ec9947 */ /* 0x002fea000383ffff */
[----:B------:R-:W-:Y:S05]  /*1ad20*/  BRA `(.L_x_375) ;  /* 0xffffff9c005c7947 */ /* 0x000fea000383ffff */
.L_x_192:
[----:B-1----:R-:W-:-:S04]  /*1ad30*/  MOV R3, UR35 ;  /* 0x0000002300037c02 */ /* 0x002fc80008000f00 */
[----:B------:R1:W3:Y:S03]  /*1ad40*/  SYNCS.PHASECHK.TRANS64.TRYWAIT P1, [R3+URZ+0x384d0], R2 ;  /* 0x0384d002030075a7 */ /* 0x0002e6000802017f */
[----:B---3--:R-:W-:Y:S05]  /*1ad50*/  @!P1 NANOSLEEP.SYNCS 0x989680 ;  /* 0x009896800000995d */ /* 0x008fea0003900000 */
[----:B------:R-:W3:Y:S02]  /*1ad60*/  @!P1 SYNCS.PHASECHK.TRANS64 P1, [R3+URZ+0x384d0], R2 ;  /* 0x0384d002030095a7 */ /* 0x000ee4000802007f */
[----:B---3--:R-:W-:Y:S05]  /*1ad70*/  @!P1 BRA `(.L_x_192) ;  /* 0xfffffffc00ec9947 */ /* 0x008fea000383ffff */
[----:B------:R-:W-:Y:S05]  /*1ad80*/  BRA `(.L_x_376) ;  /* 0xffffff9c00b87947 */ /* 0x000fea000383ffff */
.L_x_198:
[----:B-1-3--:R-:W-:-:S04]  /*1ad90*/  IMAD.U32 R3, RZ, RZ, UR35 ;  /* 0x00000023ff037e24 */ /* 0x00afc8000f8e00ff */
[----:B------:R1:W3:Y:S03]  /*1ada0*/  SYNCS.PHASECHK.TRANS64.TRYWAIT P1, [R3+URZ+0x384d8], R2 ;  /* 0x0384d802030075a7 */ /* 0x0002e6000802017f */
[----:B---3--:R-:W-:Y:S05]  /*1adb0*/  @!P1 NANOSLEEP.SYNCS 0x989680 ;  /* 0x009896800000995d */ /* 0x008fea0003900000 */
[----:B------:R-:W3:Y:S02]  /*1adc0*/  @!P1 SYNCS.PHASECHK.TRANS64 P1, [R3+URZ+0x384d8], R2 ;  /* 0x0384d802030095a7 */ /* 0x000ee4000802007f */
[----:B---3--:R-:W-:Y:S05]  /*1add0*/  @!P1 BRA `(.L_x_198) ;  /* 0xfffffffc00ec9947 */ /* 0x008fea000383ffff */
[----:B------:R-:W-:Y:S05]  /*1ade0*/  BRA `(.L_x_377) ;  /* 0xffffffa000007947 */ /* 0x000fea000383ffff */
.L_x_204:
[----:B-1-34-:R-:W-:-:S04]  /*1adf0*/  MOV R3, UR35 ;  /* 0x0000002300037c02 */ /* 0x01afc80008000f00 */
[----:B------:R1:W3:Y:S03]  /*1ae00*/  SYNCS.PHASECHK.TRANS64.TRYWAIT P1, [R3+URZ+0x384e0], R2 ;  /* 0x0384e002030075a7 */ /* 0x0002e6000802017f */
[----:B---3--:R-:W-:Y:S05]  /*1ae10*/  @!P1 NANOSLEEP.SYNCS 0x989680 ;  /* 0x009896800000995d */ /* 0x008fea0003900000 */
[----:B------:R-:W3:Y:S02]  /*1ae20*/  @!P1 SYNCS.PHASECHK.TRANS64 P1, [R3+URZ+0x384e0], R2 ;  /* 0x0384e002030095a7 */ /* 0x000ee4000802007f */
[----:B---3--:R-:W-:Y:S05]  /*1ae30*/  @!P1 BRA `(.L_x_204) ;  /* 0xfffffffc00ec9947 */ /* 0x008fea000383ffff */
[----:B------:R-:W-:Y:S05]  /*1ae40*/  BRA `(.L_x_378) ;  /* 0xffffffa000507947 */ /* 0x000fea000383ffff */
.L_x_210:
[----:B-1-34-:R-:W-:-:S04]  /*1ae50*/  IMAD.U32 R3, RZ, RZ, UR35 ;  /* 0x00000023ff037e24 */ /* 0x01afc8000f8e00ff */
[----:B------:R1:W3:Y:S03]  /*1ae60*/  SYNCS.PHASECHK.TRANS64.TRYWAIT P1, [R3+URZ+0x384e8], R2 ;  /* 0x0384e802030075a7 */ /* 0x0002e6000802017f */
[----:B---3--:R-:W-:Y:S05]  /*1ae70*/  @!P1 NANOSLEEP.SYNCS 0x989680 ;  /* 0x009896800000995d */ /* 0x008fea0003900000 */
[----:B------:R-:W3:Y:S02]  /*1ae80*/  @!P1 SYNCS.PHASECHK.TRANS64 P1, [R3+URZ+0x384e8], R2 ;  /* 0x0384e802030095a7 */ /* 0x000ee4000802007f */
[----:B---3--:R-:W-:Y:S05]  /*1ae90*/  @!P1 BRA `(.L_x_210) ;  /* 0xfffffffc00ec9947 */ /* 0x008fea000383ffff */
[----:B------:R-:W-:Y:S05]  /*1aea0*/  BRA `(.L_x_379) ;  /* 0xffffffa000987947 */ /* 0x000fea000383ffff */
.L_x_216:
[----:B-1-34-:R-:W-:-:S04]  /*1aeb0*/  MOV R3, UR35 ;  /* 0x0000002300037c02 */ /* 0x01afc80008000f00 */
[----:B------:R1:W3:Y:S03]  /*1aec0*/  SYNCS.PHASECHK.TRANS64.TRYWAIT P1, [R3+URZ+0x384d0], R0 ;  /* 0x0384d000030075a7 */ /* 0x0002e6000802017f */
[----:B---3--:R-:W-:Y:S05]  /*1aed0*/  @!P1 NANOSLEEP.SYNCS 0x989680 ;  /* 0x009896800000995d */ /* 0x008fea0003900000 */
[----:B------:R-:W3:Y:S02]  /*1aee0*/  @!P1 SYNCS.PHASECHK.TRANS64 P1, [R3+URZ+0x384d0], R0 ;  /* 0x0384d000030095a7 */ /* 0x000ee4000802007f */
[----:B---3--:R-:W-:Y:S05]  /*1aef0*/  @!P1 BRA `(.L_x_216) ;  /* 0xfffffffc00ec9947 */ /* 0x008fea000383ffff */
[----:B------:R-:W-:Y:S05]  /*1af00*/  BRA `(.L_x_380) ;  /* 0xffffffa000e87947 */ /* 0x000fea000383ffff */
.L_x_222:
[----:B-1-34-:R-:W-:-:S04]  /*1af10*/  IMAD.U32 R3, RZ, RZ, UR35 ;  /* 0x00000023ff037e24 */ /* 0x01afc8000f8e00ff */
[----:B------:R1:W3:Y:S03]  /*1af20*/  SYNCS.PHASECHK.TRANS64.TRYWAIT P1, [R3+URZ+0x384d8], R0 ;  /* 0x0384d800030075a7 */ /* 0x0002e6000802017f */
[----:B---3--:R-:W-:Y:S05]  /*1af30*/  @!P1 NANOSLEEP.SYNCS 0x989680 ;  /* 0x009896800000995d */ /* 0x008fea0003900000 */
[----:B------:R-:W3:Y:S02]  /*1af40*/  @!P1 SYNCS.PHASECHK.TRANS64 P1, [R3+URZ+0x384d8], R0 ;  /* 0x0384d800030095a7 */ /* 0x000ee4000802007f */
[----:B---3--:R-:W-:Y:S05]  /*1af50*/  @!P1 BRA `(.L_x_222) ;  /* 0xfffffffc00ec9947 */ /* 0x008fea000383ffff */
[----:B------:R-:W-:Y:S05]  /*1af60*/  BRA `(.L_x_381) ;  /* 0xffffffa400307947 */ /* 0x000fea000383ffff */
.L_x_228:
[----:B-1-34-:R-:W-:-:S04]  /*1af70*/  MOV R3, UR35 ;  /* 0x0000002300037c02 */ /* 0x01afc80008000f00 */
[----:B------:R1:W3:Y:S03]  /*1af80*/  SYNCS.PHASECHK.TRANS64.TRYWAIT P1, [R3+URZ+0x384e0], R0 ;  /* 0x0384e000030075a7 */ /* 0x0002e6000802017f */
[----:B---3--:R-:W-:Y:S05]  /*1af90*/  @!P1 NANOSLEEP.SYNCS 0x989680 ;  /* 0x009896800000995d */ /* 0x008fea0003900000 */
[----:B------:R-:W3:Y:S02]  /*1afa0*/  @!P1 SYNCS.PHASECHK.TRANS64 P1, [R3+URZ+0x384e0], R0 ;  /* 0x0384e000030095a7 */ /* 0x000ee4000802007f */
[----:B---3--:R-:W-:Y:S05]  /*1afb0*/  @!P1 BRA `(.L_x_228) ;  /* 0xfffffffc00ec9947 */ /* 0x008fea000383ffff */
[----:B------:R-:W-:Y:S05]  /*1afc0*/  BRA `(.L_x_382) ;  /* 0xffffffa400807947 */ /* 0x000fea000383ffff */
.L_x_234:
[----:B-1-34-:R-:W-:-:S04]  /*1afd0*/  IMAD.U32 R3, RZ, RZ, UR35 ;  /* 0x00000023ff037e24 */ /* 0x01afc8000f8e00ff */
[----:B------:R1:W3:Y:S03]  /*1afe0*/  SYNCS.PHASECHK.TRANS64.TRYWAIT P1, [R3+URZ+0x384e8], R0 ;  /* 0x0384e800030075a7 */ /* 0x0002e6000802017f */
[----:B---3--:R-:W-:Y:S05]  /*1aff0*/  @!P1 NANOSLEEP.SYNCS 0x989680 ;  /* 0x009896800000995d */ /* 0x008fea0003900000 */
[----:B------:R-:W3:Y:S02]  /*1b000*/  @!P1 SYNCS.PHASECHK.TRANS64 P1, [R3+URZ+0x384e8], R0 ;  /* 0x0384e800030095a7 */ /* 0x000ee4000802007f */
[----:B---3--:R-:W-:Y:S05]  /*1b010*/  @!P1 BRA `(.L_x_234) ;  /* 0xfffffffc00ec9947 */ /* 0x008fea000383ffff */
[----:B------:R-:W-:Y:S05]  /*1b020*/  BRA `(.L_x_383) ;  /* 0xffffffa400c87947 */ /* 0x000fea000383ffff */
.L_x_240:
[----:B-1-34-:R-:W-:-:S04]  /*1b030*/  MOV R3, UR35 ;  /* 0x0000002300037c02 */ /* 0x01afc80008000f00 */
[----:B------:R1:W3:Y:S03]  /*1b040*/  SYNCS.PHASECHK.TRANS64.TRYWAIT P1, [R3+URZ+0x384d0], R2 ;  /* 0x0384d002030075a7 */ /* 0x0002e6000802017f */
[----:B---3--:R-:W-:Y:S05]  /*1b050*/  @!P1 NANOSLEEP.SYNCS 0x989680 ;  /* 0x009896800000995d */ /* 0x008fea0003900000 */
[----:B------:R-:W3:Y:S02]  /*1b060*/  @!P1 SYNCS.PHASECHK.TRANS64 P1, [R3+URZ+0x384d0], R2 ;  /* 0x0384d002030095a7 */ /* 0x000ee4000802007f */
[----:B---3--:R-:W-:Y:S05]  /*1b070*/  @!P1 BRA `(.L_x_240) ;  /* 0xfffffffc00ec9947 */ /* 0x008fea000383ffff */
[----:B------:R-:W-:Y:S05]  /*1b080*/  BRA `(.L_x_384) ;  /* 0xffffffa800187947 */ /* 0x000fea000383ffff */
.L_x_246:
[----:B-1-34-:R-:W-:-:S04]  /*1b090*/  IMAD.U32 R3, RZ, RZ, UR35 ;  /* 0x00000023ff037e24 */ /* 0x01afc8000f8e00ff */
[----:B------:R1:W3:Y:S03]  /*1b0a0*/  SYNCS.PHASECHK.TRANS64.TRYWAIT P1, [R3+URZ+0x384d8], R2 ;  /* 0x0384d802030075a7 */ /* 0x0002e6000802017f */
[----:B---3--:R-:W-:Y:S05]  /*1b0b0*/  @!P1 NANOSLEEP.SYNCS 0x989680 ;  /* 0x009896800000995d */ /* 0x008fea0003900000 */
[----:B------:R-:W3:Y:S02]  /*1b0c0*/  @!P1 SYNCS.PHASECHK.TRANS64 P1, [R3+URZ+0x384d8], R2 ;  /* 0x0384d802030095a7 */ /* 0x000ee4000802007f */
[----:B---3--:R-:W-:Y:S05]  /*1b0d0*/  @!P1 BRA `(.L_x_246) ;  /* 0xfffffffc00ec9947 */ /* 0x008fea000383ffff */
[----:B------:R-:W-:Y:S05]  /*1b0e0*/  BRA `(.L_x_385) ;  /* 0xffffffa800607947 */ /* 0x000fea000383ffff */
.L_x_252:
[----:B-1-34-:R-:W-:-:S04]  /*1b0f0*/  MOV R3, UR35 ;  /* 0x0000002300037c02 */ /* 0x01afc80008000f00 */
[----:B------:R1:W3:Y:S03]  /*1b100*/  SYNCS.PHASECHK.TRANS64.TRYWAIT P1, [R3+URZ+0x384e0], R2 ;  /* 0x0384e002030075a7 */ /* 0x0002e6000802017f */
[----:B---3--:R-:W-:Y:S05]  /*1b110*/  @!P1 NANOSLEEP.SYNCS 0x989680 ;  /* 0x009896800000995d */ /* 0x008fea0003900000 */
[----:B------:R-:W3:Y:S02]  /*1b120*/  @!P1 SYNCS.PHASECHK.TRANS64 P1, [R3+URZ+0x384e0], R2 ;  /* 0x0384e002030095a7 */ /* 0x000ee4000802007f */
[----:B---3--:R-:W-:Y:S05]  /*1b130*/  @!P1 BRA `(.L_x_252) ;  /* 0xfffffffc00ec9947 */ /* 0x008fea000383ffff */
[----:B------:R-:W-:Y:S05]  /*1b140*/  BRA `(.L_x_386) ;  /* 0xffffffa800ac7947 */ /* 0x000fea000383ffff */
.L_x_258:
[----:B-1-34-:R-:W-:-:S04]  /*1b150*/  IMAD.U32 R3, RZ, RZ, UR35 ;  /* 0x00000023ff037e24 */ /* 0x01afc8000f8e00ff */
[----:B------:R1:W3:Y:S03]  /*1b160*/  SYNCS.PHASECHK.TRANS64.TRYWAIT P1, [R3+URZ+0x384e8], R2 ;  /* 0x0384e802030075a7 */ /* 0x0002e6000802017f */
[----:B---3--:R-:W-:Y:S05]  /*1b170*/  @!P1 NANOSLEEP.SYNCS 0x989680 ;  /* 0x009896800000995d */ /* 0x008fea0003900000 */
[----:B------:R-:W3:Y:S02]  /*1b180*/  @!P1 SYNCS.PHASECHK.TRANS64 P1, [R3+URZ+0x384e8], R2 ;  /* 0x0384e802030095a7 */ /* 0x000ee4000802007f */
[----:B---3--:R-:W-:Y:S05]  /*1b190*/  @!P1 BRA `(.L_x_258) ;  /* 0xfffffffc00ec9947 */ /* 0x008fea000383ffff */
[----:B------:R-:W-:Y:S05]  /*1b1a0*/  BRA `(.L_x_387) ;  /* 0xffffffa800f07947 */ /* 0x000fea000383ffff */
.L_x_273:
[----:B-1-34-:R-:W-:-:S04]  /*1b1b0*/  MOV R3, UR35 ;  /* 0x0000002300037c02 */ /* 0x01afc80008000f00 */
[----:B------:R1:W2:Y:S03]  /*1b1c0*/  SYNCS.PHASECHK.TRANS64.TRYWAIT P0, [R3+URZ+0x384d0], R0 ;  /* 0x0384d000030075a7 */ /* 0x0002a6000800017f */
[----:B--2---:R-:W-:Y:S05]  /*1b1d0*/  @!P0 NANOSLEEP.SYNCS 0x989680 ;  /* 0x009896800000895d */ /* 0x004fea0003900000 */
[----:B------:R-:W2:Y:S02]  /*1b1e0*/  @!P0 SYNCS.PHASECHK.TRANS64 P0, [R3+URZ+0x384d0], R0 ;  /* 0x0384d000030085a7 */ /* 0x000ea4000800007f */
[----:B--2---:R-:W-:Y:S05]  /*1b1f0*/  @!P0 BRA `(.L_x_273) ;  /* 0xfffffffc00ec8947 */ /* 0x004fea000383ffff */
[----:B------:R-:W-:Y:S05]  /*1b200*/  BRA `(.L_x_388) ;  /* 0xffffffb000887947 */ /* 0x000fea000383ffff */
.L_x_275:
[----:B-1-34-:R-:W-:-:S04]  /*1b210*/  IMAD.U32 R3, RZ, RZ, UR35 ;  /* 0x00000023ff037e24 */ /* 0x01afc8000f8e00ff */
[----:B------:R1:W2:Y:S03]  /*1b220*/  SYNCS.PHASECHK.TRANS64.TRYWAIT P0, [R3+URZ+0x384d8], R0 ;  /* 0x0384d800030075a7 */ /* 0x0002a6000800017f */
[----:B--2---:R-:W-:Y:S05]  /*1b230*/  @!P0 NANOSLEEP.SYNCS 0x989680 ;  /* 0x009896800000895d */ /* 0x004fea0003900000 */
[----:B------:R-:W2:Y:S02]  /*1b240*/  @!P0 SYNCS.PHASECHK.TRANS64 P0, [R3+URZ+0x384d8], R0 ;  /* 0x0384d800030085a7 */ /* 0x000ea4000800007f */
[----:B--2---:R-:W-:Y:S05]  /*1b250*/  @!P0 BRA `(.L_x_275) ;  /* 0xfffffffc00ec8947 */ /* 0x004fea000383ffff */
[----:B------:R-:W-:Y:S05]  /*1b260*/  BRA `(.L_x_389) ;  /* 0xffffffb000807947 */ /* 0x000fea000383ffff */
.L_x_277:
[----:B-1-34-:R-:W-:-:S04]  /*1b270*/  MOV R3, UR35 ;  /* 0x0000002300037c02 */ /* 0x01afc80008000f00 */
[----:B------:R1:W2:Y:S03]  /*1b280*/  SYNCS.PHASECHK.TRANS64.TRYWAIT P0, [R3+URZ+0x384e0], R0 ;  /* 0x0384e000030075a7 */ /* 0x0002a6000800017f */
[----:B--2---:R-:W-:Y:S05]  /*1b290*/  @!P0 NANOSLEEP.SYNCS 0x989680 ;  /* 0x009896800000895d */ /* 0x004fea0003900000 */
[----:B------:R-:W2:Y:S02]  /*1b2a0*/  @!P0 SYNCS.PHASECHK.TRANS64 P0, [R3+URZ+0x384e0], R0 ;  /* 0x0384e000030085a7 */ /* 0x000ea4000800007f */
[----:B--2---:R-:W-:Y:S05]  /*1b2b0*/  @!P0 BRA `(.L_x_277) ;  /* 0xfffffffc00ec8947 */ /* 0x004fea000383ffff */
[----:B------:R-:W-:Y:S05]  /*1b2c0*/  BRA `(.L_x_390) ;  /* 0xffffffb000787947 */ /* 0x000fea000383ffff */
.L_x_289:
[----:B------:R-:W-:Y:S01]  /*1b2d0*/  BSSY B1, `(.L_x_391) ;  /* 0x0000006000017945 */ /* 0x000fe20003800000 */
[----:B------:R-:W-:-:S07]  /*1b2e0*/  IMAD.MOV.U32 R15, RZ, RZ, -0x1 ;  /* 0xffffffffff0f7424 */ /* 0x000fce00078e00ff */
[----:B-----5:R-:W-:Y:S05]  /*1b2f0*/  WARPSYNC.COLLECTIVE R15, `(.L_x_392) ;  /* 0x000000000f0c7348 */ /* 0x020fea0003c00000 */
[----:B-----5:R-:W-:Y:S02]  /*1b300*/  ELECT P6, UR62, PT ;  /* 0x00000000003e782f */ /* 0x020fe400038c0000 */
[----:B------:R-:W-:Y:S01]  /*1b310*/  MOV R14, UR62 ;  /* 0x0000003e000e7c02 */ /* 0x000fe20008000f00 */
[----:B------:R-:W-:Y:S10]  /*1b320*/  ENDCOLLECTIVE ;  /* 0x000000000000791b */ /* 0x000ff40003800000 */
.L_x_392:
[----:B------:R-:W-:Y:S05]  /*1b330*/  BSYNC B1 ;  /* 0x0000000000017941 */ /* 0x000fea0003800000 */
.L_x_391:
[----:B------:R-:W-:Y:S05]  /*1b340*/  BRA `(.L_x_393) ;  /* 0xffffffbc008c7947 */ /* 0x000fea000383ffff */
.L_x_292:
[----:B--2---:R2:W3:Y:S02]  /*1b350*/  SYNCS.PHASECHK.TRANS64.TRYWAIT P0, [R12+URZ+0x38498], R5 ;  /* 0x038498050c0075a7 */ /* 0x0044e4000800017f */
[----:B---3--:R-:W-:Y:S05]  /*1b360*/  @!P0 NANOSLEEP.SYNCS 0x989680 ;  /* 0x009896800000895d */ /* 0x008fea0003900000 */
[----:B------:R-:W3:Y:S02]  /*1b370*/  @!P0 SYNCS.PHASECHK.TRANS64 P0, [R12+URZ+0x38498], R5 ;  /* 0x038498050c0085a7 */ /* 0x000ee4000800007f */
[----:B---3--:R-:W-:Y:S05]  /*1b380*/  @!P0 BRA `(.L_x_292) ;  /* 0xfffffffc00f08947 */ /* 0x008fea000383ffff */
[----:B------:R-:W-:Y:S05]  /*1b390*/  BRA `(.L_x_394) ;  /* 0xffffffbc00b47947 */ /* 0x000fea000383ffff */
.L_x_298:
[----:B-1----:R1:W2:Y:S02]  /*1b3a0*/  SYNCS.PHASECHK.TRANS64.TRYWAIT P0, [R3+URZ+0x38400], R2 ;  /* 0x03840002030075a7 */ /* 0x0022a4000800017f */
[----:B--2---:R-:W-:Y:S05]  /*1b3b0*/  @!P0 NANOSLEEP.SYNCS 0x989680 ;  /* 0x009896800000895d */ /* 0x004fea0003900000 */
[----:B------:R-:W2:Y:S02]  /*1b3c0*/  @!P0 SYNCS.PHASECHK.TRANS64 P0, [R3+URZ+0x38400], R2 ;  /* 0x03840002030085a7 */ /* 0x000ea4000800007f */
[----:B--2---:R-:W-:Y:S05]  /*1b3d0*/  @!P0 BRA `(.L_x_298) ;  /* 0xfffffffc00f08947 */ /* 0x004fea000383ffff */
[----:B------:R-:W-:Y:S05]  /*1b3e0*/  BRA `(.L_x_395) ;  /* 0xffffffc000787947 */ /* 0x000fea000383ffff */
.L_x_301:
[----:B------:R-:W-:Y:S01]  /*1b3f0*/  BSSY B1, `(.L_x_396) ;  /* 0x0000006000017945 */ /* 0x000fe20003800000 */
[----:B------:R-:W-:-:S07]  /*1b400*/  MOV R15, 0xffffffff ;  /* 0xffffffff000f7802 */ /* 0x000fce0000000f00 */
[----:B-1---5:R-:W-:Y:S05]  /*1b410*/  WARPSYNC.COLLECTIVE R15, `(.L_x_397) ;  /* 0x000000000f0c7348 */ /* 0x022fea0003c00000 */
[----:B------:R-:W-:Y:S02]  /*1b420*/  ELECT P6, UR62, PT ;  /* 0x00000000003e782f */ /* 0x000fe400038c0000 */
[----:B------:R-:W-:Y:S01]  /*1b430*/  MOV R14, UR62 ;  /* 0x0000003e000e7c02 */ /* 0x000fe20008000f00 */
[----:B-1---5:R-:W-:Y:S10]  /*1b440*/  ENDCOLLECTIVE ;  /* 0x000000000000791b */ /* 0x022ff40003800000 */
.L_x_397:
[----:B------:R-:W-:Y:S05]  /*1b450*/  BSYNC B1 ;  /* 0x0000000000017941 */ /* 0x000fea0003800000 */
.L_x_396:
[----:B------:R-:W-:Y:S05]  /*1b460*/  BRA `(.L_x_398) ;  /* 0xffffffc000c07947 */ /* 0x000fea000383ffff */
.L_x_304:
[----:B------:R-:W-:Y:S01]  /*1b470*/  BSSY B1, `(.L_x_399) ;  /* 0x0000005000017945 */ /* 0x000fe20003800000 */
[----:B--2---:R-:W-:-:S07]  /*1b480*/  IMAD.MOV.U32 R15, RZ, RZ, -0x1 ;  /* 0xffffffffff0f7424 */ /* 0x004fce00078e00ff */
[----:B-1---5:R-:W-:Y:S05]  /*1b490*/  WARPSYNC.COLLECTIVE R15, `(.L_x_400) ;  /* 0x000000000f087348 */ /* 0x022fea0003c00000 */
[----:B------:R-:W-:Y:S01]  /*1b4a0*/  NOP ;  /* 0x0000000000007918 */ /* 0x000fe20000000000 */
[----:B-1---5:R-:W-:Y:S01]  /*1b4b0*/  ENDCOLLECTIVE ;  /* 0x000000000000791b */ /* 0x022fe20003800000 */
.L_x_400:
[----:B------:R-:W-:Y:S05]  /*1b4c0*/  BSYNC B1 ;  /* 0x0000000000017941 */ /* 0x000fea0003800000 */
.L_x_399:
[----:B------:R-:W-:-:S07]  /*1b4d0*/  MOV R15, 0xffffffff ;  /* 0xffffffff000f7802 */ /* 0x000fce0000000f00 */
[----:B------:R-:W-:Y:S05]  /*1b4e0*/  WARPSYNC.COLLECTIVE R15, `(.L_x_401) ;  /* 0x000000000f0c7348 */ /* 0x000fea0003c00000 */
[----:B------:R-:W-:Y:S02]  /*1b4f0*/  ELECT P6, UR62, PT ;  /* 0x00000000003e782f */ /* 0x000fe400038c0000 */
[----:B------:R-:W-:Y:S01]  /*1b500*/  MOV R14, UR62 ;  /* 0x0000003e000e7c02 */ /* 0x000fe20008000f00 */
[----:B------:R-:W-:Y:S10]  /*1b510*/  ENDCOLLECTIVE ;  /* 0x000000000000791b */ /* 0x000ff40003800000 */
.L_x_401:
[----:B------:R-:W-:Y:S05]  /*1b520*/  BRA `(.L_x_402) ;  /* 0xffffffc400c87947 */ /* 0x000fea000383ffff */
.L_x_307:
[----:B------:R-:W-:Y:S01]  /*1b530*/  BSSY B0, `(.L_x_403) ;  /* 0x0000006000007945 */ /* 0x000fe20003800000 */
[----:B------:R-:W-:-:S07]  /*1b540*/  IMAD.MOV.U32 R15, RZ, RZ, -0x1 ;  /* 0xffffffffff0f7424 */ /* 0x000fce00078e00ff */
[----:B-----5:R-:W-:Y:S05]  /*1b550*/  WARPSYNC.COLLECTIVE R15, `(.L_x_404) ;  /* 0x000000000f0c7348 */ /* 0x020fea0003c00000 */
[----:B-----5:R-:W-:Y:S02]  /*1b560*/  ELECT P6, UR62, PT ;  /* 0x00000000003e782f */ /* 0x020fe400038c0000 */
[----:B------:R-:W-:Y:S01]  /*1b570*/  MOV R14, UR62 ;  /* 0x0000003e000e7c02 */ /* 0x000fe20008000f00 */
[----:B------:R-:W-:Y:S10]  /*1b580*/  ENDCOLLECTIVE ;  /* 0x000000000000791b */ /* 0x000ff40003800000 */
.L_x_404:
[----:B------:R-:W-:Y:S05]  /*1b590*/  BSYNC B0 ;  /* 0x0000000000007941 */ /* 0x000fea0003800000 */
.L_x_403:
[----:B------:R-:W-:Y:S05]  /*1b5a0*/  BRA `(.L_x_405) ;  /* 0xffffffc800187947 */ /* 0x000fea000383ffff */
.L_x_311:
[----:B-1----:R1:W2:Y:S02]  /*1b5b0*/  SYNCS.PHASECHK.TRANS64.TRYWAIT P0, [R7+URZ], R4 ;  /* 0x00000004070075a7 */ /* 0x0022a4000800017f */
[----:B--2---:R-:W-:Y:S05]  /*1b5c0*/  @!P0 NANOSLEEP.SYNCS 0x989680 ;  /* 0x009896800000895d */ /* 0x004fea0003900000 */
[----:B------:R-:W2:Y:S02]  /*1b5d0*/  @!P0 SYNCS.PHASECHK.TRANS64 P0, [R7+URZ], R4 ;  /* 0x00000004070085a7 */ /* 0x000ea4000800007f */
[----:B--2---:R-:W-:Y:S05]  /*1b5e0*/  @!P0 BRA `(.L_x_311) ;  /* 0xfffffffc00f08947 */ /* 0x004fea000383ffff */
[----:B------:R-:W-:Y:S05]  /*1b5f0*/  BRA `(.L_x_406) ;  /* 0xffffffc800547947 */ /* 0x000fea000383ffff */
.L_x_312:
[----:B-1----:R1:W2:Y:S02]  /*1b600*/  SYNCS.PHASECHK.TRANS64.TRYWAIT P0, [R6+URZ], R5 ;  /* 0x00000005060075a7 */ /* 0x0022a4000800017f */
[----:B--2---:R-:W-:Y:S05]  /*1b610*/  @!P0 NANOSLEEP.SYNCS 0x989680 ;  /* 0x009896800000895d */ /* 0x004fea0003900000 */
[----:B------:R-:W2:Y:S02]  /*1b620*/  @!P0 SYNCS.PHASECHK.TRANS64 P0, [R6+URZ], R5 ;  /* 0x00000005060085a7 */ /* 0x000ea4000800007f */
[----:B--2---:R-:W-:Y:S05]  /*1b630*/  @!P0 BRA `(.L_x_312) ;  /* 0xfffffffc00f08947 */ /* 0x004fea000383ffff */
[----:B------:R-:W-:Y:S05]  /*1b640*/  BRA `(.L_x_407) ;  /* 0xffffffc8005c7947 */ /* 0x000fea000383ffff */
.L_x_330:
[----:B-1----:R1:W3:Y:S02]  /*1b650*/  SYNCS.PHASECHK.TRANS64.TRYWAIT P2, [R12+URZ+0x38440], R3 ;  /* 0x038440030c0075a7 */ /* 0x0022e4000804017f */
[----:B---3--:R-:W-:Y:S05]  /*1b660*/  @!P2 NANOSLEEP.SYNCS 0x989680 ;  /* 0x009896800000a95d */ /* 0x008fea0003900000 */
[----:B------:R-:W3:Y:S02]  /*1b670*/  @!P2 SYNCS.PHASECHK.TRANS64 P2, [R12+URZ+0x38440], R3 ;  /* 0x038440030c00a5a7 */ /* 0x000ee4000804007f */
[----:B---3--:R-:W-:Y:S05]  /*1b680*/  @!P2 BRA `(.L_x_330) ;  /* 0xfffffffc00f0a947 */ /* 0x008fea000383ffff */
[----:B------:R-:W-:Y:S05]  /*1b690*/  BRA `(.L_x_408) ;  /* 0xffffffe400787947 */ /* 0x000fea000383ffff */
.L_x_336:
[----:B-1----:R1:W2:Y:S02]  /*1b6a0*/  SYNCS.PHASECHK.TRANS64.TRYWAIT P0, [R3+URZ+0x38440], R0 ;  /* 0x03844000030075a7 */ /* 0x0022a4000800017f */
[----:B--2---:R-:W-:Y:S05]  /*1b6b0*/  @!P0 NANOSLEEP.SYNCS 0x989680 ;  /* 0x009896800000895d */ /* 0x004fea0003900000 */
[----:B------:R-:W2:Y:S02]  /*1b6c0*/  @!P0 SYNCS.PHASECHK.TRANS64 P0, [R3+URZ+0x38440], R0 ;  /* 0x03844000030085a7 */ /* 0x000ea4000800007f */
[----:B--2---:R-:W-:Y:S05]  /*1b6d0*/  @!P0 BRA `(.L_x_336) ;  /* 0xfffffffc00f08947 */ /* 0x004fea000383ffff */
[----:B------:R-:W-:Y:S05]  /*1b6e0*/  BRA `(.L_x_409) ;  /* 0xffffffe400e07947 */ /* 0x000fea000383ffff */
.L_x_338:
[----:B-1----:R1:W2:Y:S02]  /*1b6f0*/  SYNCS.PHASECHK.TRANS64.TRYWAIT P0, [R3+URZ+0x38440], R0 ;  /* 0x03844000030075a7 */ /* 0x0022a4000800017f */
[----:B--2---:R-:W-:Y:S05]  /*1b700*/  @!P0 NANOSLEEP.SYNCS 0x989680 ;  /* 0x009896800000895d */ /* 0x004fea0003900000 */
[----:B------:R-:W2:Y:S02]  /*1b710*/  @!P0 SYNCS.PHASECHK.TRANS64 P0, [R3+URZ+0x38440], R0 ;  /* 0x03844000030085a7 */ /* 0x000ea4000800007f */
[----:B--2---:R-:W-:Y:S05]  /*1b720*/  @!P0 BRA `(.L_x_338) ;  /* 0xfffffffc00f08947 */ /* 0x004fea000383ffff */
[----:B------:R-:W-:Y:S05]  /*1b730*/  BRA `(.L_x_410) ;  /* 0xffffffe400f87947 */ /* 0x000fea000383ffff */
.L_x_340:
[----:B-1----:R1:W2:Y:S02]  /*1b740*/  SYNCS.PHASECHK.TRANS64.TRYWAIT P0, [R3+URZ+0x38440], R0 ;  /* 0x03844000030075a7 */ /* 0x0022a4000800017f */
[----:B--2---:R-:W-:Y:S05]  /*1b750*/  @!P0 NANOSLEEP.SYNCS 0x989680 ;  /* 0x009896800000895d */ /* 0x004fea0003900000 */
[----:B------:R-:W2:Y:S02]  /*1b760*/  @!P0 SYNCS.PHASECHK.TRANS64 P0, [R3+URZ+0x38440], R0 ;  /* 0x03844000030085a7 */ /* 0x000ea4000800007f */
[----:B--2---:R-:W-:Y:S05]  /*1b770*/  @!P0 BRA `(.L_x_340) ;  /* 0xfffffffc00f08947 */ /* 0x004fea000383ffff */
[----:B------:R-:W-:Y:S05]  /*1b780*/  BRA `(.L_x_411) ;  /* 0xffffffe800107947 */ /* 0x000fea000383ffff */
.L_x_342:
[----:B-1----:R1:W2:Y:S02]  /*1b790*/  SYNCS.PHASECHK.TRANS64.TRYWAIT P0, [R3+URZ+0x38440], R0 ;  /* 0x03844000030075a7 */ /* 0x0022a4000800017f */
[----:B--2---:R-:W-:Y:S05]  /*1b7a0*/  @!P0 NANOSLEEP.SYNCS 0x989680 ;  /* 0x009896800000895d */ /* 0x004fea0003900000 */
[----:B------:R-:W2:Y:S02]  /*1b7b0*/  @!P0 SYNCS.PHASECHK.TRANS64 P0, [R3+URZ+0x38440], R0 ;  /* 0x03844000030085a7 */ /* 0x000ea4000800007f */
[----:B--2---:R-:W-:Y:S05]  /*1b7c0*/  @!P0 BRA `(.L_x_342) ;  /* 0xfffffffc00f08947 */ /* 0x004fea000383ffff */
[----:B------:R-:W-:Y:S05]  /*1b7d0*/  BRA `(.L_x_412) ;  /* 0xffffffe800287947 */ /* 0x000fea000383ffff */
.L_x_344:
[----:B-1----:R1:W2:Y:S02]  /*1b7e0*/  SYNCS.PHASECHK.TRANS64.TRYWAIT P0, [R3+URZ+0x38440], R0 ;  /* 0x03844000030075a7 */ /* 0x0022a4000800017f */
[----:B--2---:R-:W-:Y:S05]  /*1b7f0*/  @!P0 NANOSLEEP.SYNCS 0x989680 ;  /* 0x009896800000895d */ /* 0x004fea0003900000 */
[----:B------:R-:W2:Y:S02]  /*1b800*/  @!P0 SYNCS.PHASECHK.TRANS64 P0, [R3+URZ+0x38440], R0 ;  /* 0x03844000030085a7 */ /* 0x000ea4000800007f */
[----:B--2---:R-:W-:Y:S05]  /*1b810*/  @!P0 BRA `(.L_x_344) ;  /* 0xfffffffc00f08947 */ /* 0x004fea000383ffff */
[----:B------:R-:W-:Y:S05]  /*1b820*/  BRA `(.L_x_413) ;  /* 0xffffffe800407947 */ /* 0x000fea000383ffff */
.L_x_346:
[----:B-1----:R1:W2:Y:S02]  /*1b830*/  SYNCS.PHASECHK.TRANS64.TRYWAIT P0, [R3+URZ+0x38440], R0 ;  /* 0x03844000030075a7 */ /* 0x0022a4000800017f */
[----:B--2---:R-:W-:Y:S05]  /*1b840*/  @!P0 NANOSLEEP.SYNCS 0x989680 ;  /* 0x009896800000895d */ /* 0x004fea0003900000 */
[----:B------:R-:W2:Y:S02]  /*1b850*/  @!P0 SYNCS.PHASECHK.TRANS64 P0, [R3+URZ+0x38440], R0 ;  /* 0x03844000030085a7 */ /* 0x000ea4000800007f */
[----:B--2---:R-:W-:Y:S05]  /*1b860*/  @!P0 BRA `(.L_x_346) ;  /* 0xfffffffc00f08947 */ /* 0x004fea000383ffff */
[----:B------:R-:W-:Y:S05]  /*1b870*/  BRA `(.L_x_414) ;  /* 0xffffffe800587947 */ /* 0x000fea000383ffff */
.L_x_348:
[----:B-1----:R1:W2:Y:S02]  /*1b880*/  SYNCS.PHASECHK.TRANS64.TRYWAIT P0, [R3+URZ+0x38440], R0 ;  /* 0x03844000030075a7 */ /* 0x0022a4000800017f */
[----:B--2---:R-:W-:Y:S05]  /*1b890*/  @!P0 NANOSLEEP.SYNCS 0x989680 ;  /* 0x009896800000895d */ /* 0x004fea0003900000 */
[----:B------:R-:W2:Y:S02]  /*1b8a0*/  @!P0 SYNCS.PHASECHK.TRANS64 P0, [R3+URZ+0x38440], R0 ;  /* 0x03844000030085a7 */ /* 0x000ea4000800007f */
[----:B--2---:R-:W-:Y:S05]  /*1b8b0*/  @!P0 BRA `(.L_x_348) ;  /* 0xfffffffc00f08947 */ /* 0x004fea000383ffff */
[----:B------:R-:W-:Y:S05]  /*1b8c0*/  BRA `(.L_x_415) ;  /* 0xffffffe800707947 */ /* 0x000fea000383ffff */
        .weak           $__internal_0_$__cuda_sm20_div_u64
        .type           $__internal_0_$__cuda_sm20_div_u64,@function
        .size           $__internal_0_$__cuda_sm20_div_u64,(.L_x_327 - $__internal_0_$__cuda_sm20_div_u64)
$__internal_0_$__cuda_sm20_div_u64:
[----:B------:R-:W-:-:S04]  /*1b8d0*/  MOV R22, R24 ;  /* 0x0000001800167202 */ /* 0x000fc80000000f00 */
[----:B------:R-:W1:Y:S08]  /*1b8e0*/  I2F.U64.RP R3, R22 ;  /* 0x0000001600037312 */ /* 0x000e700000309000 */
[----:B-1----:R-:W1:Y:S02]  /*1b8f0*/  MUFU.RCP R3, R3 ;  /* 0x0000000300037308 */ /* 0x002e640000001000 */
[----:B-1----:R-:W-:-:S06]  /*1b900*/  VIADD R16, R3, 0x1ffffffe ;  /* 0x1ffffffe03107836 */ /* 0x002fcc0000000000 */
[----:B------:R-:W1:Y:S02]  /*1b910*/  F2I.U64.TRUNC R16, R16 ;  /* 0x0000001000107311 */ /* 0x000e64000020d800 */
[----:B-1----:R-:W-:-:S04]  /*1b920*/  IMAD.WIDE.U32 R18, R16, R24, RZ ;  /* 0x0000001810127225 */ /* 0x002fc800078e00ff */
[C---:B------:R-:W-:Y:S01]  /*1b930*/  IMAD R11, R16.reuse, R23, R19 ;  /* 0x00000017100b7224 */ /* 0x040fe200078e0213 */
[----:B------:R-:W-:Y:S01]  /*1b940*/  IADD3 R13, P1, RZ, -R18, RZ ;  /* 0x80000012ff0d7210 */ /* 0x000fe20007f3e0ff */
[----:B------:R-:W-:Y:S02]  /*1b950*/  IMAD.MOV.U32 R19, RZ, RZ, R16 ;  /* 0x000000ffff137224 */ /* 0x000fe400078e0010 */
[----:B------:R-:W-:Y:S02]  /*1b960*/  IMAD R11, R17, R24, R11 ;  /* 0x00000018110b7224 */ /* 0x000fe400078e020b */
[----:B------:R-:W-:-:S03]  /*1b970*/  IMAD.HI.U32 R18, R16, R13, RZ ;  /* 0x0000000d10127227 */ /* 0x000fc600078e00ff */
[----:B------:R-:W-:-:S05]  /*1b980*/  IADD3.X R11, RZ, ~R11, RZ, P1, !PT ;  /* 0x8000000bff0b7210 */ /* 0x000fca0000ffe4ff */
[----:B------:R-:W-:-:S04]  /*1b990*/  IMAD.WIDE.U32 R18, P1, R16, R11, R18 ;  /* 0x0000000b10127225 */ /* 0x000fc80007820012 */
[C---:B------:R-:W-:Y:S02]  /*1b9a0*/  IMAD R21, R17.reuse, R11, RZ ;  /* 0x0000000b11157224 */ /* 0x040fe400078e02ff */
[----:B------:R-:W-:-:S04]  /*1b9b0*/  IMAD.HI.U32 R18, P2, R17, R13, R18 ;  /* 0x0000000d11127227 */ /* 0x000fc80007840012 */
[----:B------:R-:W-:Y:S01]  /*1b9c0*/  IMAD.HI.U32 R3, R17, R11, RZ ;  /* 0x0000000b11037227 */ /* 0x000fe200078e00ff */
[----:B------:R-:W-:-:S04]  /*1b9d0*/  IADD3 R19, P3, R21, R18, RZ ;  /* 0x0000001215137210 */ /* 0x000fc80007f7e0ff */
[----:B------:R-:W-:Y:S01]  /*1b9e0*/  IADD3.X R3, R3, R17, RZ, P1, !PT ;  /* 0x0000001103037210 */ /* 0x000fe20000ffe4ff */
[----:B------:R-:W-:-:S03]  /*1b9f0*/  IMAD.WIDE.U32 R16, R19, R24, RZ ;  /* 0x0000001813107225 */ /* 0x000fc600078e00ff */
[----:B------:R-:W-:Y:S01]  /*1ba00*/  IADD3.X R3, RZ, RZ, R3, P3, P2 ;  /* 0x000000ffff037210 */ /* 0x000fe20001fe4403 */
[----:B------:R-:W-:Y:S01]  /*1ba10*/  IMAD R18, R19, R23, R17 ;  /* 0x0000001713127224 */ /* 0x000fe200078e0211 */
[----:B------:R-:W-:-:S03]  /*1ba20*/  IADD3 R17, P1, RZ, -R16, RZ ;  /* 0x80000010ff117210 */ /* 0x000fc60007f3e0ff */
[----:B------:R-:W-:Y:S02]  /*1ba30*/  IMAD R11, R3, R24, R18 ;  /* 0x00000018030b7224 */ /* 0x000fe400078e0212 */
[----:B------:R-:W-:-:S04]  /*1ba40*/  IMAD.HI.U32 R18, R19, R17, RZ ;  /* 0x0000001113127227 */ /* 0x000fc800078e00ff */
[----:B------:R-:W-:-:S04]  /*1ba50*/  IMAD.X R16, RZ, RZ, ~R11, P1 ;  /* 0x000000ffff107224 */ /* 0x000fc800008e0e0b */
[----:B------:R-:W-:-:S04]  /*1ba60*/  IMAD.WIDE.U32 R18, P1, R19, R16, R18 ;  /* 0x0000001013127225 */ /* 0x000fc80007820012 */
[C---:B------:R-:W-:Y:S02]  /*1ba70*/  IMAD R22, R3.reuse, R16, RZ ;  /* 0x0000001003167224 */ /* 0x040fe400078e02ff */
[----:B------:R-:W-:-:S04]  /*1ba80*/  IMAD.HI.U32 R11, P2, R3, R17, R18 ;  /* 0x00000011030b7227 */ /* 0x000fc80007840012 */
[----:B------:R-:W-:Y:S01]  /*1ba90*/  IMAD.HI.U32 R16, R3, R16, RZ ;  /* 0x0000001003107227 */ /* 0x000fe200078e00ff */
[----:B------:R-:W-:-:S03]  /*1baa0*/  IADD3 R11, P3, R22, R11, RZ ;  /* 0x0000000b160b7210 */ /* 0x000fc60007f7e0ff */
[----:B------:R-:W-:Y:S01]  /*1bab0*/  IMAD.MOV.U32 R17, RZ, RZ, RZ ;  /* 0x000000ffff117224 */ /* 0x000fe200078e00ff */
[----:B------:R-:W-:Y:S01]  /*1bac0*/  IADD3.X R3, R16, R3, RZ, P1, !PT ;  /* 0x0000000310037210 */ /* 0x000fe20000ffe4ff */
[----:B------:R-:W-:-:S03]  /*1bad0*/  IMAD.HI.U32 R16, R11, UR14, RZ ;  /* 0x0000000e0b107c27 */ /* 0x000fc6000f8e00ff */
[----:B------:R-:W-:Y:S01]  /*1bae0*/  IADD3.X R3, RZ, RZ, R3, P3, P2 ;  /* 0x000000ffff037210 */ /* 0x000fe20001fe4403 */
[----:B------:R-:W-:-:S04]  /*1baf0*/  IMAD.WIDE.U32 R16, R11, UR21, R16 ;  /* 0x000000150b107c25 */ /* 0x000fc8000f8e0010 */
[C---:B------:R-:W-:Y:S02]  /*1bb00*/  IMAD R18, R3.reuse, UR21, RZ ;  /* 0x0000001503127c24 */ /* 0x040fe4000f8e02ff */
[----:B------:R-:W-:-:S04]  /*1bb10*/  IMAD.HI.U32 R11, P1, R3, UR14, R16 ;  /* 0x0000000e030b7c27 */ /* 0x000fc8000f820010 */
[----:B------:R-:W-:Y:S01]  /*1bb20*/  IMAD.HI.U32 R3, R3, UR21, RZ ;  /* 0x0000001503037c27 */ /* 0x000fe2000f8e00ff */
[----:B------:R-:W-:-:S04]  /*1bb30*/  IADD3 R11, P2, R18, R11, RZ ;  /* 0x0000000b120b7210 */ /* 0x000fc80007f5e0ff */
[----:B------:R-:W-:Y:S01]  /*1bb40*/  IADD3.X R3, R3, RZ, RZ, P1, !PT ;  /* 0x000000ff03037210 */ /* 0x000fe20000ffe4ff */
[----:B------:R-:W-:-:S04]  /*1bb50*/  IMAD.WIDE.U32 R16, R11, R24, RZ ;  /* 0x000000180b107225 */ /* 0x000fc800078e00ff */
[----:B------:R-:W-:Y:S01]  /*1bb60*/  IMAD.X R3, RZ, RZ, R3, P2 ;  /* 0x000000ffff037224 */ /* 0x000fe200010e0603 */
[----:B------:R-:W-:Y:S01]  /*1bb70*/  IADD3 R22, P2, -R16, UR14, RZ ;  /* 0x0000000e10167c10 */ /* 0x000fe2000ff5e1ff */
[C---:B------:R-:W-:Y:S02]  /*1bb80*/  IMAD R18, R11.reuse, R23, R17 ;  /* 0x000000170b127224 */ /* 0x040fe400078e0211 */
[----:B------:R-:W-:Y:S01]  /*1bb90*/  VIADD R16, R11, 0x1 ;  /* 0x000000010b107836 */ /* 0x000fe20000000000 */
[-C--:B------:R-:W-:Y:S01]  /*1bba0*/  ISETP.GE.U32.AND P1, PT, R22, R24.reuse, PT ;  /* 0x000000181600720c */ /* 0x080fe20003f26070 */
[----:B------:R-:W-:-:S05]  /*1bbb0*/  IMAD R3, R3, R24, R18 ;  /* 0x0000001803037224 */ /* 0x000fca00078e0212 */
[----:B------:R-:W-:Y:S02]  /*1bbc0*/  IADD3.X R18, ~R3, UR21, RZ, P2, !PT ;  /* 0x0000001503127c10 */ /* 0x000fe400097fe5ff */
[----:B------:R-:W-:Y:S02]  /*1bbd0*/  IADD3 R3, P2, -R24, R22, RZ ;  /* 0x0000001618037210 */ /* 0x000fe40007f5e1ff */
[----:B------:R-:W-:Y:S02]  /*1bbe0*/  ISETP.GE.U32.AND.EX P1, PT, R18, R23, PT, P1 ;  /* 0x000000171200720c */ /* 0x000fe40003f26110 */
[----:B------:R-:W-:Y:S02]  /*1bbf0*/  IADD3.X R13, ~R23, R18, RZ, P2, !PT ;  /* 0x00000012170d7210 */ /* 0x000fe400017fe5ff */
[----:B------:R-:W-:Y:S02]  /*1bc00*/  SEL R3, R3, R22, P1 ;  /* 0x0000001603037207 */ /* 0x000fe40000800000 */
[----:B------:R-:W-:-:S02]  /*1bc10*/  SEL R13, R13, R18, P1 ;  /* 0x000000120d0d7207 */ /* 0x000fc40000800000 */
[----:B------:R-:W-:Y:S02]  /*1bc20*/  SEL R16, R16, R11, P1 ;  /* 0x0000000b10107207 */ /* 0x000fe40000800000 */
[----:B------:R-:W-:Y:S02]  /*1bc30*/  ISETP.GE.U32.AND P1, PT, R3, R24, PT ;  /* 0x000000180300720c */ /* 0x000fe40003f26070 */
[----:B------:R-:W-:Y:S02]  /*1bc40*/  ISETP.NE.U32.AND P2, PT, R24, RZ, PT ;  /* 0x000000ff1800720c */ /* 0x000fe40003f45070 */
[----:B------:R-:W-:Y:S02]  /*1bc50*/  IADD3 R3, R16, 0x1, RZ ;  /* 0x0000000110037810 */ /* 0x000fe40007ffe0ff */
[----:B------:R-:W-:Y:S01]  /*1bc60*/  ISETP.GE.U32.AND.EX P1, PT, R13, R23, PT, P1 ;  /* 0x000000170d00720c */ /* 0x000fe20003f26110 */
[----:B------:R-:W-:Y:S01]  /*1bc70*/  IMAD.MOV.U32 R13, RZ, RZ, 0x0 ;  /* 0x00000000ff0d7424 */ /* 0x000fe200078e00ff */
[----:B------:R-:W-:-:S02]  /*1bc80*/  ISETP.NE.AND.EX P2, PT, R23, RZ, PT, P2 ;  /* 0x000000ff1700720c */ /* 0x000fc40003f45320 */
[----:B------:R-:W-:-:S04]  /*1bc90*/  SEL R3, R3, R16, P1 ;  /* 0x0000001003037207 */ /* 0x000fc80000800000 */
[----:B------:R-:W-:Y:S01]  /*1bca0*/  SEL R3, R3, 0xffffffff, P2 ;  /* 0xffffffff03037807 */ /* 0x000fe20001000000 */
[----:B------:R-:W-:Y:S06]  /*1bcb0*/  RET.REL.NODEC R12 `(_ZN7cutlass13device_kernelINS_4gemm6kernel13GemmUniversalINS1_17GroupProblemShapeIN4cute5tupleIJiiiEEEEENS1_10collective13CollectiveMmaINS1_39MainloopSm90ArrayTmaGmmaWarpSpecializedILi3ENS6_IJNS5_1CILi1EEESD_SD_EEENS1_55KernelPtrArrayTmaWarpSpecializedCooperativeFP8FastAccumEEENS6_IJNSC_ILi256EEESH_NSC_ILi128EEEEEENS_12float_e4m3_tEPNS6_IJlSD_NSC_ILi0EEEEEESK_SN_NS5_8TiledMMAINS5_8MMA_AtomIJNS5_4SM904GMMA31MMA_64x256x32_F32E4M3E4M3_SS_TNILNSR_7ScaleInE1ELST_1EEEEEENS5_6LayoutINS6_IJNSC_ILi2EEESD_SD_EEENS6_IJSD_SL_SL_EEEEENS6_IJNS5_10UnderscoreES11_S11_EEEEENS5_13SM90_TMA_LOADENS5_14ComposedLayoutINS5_7SwizzleILi3ELi4ELi3EEENS5_18smem_ptr_flag_bitsILi8EEENSW_INS6_IJNSC_ILi8EEESI_EEENS6_IJSI_SD_EEEEEEEvNS5_8identityES14_S1E_vS1F_EENS_8epilogue10collective18CollectiveEpilogueINS1H_30Sm90PtrArrayTmaWarpSpecializedILi4ELi2ELi16ELb1ELb0ELi2EEEJSJ_NS6_IJSI_NSC_ILi32EEEEEENS_6half_tEPNS6_IJSD_lSL_EEES1O_S1Q_NS1H_6fusion15FusionCallbacksIS1L_NS1R_17LinearCombinationIS1O_fS1O_fLNS_15FloatRoundStyleE2EEESJ_S1N_JEEES14_NS15_IS17_NS18_ILi16EEENSW_INS6_IJNSC_ILi64EEES1A_EEENS6_IJSD_S1Y_EEEEEEENS5_17SM75_U16x8_LDSM_TENS5_14SM90_TMA_STOREES22_NS5_17SM90_U16x8_STSM_TENS5_9Copy_AtomIJNS5_17SM90_U32x4_STSM_NES1O_EEEvEEEvvEEEEvNT_6ParamsE) ;  /* 0xfffffe400cd07950 */ /* 0x000fec0003c3ffff */
.L_x_327:
[----:B------:R-:W-:Y:S01]  /*1bcc0*/  UMOV UR24, UR32 ;  /* 0x0000002000187c82 */ /* 0x000fe20008000000 */
[----:B------:R-:W-:Y:S02]  /*1bcd0*/  UMOV UR25, UR35 ;  /* 0x0000002300197c82 */ /* 0x000fe40008000000 */
[----:B------:R-:W1:Y:S08]  /*1bce0*/  I2F.U64.RP R11, UR24 ;  /* 0x00000018000b7d12 */ /* 0x000e700008309000 */
[----:B-1----:R-:W1:Y:S02]  /*1bcf0*/  MUFU.RCP R11, R11 ;  /* 0x0000000b000b7308 */ /* 0x002e640000001000 */
[----:B-1----:R-:W-:-:S06]  /*1bd00*/  IADD3 R2, R11, 0x1ffffffe, RZ ;  /* 0x1ffffffe0b027810 */ /* 0x002fcc0007ffe0ff */
[----:B------:R-:W1:Y:S02]  /*1bd10*/  F2I.U64.TRUNC R2, R2 ;  /* 0x0000000200027311 */ /* 0x000e64000020d800 */
[----:B-1----:R-:W-:Y:S01]  /*1bd20*/  R2UR UR24, R2 ;  /* 0x00000000021872ca */ /* 0x002fe200000e0000 */
[----:B------:R-:W-:Y:S01]  /*1bd30*/  IMAD.MOV.U32 R2, RZ, RZ, R12 ;  /* 0x000000ffff027224 */ /* 0x000fe200078e000c */
[----:B------:R-:W-:Y:S02]  /*1bd40*/  R2UR UR25, R3 ;  /* 0x00000000031972ca */ /* 0x000fe400000e0000 */
[----:B------:R-:W-:-:S09]  /*1bd50*/  MOV R3, 0x0 ;  /* 0x0000000000037802 */ /* 0x000fd20000000f00 */
[----:B------:R-:W-:-:S04]  /*1bd60*/  UIMAD.WIDE.U32 UR26, UR24, UR32, URZ ;  /* 0x00000020181a72a5 */ /* 0x000fc8000f8e003f */
[----:B------:R-:W-:Y:S02]  /*1bd70*/  UIMAD UR27, UR24, UR35, UR27 ;  /* 0x00000023181b72a4 */ /* 0x000fe4000f8e021b */
[----:B------:R-:W-:Y:S02]  /*1bd80*/  UIADD3 UR36, UP1, URZ, -UR26, URZ ;  /* 0x8000001a3f247290 */ /* 0x000fe4000ff3e03f */
[----:B------:R-:W-:Y:S02]  /*1bd90*/  UIMAD UR28, UR25, UR32, UR27 ;  /* 0x00000020191c72a4 */ /* 0x000fe4000f8e021b */
[----:B------:R-:W-:Y:S02]  /*1bda0*/  UIMAD.WIDE.U32 UR26, UR24, UR36, URZ ;  /* 0x00000024181a72a5 */ /* 0x000fe4000f8e003f */
[----:B------:R-:W-:-:S05]  /*1bdb0*/  UIADD3.X UR37, URZ, ~UR28, URZ, UP1, !UPT ;  /* 0x8000001c3f257290 */ /* 0x000fca0008ffe43f */
[----:B------:R-:W-:Y:S01]  /*1bdc0*/  UMOV UR26, UR27 ;  /* 0x0000001b001a7c82 */ /* 0x000fe20008000000 */
[----:B------:R-:W-:Y:S02]  /*1bdd0*/  UMOV UR27, UR24 ;  /* 0x00000018001b7c82 */ /* 0x000fe40008000000 */
[----:B------:R-:W-:Y:S02]  /*1bde0*/  UIMAD.WIDE.U32 UR28, UP1, UR24, UR37, UR26 ;  /* 0x00000025181c72a5 */ /* 0x000fe4000f82001a */
[----:B------:R-:W-:Y:S02]  /*1bdf0*/  UIMAD.WIDE.U32 UR26, UR25, UR37, URZ ;  /* 0x00000025191a72a5 */ /* 0x000fe4000f8e003f */
[----:B------:R-:W-:Y:S02]  /*1be00*/  UIMAD.WIDE.U32 UR28, UP2, UR25, UR36, UR28 ;  /* 0x00000024191c72a5 */ /* 0x000fe4000f84001c */
[----:B------:R-:W-:Y:S02]  /*1be10*/  UIMAD UR37, UR25, UR37, URZ ;  /* 0x00000025192572a4 */ /* 0x000fe4000f8e023f */
[----:B------:R-:W-:-:S02]  /*1be20*/  UIADD3.X UR26, UR27, UR25, URZ, UP1, !UPT ;  /* 0x000000191b1a7290 */ /* 0x000fc40008ffe43f */
[----:B------:R-:W-:-:S04]  /*1be30*/  UIADD3 UR29, UP4, UR37, UR29, URZ ;  /* 0x0000001d251d7290 */ /* 0x000fc8000ff9e03f */
[----:B------:R-:W-:Y:S02]  /*1be40*/  UIMAD.WIDE.U32 UR24, UR29, UR32, URZ ;  /* 0x000000201d1872a5 */ /* 0x000fe4000f8e003f */
[----:B------:R-:W-:Y:S02]  /*1be50*/  UIADD3.X UR36, URZ, URZ, UR26, UP4, UP2 ;  /* 0x0000003f3f247290 */ /* 0x000fe4000a7e441a */
[----:B------:R-:W-:Y:S02]  /*1be60*/  UIMAD UR25, UR29, UR35, UR25 ;  /* 0x000000231d1972a4 */ /* 0x000fe4000f8e0219 */
[----:B------:R-:W-:Y:S02]  /*1be70*/  UIADD3 UR37, UP1, URZ, -UR24, URZ ;  /* 0x800000183f257290 */ /* 0x000fe4000ff3e03f */
[----:B------:R-:W-:Y:S02]  /*1be80*/  UIMAD UR26, UR36, UR32, UR25 ;  /* 0x00000020241a72a4 */ /* 0x000fe4000f8e0219 */
[----:B------:R-:W-:-:S02]  /*1be90*/  UIMAD.WIDE.U32 UR24, UR29, UR37, URZ ;  /* 0x000000251d1872a5 */ /* 0x000fc4000f8e003f */
[----:B------:R-:W-:-:S05]  /*1bea0*/  UIADD3.X UR38, URZ, ~UR26, URZ, UP1, !UPT ;  /* 0x8000001a3f267290 */ /* 0x000fca0008ffe43f */
[----:B------:R-:W-:Y:S01]  /*1beb0*/  UMOV UR28, UR25 ;  /* 0x00000019001c7c82 */ /* 0x000fe20008000000 */
[----:B------:R-:W-:Y:S02]  /*1bec0*/  UIMAD.WIDE.U32 UR24, UR36, UR38, URZ ;  /* 0x00000026241872a5 */ /* 0x000fe4000f8e003f */
[----:B------:R-:W-:Y:S02]  /*1bed0*/  UIMAD.WIDE.U32 UR26, UP1, UR29, UR38, UR28 ;  /* 0x000000261d1a72a5 */ /* 0x000fe4000f82001c */
[----:B------:R-:W-:Y:S02]  /*1bee0*/  UIMAD UR28, UR36, UR38, URZ ;  /* 0x00000026241c72a4 */ /* 0x000fe4000f8e023f */
[----:B------:R-:W-:Y:S02]  /*1bef0*/  UIMAD.WIDE.U32 UR26, UP2, UR36, UR37, UR26 ;  /* 0x00000025241a72a5 */ /* 0x000fe4000f84001a */
[----:B------:R-:W-:Y:S02]  /*1bf00*/  UIADD3.X UR36, UR25, UR36, URZ, UP1, !UPT ;  /* 0x0000002419247290 */ /* 0x000fe40008ffe43f */
[----:B------:R-:W-:Y:S01]  /*1bf10*/  UIADD3 UR28, UP4, UR28, UR27, URZ ;  /* 0x0000001b1c1c7290 */ /* 0x000fe2000ff9e03f */
[----:B------:R-:W-:-:S03]  /*1bf20*/  UMOV UR25, URZ ;  /* 0x0000003f00197c82 */ /* 0x000fc60008000000 */
[----:B------:R-:W-:Y:S02]  /*1bf30*/  UIMAD.WIDE.U32 UR26, UR28, UR33, URZ ;  /* 0x000000211c1a72a5 */ /* 0x000fe4000f8e003f */
[----:B------:R-:W-:-:S05]  /*1bf40*/  UIADD3.X UR36, URZ, URZ, UR36, UP4, UP2 ;  /* 0x0000003f3f247290 */ /* 0x000fca000a7e4424 */
[----:B------:R-:W-:Y:S01]  /*1bf50*/  UMOV UR24, UR27 ;  /* 0x0000001b00187c82 */ /* 0x000fe20008000000 */
[----:B------:R-:W-:Y:S02]  /*1bf60*/  UIMAD.WIDE.U32 UR26, UR36, UR34, URZ ;  /* 0x00000022241a72a5 */ /* 0x000fe4000f8e003f */
[----:B------:R-:W-:Y:S02]  /*1bf70*/  UIMAD.WIDE.U32 UR24, UR28, UR34, UR24 ;  /* 0x000000221c1872a5 */ /* 0x000fe4000f8e0018 */
[----:B------:R-:W-:Y:S02]  /*1bf80*/  UIMAD UR28, UR36, UR34, URZ ;  /* 0x00000022241c72a4 */ /* 0x000fe4000f8e023f */
[----:B------:R-:W-:-:S04]  /*1bf90*/  UIMAD.WIDE.U32 UR24, UP1, UR36, UR33, UR24 ;  /* 0x00000021241872a5 */ /* 0x000fc8000f820018 */
[----:B------:R-:W-:Y:S02]  /*1bfa0*/  UIADD3 UR28, UP2, UR28, UR25, URZ ;  /* 0x000000191c1c7290 */ /* 0x000fe4000ff5e03f */
[----:B------:R-:W-:Y:S02]  /*1bfb0*/  UIADD3.X UR26, UR27, URZ, URZ, UP1, !UPT ;  /* 0x0000003f1b1a7290 */ /* 0x000fe40008ffe43f */
[----:B------:R-:W-:Y:S02]  /*1bfc0*/  UIMAD.WIDE.U32 UR24, UR28, UR32, URZ ;  /* 0x000000201c1872a5 */ /* 0x000fe4000f8e003f */
[----:B------:R-:W-:Y:S02]  /*1bfd0*/  UIADD3.X UR26, URZ, UR26, URZ, UP2, !UPT ;  /* 0x0000001a3f1a7290 */ /* 0x000fe400097fe43f */
[----:B------:R-:W-:Y:S02]  /*1bfe0*/  UIMAD UR25, UR28, UR35, UR25 ;  /* 0x000000231c1972a4 */ /* 0x000fe4000f8e0219 */
[----:B------:R-:W-:-:S02]  /*1bff0*/  UIADD3 UR27, UP2, -UR24, UR33, URZ ;  /* 0x00000021181b7290 */ /* 0x000fc4000ff5e13f */
[----:B------:R-:W-:Y:S02]  /*1c000*/  UIMAD UR25, UR26, UR32, UR25 ;  /* 0x000000201a1972a4 */ /* 0x000fe4000f8e0219 */
[----:B------:R-:W-:Y:S02]  /*1c010*/  UISETP.GE.U32.AND UP1, UPT, UR27, UR32, UPT ;  /* 0x000000201b00728c */ /* 0x000fe4000bf26070 */
[----:B------:R-:W-:Y:S02]  /*1c020*/  UIADD3.X UR34, ~UR25, UR34, URZ, UP2, !UPT ;  /* 0x0000002219227290 */ /* 0x000fe400097fe53f */
[----:B------:R-:W-:Y:S02]  /*1c030*/  UIADD3 UR25, UP2, -UR32, UR27, URZ ;  /* 0x0000001b20197290 */ /* 0x000fe4000ff5e13f */
[----:B------:R-:W-:Y:S02]  /*1c040*/  UISETP.GE.U32.AND.EX UP1, UPT, UR34, UR35, UPT, UP1 ;  /* 0x000000232200728c */ /* 0x000fe4000bf26110 */
[----:B------:R-:W-:-:S02]  /*1c050*/  UIADD3 UR24, UR28, 0x1, URZ ;  /* 0x000000011c187890 */ /* 0x000fc4000fffe03f */
[----:B------:R-:W-:Y:S02]  /*1c060*/  UIADD3.X UR26, ~UR35, UR34, URZ, UP2, !UPT ;  /* 0x00000022231a7290 */ /* 0x000fe400097fe53f */
[----:B------:R-:W-:Y:S02]  /*1c070*/  USEL UR25, UR25, UR27, UP1 ;  /* 0x0000001b19197287 */ /* 0x000fe40008800000 */
[----:B------:R-:W-:Y:S02]  /*1c080*/  USEL UR26, UR26, UR34, UP1 ;  /* 0x000000221a1a7287 */ /* 0x000fe40008800000 */
[----:B------:R-:W-:Y:S02]  /*1c090*/  USEL UR28, UR24, UR28, UP1 ;  /* 0x0000001c181c7287 */ /* 0x000fe40008800000 */
[----:B------:R-:W-:Y:S02]  /*1c0a0*/  UISETP.GE.U32.AND UP1, UPT, UR25, UR32, UPT ;  /* 0x000000201900728c */ /* 0x000fe4000bf26070 */
[----:B------:R-:W-:-:S02]  /*1c0b0*/  UISETP.NE.U32.AND UP2, UPT, UR32, URZ, UPT ;  /* 0x0000003f2000728c */ /* 0x000fc4000bf45070 */
[----:B------:R-:W-:Y:S02]  /*1c0c0*/  UIADD3 UR24, UR28, 0x1, URZ ;  /* 0x000000011c187890 */ /* 0x000fe4000fffe03f */
[----:B------:R-:W-:Y:S02]  /*1c0d0*/  UISETP.GE.U32.AND.EX UP1, UPT, UR26, UR35, UPT, UP1 ;  /* 0x000000231a00728c */ /* 0x000fe4000bf26110 */
[----:B------:R-:W-:Y:S02]  /*1c0e0*/  UISETP.NE.AND.EX UP2, UPT, UR35, URZ, UPT, UP2 ;  /* 0x0000003f2300728c */ /* 0x000fe4000bf45320 */
[----:B------:R-:W-:-:S04]  /*1c0f0*/  USEL UR24, UR24, UR28, UP1 ;  /* 0x0000001c18187287 */ /* 0x000fc80008800000 */
[----:B------:R-:W-:Y:S01]  /*1c100*/  USEL UR25, UR24, 0xffffffff, UP2 ;  /* 0xffffffff18197887 */ /* 0x000fe20009000000 */
[----:B------:R-:W-:Y:S11]  /*1c110*/  RET.REL.NODEC R2 `(_ZN7cutlass13device_kernelINS_4gemm6kernel13GemmUniversalINS1_17GroupProblemShapeIN4cute5tupleIJiiiEEEEENS1_10collective13CollectiveMmaINS1_39MainloopSm90ArrayTmaGmmaWarpSpecializedILi3ENS6_IJNS5_1CILi1EEESD_SD_EEENS1_55KernelPtrArrayTmaWarpSpecializedCooperativeFP8FastAccumEEENS6_IJNSC_ILi256EEESH_NSC_ILi128EEEEEENS_12float_e4m3_tEPNS6_IJlSD_NSC_ILi0EEEEEESK_SN_NS5_8TiledMMAINS5_8MMA_AtomIJNS5_4SM904GMMA31MMA_64x256x32_F32E4M3E4M3_SS_TNILNSR_7ScaleInE1ELST_1EEEEEENS5_6LayoutINS6_IJNSC_ILi2EEESD_SD_EEENS6_IJSD_SL_SL_EEEEENS6_IJNS5_10UnderscoreES11_S11_EEEEENS5_13SM90_TMA_LOADENS5_14ComposedLayoutINS5_7SwizzleILi3ELi4ELi3EEENS5_18smem_ptr_flag_bitsILi8EEENSW_INS6_IJNSC_ILi8EEESI_EEENS6_IJSI_SD_EEEEEEEvNS5_8identityES14_S1E_vS1F_EENS_8epilogue10collective18CollectiveEpilogueINS1H_30Sm90PtrArrayTmaWarpSpecializedILi4ELi2ELi16ELb1ELb0ELi2EEEJSJ_NS6_IJSI_NSC_ILi32EEEEEENS_6half_tEPNS6_IJSD_lSL_EEES1O_S1Q_NS1H_6fusion15FusionCallbacksIS1L_NS1R_17LinearCombinationIS1O_fS1O_fLNS_15FloatRoundStyleE2EEESJ_S1N_JEEES14_NS15_IS17_NS18_ILi16EEENSW_INS6_IJNSC_ILi64EEES1A_EEENS6_IJSD_S1Y_EEEEEEENS5_17SM75_U16x8_LDSM_TENS5_14SM90_TMA_STOREES22_NS5_17SM90_U16x8_STSM_TENS5_9Copy_AtomIJNS5_17SM90_U32x4_STSM_NES1O_EEEvEEEvvEEEEvNT_6ParamsE) ;  /* 0xfffffe3c02b87950 */ /* 0x000ff60003c3ffff */
.L_x_416:
[----:B------:R-:W-:-:S00]  /*1c120*/  BRA `(.L_x_416) ;  /* 0xfffffffc00fc7947 */ /* 0x000fc0000383ffff */
[----:B------:R-:W-:-:S00]  /*1c130*/  NOP ;  /* 0x0000000000007918 */ /* 0x000fc00000000000 */
        /* <DEDUP_REMOVED lines=12> */
.L_x_417:


//--------------------- .nv.global.init           --------------------------
	.section	.nv.global.init,"aw",@progbits
.nv.global.init:
	.type		$str$24,@object
	.size		$str$24,($str$25 - $str$24)
$str$24:
        /*0000*/ 	.byte	0x28, 0x61, 0x64, 0x64, 0x72, 0x65, 0x73, 0x73, 0x20, 0x26, 0x20, 0x6d, 0x61, 0x73, 0x6b, 0x29
        /*0010*/ 	.byte	0x20, 0x3d, 0x3d, 0x20, 0x30, 0x00
	.type		$str$25,@object
	.size		$str$25,(__unnamed_1 - $str$25)
$str$25:
        /*0016*/ 	.byte	0x2f, 0x74, 0x6d, 0x70, 0x2f, 0x63, 0x75, 0x74, 0x6c, 0x61, 0x73, 0x73, 0x5f, 0x73, 0x77, 0x65
        /*0026*/ 	.byte	0x65, 0x70, 0x5f, 0x73, 0x72, 0x63, 0x2f, 0x69, 0x6e, 0x63, 0x6c, 0x75, 0x64, 0x65, 0x2f, 0x63
        /*0036*/ 	.byte	0x75, 0x74, 0x65, 0x2f, 0x70, 0x6f, 0x69, 0x6e, 0x74, 0x65, 0x72, 0x5f, 0x66, 0x6c, 0x61, 0x67
        /*0046*/ 	.byte	0x67, 0x65, 0x64, 0x2e, 0x68, 0x70, 0x70, 0x00
	.type		__unnamed_1,@object
	.size		__unnamed_1,(.L_0 - __unnamed_1)
__unnamed_1:
        /* <DEDUP_REMOVED lines=28> */
        /*020e*/ 	.byte	0x30, 0x39, 0x36, 0x3e, 0x3e, 0x3e, 0x3e, 0x3e, 0x5d, 0x00
.L_0:


//--------------------- .nv.shared._ZN7cutlass13device_kernelINS_4gemm6kernel13GemmUniversalINS1_17GroupProblemShapeIN4cute5tupleIJiiiEEEEENS1_10collective13CollectiveMmaINS1_39MainloopSm90ArrayTmaGmmaWarpSpecializedILi3ENS6_IJNS5_1CILi1EEESD_SD_EEENS1_55KernelPtrArrayTmaWarpSpecializedCooperativeFP8FastAccumEEENS6_IJNSC_ILi256EEESH_NSC_ILi128EEEEEENS_12float_e4m3_tEPNS6_IJlSD_NSC_ILi0EEEEEESK_SN_NS5_8TiledMMAINS5_8MMA_AtomIJNS5_4SM904GMMA31MMA_64x256x32_F32E4M3E4M3_SS_TNILNSR_7ScaleInE1ELST_1EEEEEENS5_6LayoutINS6_IJNSC_ILi2EEESD_SD_EEENS6_IJSD_SL_SL_EEEEENS6_IJNS5_10UnderscoreES11_S11_EEEEENS5_13SM90_TMA_LOADENS5_14ComposedLayoutINS5_7SwizzleILi3ELi4ELi3EEENS5_18smem_ptr_flag_bitsILi8EEENSW_INS6_IJNSC_ILi8EEESI_EEENS6_IJSI_SD_EEEEEEEvNS5_8identityES14_S1E_vS1F_EENS_8epilogue10collective18CollectiveEpilogueINS1H_30Sm90PtrArrayTmaWarpSpecializedILi4ELi2ELi16ELb1ELb0ELi2EEEJSJ_NS6_IJSI_NSC_ILi32EEEEEENS_6half_tEPNS6_IJSD_lSL_EEES1O_S1Q_NS1H_6fusion15FusionCallbacksIS1L_NS1R_17LinearCombinationIS1O_fS1O_fLNS_15FloatRoundStyleE2EEESJ_S1N_JEEES14_NS15_IS17_NS18_ILi16EEENSW_INS6_IJNSC_ILi64EEES1A_EEENS6_IJSD_S1Y_EEEEEEENS5_17SM75_U16x8_LDSM_TENS5_14SM90_TMA_STOREES22_NS5_17SM90_U16x8_STSM_TENS5_9Copy_AtomIJNS5_17SM90_U32x4_STSM_NES1O_EEEvEEEvvEEEEvNT_6ParamsE --------------------------
	.section	.nv.shared._ZN7cutlass13device_kernelINS_4gemm6kernel13GemmUniversalINS1_17GroupProblemShapeIN4cute5tupleIJiiiEEEEENS1_10collective13CollectiveMmaINS1_39MainloopSm90ArrayTmaGmmaWarpSpecializedILi3ENS6_IJNS5_1CILi1EEESD_SD_EEENS1_55KernelPtrArrayTmaWarpSpecializedCooperativeFP8FastAccumEEENS6_IJNSC_ILi256EEESH_NSC_ILi128EEEEEENS_12float_e4m3_tEPNS6_IJlSD_NSC_ILi0EEEEEESK_SN_NS5_8TiledMMAINS5_8MMA_AtomIJNS5_4SM904GMMA31MMA_64x256x32_F32E4M3E4M3_SS_TNILNSR_7ScaleInE1ELST_1EEEEEENS5_6LayoutINS6_IJNSC_ILi2EEESD_SD_EEENS6_IJSD_SL_SL_EEEEENS6_IJNS5_10UnderscoreES11_S11_EEEEENS5_13SM90_TMA_LOADENS5_14ComposedLayoutINS5_7SwizzleILi3ELi4ELi3EEENS5_18smem_ptr_flag_bitsILi8EEENSW_INS6_IJNSC_ILi8EEESI_EEENS6_IJSI_SD_EEEEEEEvNS5_8identityES14_S1E_vS1F_EENS_8epilogue10collective18CollectiveEpilogueINS1H_30Sm90PtrArrayTmaWarpSpecializedILi4ELi2ELi16ELb1ELb0ELi2EEEJSJ_NS6_IJSI_NSC_ILi32EEEEEENS_6half_tEPNS6_IJSD_lSL_EEES1O_S1Q_NS1H_6fusion15FusionCallbacksIS1L_NS1R_17LinearCombinationIS1O_fS1O_fLNS_15FloatRoundStyleE2EEESJ_S1N_JEEES14_NS15_IS17_NS18_ILi16EEENSW_INS6_IJNSC_ILi64EEES1A_EEENS6_IJSD_S1Y_EEEEEEENS5_17SM75_U16x8_LDSM_TENS5_14SM90_TMA_STOREES22_NS5_17SM90_U16x8_STSM_TENS5_9Copy_AtomIJNS5_17SM90_U32x4_STSM_NES1O_EEEvEEEvvEEEEvNT_6ParamsE,"aw",@nobits
	.sectionflags	@""
	.align	16
	.zero		1024


//--------------------- .nv.shared.reserved.0     --------------------------
	.section	.nv.shared.reserved.0,"aw",@nobits
	.weak		__nv_reservedSMEM_offset_0_alias
	.size		__nv_reservedSMEM_offset_0_alias, 0, 0
	.other		__nv_reservedSMEM_offset_0_alias,@"STO_CUDA_RESERVED_SHARED STV_DEFAULT"
__nv_reservedSMEM_offset_0_alias:
	.zero		0


//--------------------- .nv.global                --------------------------
	.section	.nv.global,"aw",@nobits
.nv.global:
	.type		_ZN39_INTERNAL_dcf19595_4_k_cu_394d6408_39194cute1_E,@object
	.size		_ZN39_INTERNAL_dcf19595_4_k_cu_394d6408_39194cute1_E,(_ZN39_INTERNAL_dcf19595_4_k_cu_394d6408_39194cuda3std3__45__cpo6cbeginE - _ZN39_INTERNAL_dcf19595_4_k_cu_394d6408_39194cute1_E)
_ZN39_INTERNAL_dcf19595_4_k_cu_394d6408_39194cute1_E:
	.zero		1
	.type		_ZN39_INTERNAL_dcf19595_4_k_cu_394d6408_39194cuda3std3__45__cpo6cbeginE,@object
	.size		_ZN39_INTERNAL_dcf19595_4_k_cu_394d6408_39194cuda3std3__45__cpo6cbeginE,(_ZN39_INTERNAL_dcf19595_4_k_cu_394d6408_39194cuda3std3__48in_placeE - _ZN39_INTERNAL_dcf19595_4_k_cu_394d6408_39194cuda3std3__45__cpo6cbeginE)
_ZN39_INTERNAL_dcf19595_4_k_cu_394d6408_39194cuda3std3__45__cpo6cbeginE:
	.zero		1
	.type		_ZN39_INTERNAL_dcf19595_4_k_cu_394d6408_39194cuda3std3__48in_placeE,@object
	.size		_ZN39_INTERNAL_dcf19595_4_k_cu_394d6408_39194cuda3std3__48in_placeE,(_ZN39_INTERNAL_dcf19595_4_k_cu_394d6408_39194cuda3std6ranges3__45__cpo9iter_moveE - _ZN39_INTERNAL_dcf19595_4_k_cu_394d6408_39194cuda3std3__48in_placeE)
_ZN39_INTERNAL_dcf19595_4_k_cu_394d6408_39194cuda3std3__48in_placeE:
	.zero		1
	.type		_ZN39_INTERNAL_dcf19595_4_k_cu_394d6408_39194cuda3std6ranges3__45__cpo9iter_moveE,@object
	.size		_ZN39_INTERNAL_dcf19595_4_k_cu_394d6408_39194cuda3std6ranges3__45__cpo9iter_moveE,(_ZN39_INTERNAL_dcf19595_4_k_cu_394d6408_39194cuda3std3__45__cpo5beginE - _ZN39_INTERNAL_dcf19595_4_k_cu_394d6408_39194cuda3std6ranges3__45__cpo9iter_moveE)
_ZN39_INTERNAL_dcf19595_4_k_cu_394d6408_39194cuda3std6ranges3__45__cpo9iter_moveE:
	.zero		1
	.type		_ZN39_INTERNAL_dcf19595_4_k_cu_394d6408_39194cuda3std3__45__cpo5beginE,@object
	.size		_ZN39_INTERNAL_dcf19595_4_k_cu_394d6408_39194cuda3std3__45__cpo5beginE,(_ZN39_INTERNAL_dcf19595_4_k_cu_394d6408_39194cuda3std3__441_GLOBAL__N__dcf19595_4_k_cu_394d6408_39196ignoreE - _ZN39_INTERNAL_dcf19595_4_k_cu_394d6408_39194cuda3std3__45__cpo5beginE)
_ZN39_INTERNAL_dcf19595_4_k_cu_394d6408_39194cuda3std3__45__cpo5beginE:
	.zero		1
	.type		_ZN39_INTERNAL_dcf19595_4_k_cu_394d6408_39194cuda3std3__441_GLOBAL__N__dcf19595_4_k_cu_394d6408_39196ignoreE,@object
	.size		_ZN39_INTERNAL_dcf19595_4_k_cu_394d6408_39194cuda3std3__441_GLOBAL__N__dcf19595_4_k_cu_394d6408_39196ignoreE,(_ZN39_INTERNAL_dcf19595_4_k_cu_394d6408_39194cute7productE - _ZN39_INTERNAL_dcf19595_4_k_cu_394d6408_39194cuda3std3__441_GLOBAL__N__dcf19595_4_k_cu_394d6408_39196ignoreE)
_ZN39_INTERNAL_dcf19595_4_k_cu_394d6408_39194cuda3std3__441_GLOBAL__N__dcf19595_4_k_cu_394d6408_39196ignoreE:
	.zero		1
	.type		_ZN39_INTERNAL_dcf19595_4_k_cu_394d6408_39194cute7productE,@object
	.size		_ZN39_INTERNAL_dcf19595_4_k_cu_394d6408_39194cute7productE,(_ZN39_INTERNAL_dcf19595_4_k_cu_394d6408_39194cuda3std3__45__cpo3endE - _ZN39_INTERNAL_dcf19595_4_k_cu_394d6408_39194cute7productE)
_ZN39_INTERNAL_dcf19595_4_k_cu_394d6408_39194cute7productE:
	.zero		1
	.type		_ZN39_INTERNAL_dcf19595_4_k_cu_394d6408_39194cuda3std3__45__cpo3endE,@object
	.size		_ZN39_INTERNAL_dcf19595_4_k_cu_394d6408_39194cuda3std3__45__cpo3endE,(_ZN39_INTERNAL_dcf19595_4_k_cu_394d6408_39194cuda3std3__419piecewise_constructE - _ZN39_INTERNAL_dcf19595_4_k_cu_394d6408_39194cuda3std3__45__cpo3endE)
_ZN39_INTERNAL_dcf19595_4_k_cu_394d6408_39194cuda3std3__45__cpo3endE:
	.zero		1
	.type		_ZN39_INTERNAL_dcf19595_4_k_cu_394d6408_39194cuda3std3__419piecewise_constructE,@object
	.size		_ZN39_INTERNAL_dcf19595_4_k_cu_394d6408_39194cuda3std3__419piecewise_constructE,(_ZN39_INTERNAL_dcf19595_4_k_cu_394d6408_39194cuda3std3__45__cpo4cendE - _ZN39_INTERNAL_dcf19595_4_k_cu_394d6408_39194cuda3std3__419piecewise_constructE)
_ZN39_INTERNAL_dcf19595_4_k_cu_394d6408_39194cuda3std3__419piecewise_constructE:
	.zero		1
	.type		_ZN39_INTERNAL_dcf19595_4_k_cu_394d6408_39194cuda3std3__45__cpo4cendE,@object
	.size		_ZN39_INTERNAL_dcf19595_4_k_cu_394d6408_39194cuda3std3__45__cpo4cendE,(_ZN39_INTERNAL_dcf19595_4_k_cu_394d6408_39194cuda3std6ranges3__45__cpo4swapE - _ZN39_INTERNAL_dcf19595_4_k_cu_394d6408_39194cuda3std3__45__cpo4cendE)
_ZN39_INTERNAL_dcf19595_4_k_cu_394d6408_39194cuda3std3__45__cpo4cendE:
	.zero		1
	.type		_ZN39_INTERNAL_dcf19595_4_k_cu_394d6408_39194cuda3std6ranges3__45__cpo4swapE,@object
	.size		_ZN39_INTERNAL_dcf19595_4_k_cu_394d6408_39194cuda3std6ranges3__45__cpo4swapE,(.L_8 - _ZN39_INTERNAL_dcf19595_4_k_cu_394d6408_39194cuda3std6ranges3__45__cpo4swapE)
_ZN39_INTERNAL_dcf19595_4_k_cu_394d6408_39194cuda3std6ranges3__45__cpo4swapE:
	.zero		1
.L_8:


//--------------------- .nv.constant0._ZN7cutlass13device_kernelINS_4gemm6kernel13GemmUniversalINS1_17GroupProblemShapeIN4cute5tupleIJiiiEEEEENS1_10collective13CollectiveMmaINS1_39MainloopSm90ArrayTmaGmmaWarpSpecializedILi3ENS6_IJNS5_1CILi1EEESD_SD_EEENS1_55KernelPtrArrayTmaWarpSpecializedCooperativeFP8FastAccumEEENS6_IJNSC_ILi256EEESH_NSC_ILi128EEEEEENS_12float_e4m3_tEPNS6_IJlSD_NSC_ILi0EEEEEESK_SN_NS5_8TiledMMAINS5_8MMA_AtomIJNS5_4SM904GMMA31MMA_64x256x32_F32E4M3E4M3_SS_TNILNSR_7ScaleInE1ELST_1EEEEEENS5_6LayoutINS6_IJNSC_ILi2EEESD_SD_EEENS6_IJSD_SL_SL_EEEEENS6_IJNS5_10UnderscoreES11_S11_EEEEENS5_13SM90_TMA_LOADENS5_14ComposedLayoutINS5_7SwizzleILi3ELi4ELi3EEENS5_18smem_ptr_flag_bitsILi8EEENSW_INS6_IJNSC_ILi8EEESI_EEENS6_IJSI_SD_EEEEEEEvNS5_8identityES14_S1E_vS1F_EENS_8epilogue10collective18CollectiveEpilogueINS1H_30Sm90PtrArrayTmaWarpSpecializedILi4ELi2ELi16ELb1ELb0ELi2EEEJSJ_NS6_IJSI_NSC_ILi32EEEEEENS_6half_tEPNS6_IJSD_lSL_EEES1O_S1Q_NS1H_6fusion15FusionCallbacksIS1L_NS1R_17LinearCombinationIS1O_fS1O_fLNS_15FloatRoundStyleE2EEESJ_S1N_JEEES14_NS15_IS17_NS18_ILi16EEENSW_INS6_IJNSC_ILi64EEES1A_EEENS6_IJSD_S1Y_EEEEEEENS5_17SM75_U16x8_LDSM_TENS5_14SM90_TMA_STOREES22_NS5_17SM90_U16x8_STSM_TENS5_9Copy_AtomIJNS5_17SM90_U32x4_STSM_NES1O_EEEvEEEvvEEEEvNT_6ParamsE --------------------------
	.section	.nv.constant0._ZN7cutlass13device_kernelINS_4gemm6kernel13GemmUniversalINS1_17GroupProblemShapeIN4cute5tupleIJiiiEEEEENS1_10collective13CollectiveMmaINS1_39MainloopSm90ArrayTmaGmmaWarpSpecializedILi3ENS6_IJNS5_1CILi1EEESD_SD_EEENS1_55KernelPtrArrayTmaWarpSpecializedCooperativeFP8FastAccumEEENS6_IJNSC_ILi256EEESH_NSC_ILi128EEEEEENS_12float_e4m3_tEPNS6_IJlSD_NSC_ILi0EEEEEESK_SN_NS5_8TiledMMAINS5_8MMA_AtomIJNS5_4SM904GMMA31MMA_64x256x32_F32E4M3E4M3_SS_TNILNSR_7ScaleInE1ELST_1EEEEEENS5_6LayoutINS6_IJNSC_ILi2EEESD_SD_EEENS6_IJSD_SL_SL_EEEEENS6_IJNS5_10UnderscoreES11_S11_EEEEENS5_13SM90_TMA_LOADENS5_14ComposedLayoutINS5_7SwizzleILi3ELi4ELi3EEENS5_18smem_ptr_flag_bitsILi8EEENSW_INS6_IJNSC_ILi8EEESI_EEENS6_IJSI_SD_EEEEEEEvNS5_8identityES14_S1E_vS1F_EENS_8epilogue10collective18CollectiveEpilogueINS1H_30Sm90PtrArrayTmaWarpSpecializedILi4ELi2ELi16ELb1ELb0ELi2EEEJSJ_NS6_IJSI_NSC_ILi32EEEEEENS_6half_tEPNS6_IJSD_lSL_EEES1O_S1Q_NS1H_6fusion15FusionCallbacksIS1L_NS1R_17LinearCombinationIS1O_fS1O_fLNS_15FloatRoundStyleE2EEESJ_S1N_JEEES14_NS15_IS17_NS18_ILi16EEENSW_INS6_IJNSC_ILi64EEES1A_EEENS6_IJSD_S1Y_EEEEEEENS5_17SM75_U16x8_LDSM_TENS5_14SM90_TMA_STOREES22_NS5_17SM90_U16x8_STSM_TENS5_9Copy_AtomIJNS5_17SM90_U32x4_STSM_NES1O_EEEvEEEvvEEEEvNT_6ParamsE,"a",@progbits
	.sectionflags	@""
	.align	4
.nv.constant0._ZN7cutlass13device_kernelINS_4gemm6kernel13GemmUniversalINS1_17GroupProblemShapeIN4cute5tupleIJiiiEEEEENS1_10collective13CollectiveMmaINS1_39MainloopSm90ArrayTmaGmmaWarpSpecializedILi3ENS6_IJNS5_1CILi1EEESD_SD_EEENS1_55KernelPtrArrayTmaWarpSpecializedCooperativeFP8FastAccumEEENS6_IJNSC_ILi256EEESH_NSC_ILi128EEEEEENS_12float_e4m3_tEPNS6_IJlSD_NSC_ILi0EEEEEESK_SN_NS5_8TiledMMAINS5_8MMA_AtomIJNS5_4SM904GMMA31MMA_64x256x32_F32E4M3E4M3_SS_TNILNSR_7ScaleInE1ELST_1EEEEEENS5_6LayoutINS6_IJNSC_ILi2EEESD_SD_EEENS6_IJSD_SL_SL_EEEEENS6_IJNS5_10UnderscoreES11_S11_EEEEENS5_13SM90_TMA_LOADENS5_14ComposedLayoutINS5_7SwizzleILi3ELi4ELi3EEENS5_18smem_ptr_flag_bitsILi8EEENSW_INS6_IJNSC_ILi8EEESI_EEENS6_IJSI_SD_EEEEEEEvNS5_8identityES14_S1E_vS1F_EENS_8epilogue10collective18CollectiveEpilogueINS1H_30Sm90PtrArrayTmaWarpSpecializedILi4ELi2ELi16ELb1ELb0ELi2EEEJSJ_NS6_IJSI_NSC_ILi32EEEEEENS_6half_tEPNS6_IJSD_lSL_EEES1O_S1Q_NS1H_6fusion15FusionCallbacksIS1L_NS1R_17LinearCombinationIS1O_fS1O_fLNS_15FloatRoundStyleE2EEESJ_S1N_JEEES14_NS15_IS17_NS18_ILi16EEENSW_INS6_IJNSC_ILi64EEES1A_EEENS6_IJSD_S1Y_EEEEEEENS5_17SM75_U16x8_LDSM_TENS5_14SM90_TMA_STOREES22_NS5_17SM90_U16x8_STSM_TENS5_9Copy_AtomIJNS5_17SM90_U32x4_STSM_NES1O_EEEvEEEvvEEEEvNT_6ParamsE:
	.zero		2432


//--------------------- SYMBOLS --------------------------

	.type		.nv.reservedSmem.offset0,@object
	.size		.nv.reservedSmem.offset0,0x4
	.type		__assertfail,@function
